def attn_fwd(
    Q,
    K,
    V,
    Out,
    Lse,
    sm_scale,
    stride_qz,
    stride_qh,
    stride_qm,
    stride_qk,
    stride_kz,
    stride_kh,
    stride_kn,
    stride_kk,
    stride_vz,
    stride_vh,
    stride_vn,
    stride_vk,
    stride_oz,
    stride_oh,
    stride_om,
    stride_ok,
    seqlen_q,
    seqlen_k,
    BLOCK_M: tl.constexpr,
    BLOCK_N: tl.constexpr,
    HEAD_DIM: tl.constexpr,
    CAUSAL: tl.constexpr,
):
    start_m = tl.program_id(0)
    off_hz = tl.program_id(1)
    q_off = off_hz * stride_qh
    k_off = off_hz * stride_kh
    v_off = off_hz * stride_vh
    offs_m = start_m * BLOCK_M + tl.arange(0, BLOCK_M)
    offs_d = tl.arange(0, HEAD_DIM)
    offs_n = tl.arange(0, BLOCK_N)
    q_ptrs = Q + q_off + offs_m[:, None] * stride_qm + offs_d[None, :] * stride_qk
    k_ptrs = K + k_off + offs_d[:, None] * stride_kk + offs_n[None, :] * stride_kn
    v_ptrs = V + v_off + offs_n[:, None] * stride_vn + offs_d[None, :] * stride_vk
    m_i = tl.full([BLOCK_M], float("-inf"), dtype=tl.float32)
    l_i = tl.zeros([BLOCK_M], dtype=tl.float32) + 1.0
    acc = tl.zeros([BLOCK_M, HEAD_DIM], dtype=tl.float32)
    q = tl.load(q_ptrs)
    acc, l_i, m_i = _attn_fwd_inner(
        acc,
        l_i,
        m_i,
        q,
        k_ptrs,
        v_ptrs,
        sm_scale,
        stride_kn,
        stride_vn,
        start_m,
        seqlen_k,
        BLOCK_M,
        BLOCK_N,
        HEAD_DIM,
        CAUSAL,
    )
    acc = acc / l_i[:, None]
    lse = m_i + tl.math.log2(l_i) / 1.4426950408889634
    o_ptrs = (
        Out
        + off_hz * stride_oh
        + offs_m[:, None] * stride_om
        + offs_d[None, :] * stride_ok
    )
    tl.store(o_ptrs, acc.to(Out.dtype.element_ty))
    tl.store(Lse + off_hz * seqlen_q + offs_m, lse)

# config = {"BLOCK_M": 256, "BLOCK_N": 64, "HEAD_DIM": 512, "arch": "sm_80", "causal": false, "dtype": "fp16", "num_stages": 2, "num_warps": 16}
# arch = sm_80


// ===== COMPILED SASS (sm_80) =====

	.target	sm_80

	.elftype	@"ET_EXEC"


//--------------------- .note.nv.tkinfo           --------------------------
	.section	.note.nv.tkinfo,"",@"SHT_NOTE"
	.sectionflags	@"SHF_NOTE_NV_TKINFO"
	.tkinfo
        /*0018*/ 	.word	0x00000002
        /*0030*/ 	.string	""
        /*0030*/ 	.string	"ptxas"
        /*0030*/ 	.string	"Cuda compilation tools, release 13.0, V13.0.88"
        /*0030*/ 	.string	"Build cuda_13.0.r13.0/compiler.36424714_0"
        /*0030*/ 	.string	"-v  -suppress-debug-info  -lineinfo  -arch sm_80 "



//--------------------- .note.nv.cuinfo           --------------------------
	.section	.note.nv.cuinfo,"",@"SHT_NOTE"
	.sectionflags	@"SHF_NOTE_NV_CUINFO"
        /*0018*/ 	.short	0x0002
        /*001a*/ 	.short	0x0050
        /*001c*/ 	.short	0x0082
	.zero		2


//--------------------- .nv.info                  --------------------------
	.section	.nv.info,"",@"SHT_CUDA_INFO"
	.align	4


	//----- nvinfo : EIATTR_REGCOUNT
	.align		4
        /*0000*/ 	.byte	0x04, 0x2f
        /*0002*/ 	.short	(.L_2 - .L_1)
	.align		4
.L_1:
        /*0004*/ 	.word	index@(attn_fwd)
        /*0008*/ 	.word	0x00000020


	//----- nvinfo : EIATTR_FRAME_SIZE
	.align		4
.L_2:
        /*000c*/ 	.byte	0x04, 0x11
        /*000e*/ 	.short	(.L_4 - .L_3)
	.align		4
.L_3:
        /*0010*/ 	.word	index@(attn_fwd)
        /*0014*/ 	.word	0x00005db8


	//----- nvinfo : EIATTR_MIN_STACK_SIZE
	.align		4
.L_4:
        /*0018*/ 	.byte	0x04, 0x12
        /*001a*/ 	.short	(.L_6 - .L_5)
	.align		4
.L_5:
        /*001c*/ 	.word	index@(attn_fwd)
        /*0020*/ 	.word	0x00005db8
.L_6:


//--------------------- .nv.info.attn_fwd         --------------------------
	.section	.nv.info.attn_fwd,"",@"SHT_CUDA_INFO"
	.sectionflags	@""
	.align	4


	//----- nvinfo : EIATTR_CUDA_API_VERSION
	.align		4
        /*0000*/ 	.byte	0x04, 0x37
        /*0002*/ 	.short	(.L_8 - .L_7)
.L_7:
        /*0004*/ 	.word	0x00000082


	//----- nvinfo : EIATTR_SW2861232_WAR
	.align		4
.L_8:
        /*0008*/ 	.byte	0x01, 0x35
	.zero		2


	//----- nvinfo : EIATTR_PARAM_CBANK
	.align		4
        /*000c*/ 	.byte	0x04, 0x0a
        /*000e*/ 	.short	(.L_10 - .L_9)
	.align		4
.L_9:
        /*0010*/ 	.word	index@(.nv.constant0.attn_fwd)
        /*0014*/ 	.short	0x0160
        /*0016*/ 	.short	0x0088


	//----- nvinfo : EIATTR_CBANK_PARAM_SIZE
	.align		4
.L_10:
        /*0018*/ 	.byte	0x03, 0x19
        /*001a*/ 	.short	0x0088


	//----- nvinfo : EIATTR_KPARAM_INFO
	.align		4
        /*001c*/ 	.byte	0x04, 0x17
        /*001e*/ 	.short	(.L_12 - .L_11)
.L_11:
        /*0020*/ 	.word	0x00000000
        /*0024*/ 	.short	0x0019
        /*0026*/ 	.short	0x0080
        /*0028*/ 	.byte	0x00, 0xf4, 0x21, 0x00


	//----- nvinfo : EIATTR_KPARAM_INFO
	.align		4
.L_12:
        /*002c*/ 	.byte	0x04, 0x17
        /*002e*/ 	.short	(.L_14 - .L_13)
.L_13:
        /*0030*/ 	.word	0x00000000
        /*0034*/ 	.short	0x0018
        /*0036*/ 	.short	0x0078
        /*0038*/ 	.byte	0x00, 0xf4, 0x21, 0x00


	//----- nvinfo : EIATTR_KPARAM_INFO
	.align		4
.L_14:
        /*003c*/ 	.byte	0x04, 0x17
        /*003e*/ 	.short	(.L_16 - .L_15)
.L_15:
        /*0040*/ 	.word	0x00000000
        /*0044*/ 	.short	0x0017
        /*0046*/ 	.short	0x0070
        /*0048*/ 	.byte	0x00, 0xf0, 0x11, 0x00


	//----- nvinfo : EIATTR_KPARAM_INFO
	.align		4
.L_16:
        /*004c*/ 	.byte	0x04, 0x17
        /*004e*/ 	.short	(.L_18 - .L_17)
.L_17:
        /*0050*/ 	.word	0x00000000
        /*0054*/ 	.short	0x0016
        /*0056*/ 	.short	0x006c
        /*0058*/ 	.byte	0x00, 0xf0, 0x11, 0x00


	//----- nvinfo : EIATTR_KPARAM_INFO
	.align		4
.L_18:
        /*005c*/ 	.byte	0x04, 0x17
        /*005e*/ 	.short	(.L_20 - .L_19)
.L_19:
        /*0060*/ 	.word	0x00000000
        /*0064*/ 	.short	0x0015
        /*0066*/ 	.short	0x0068
        /*0068*/ 	.byte	0x00, 0xf0, 0x11, 0x00


	//----- nvinfo : EIATTR_KPARAM_INFO
	.align		4
.L_20:
        /*006c*/ 	.byte	0x04, 0x17
        /*006e*/ 	.short	(.L_22 - .L_21)
.L_21:
        /*0070*/ 	.word	0x00000000
        /*0074*/ 	.short	0x0014
        /*0076*/ 	.short	0x0064
        /*0078*/ 	.byte	0x00, 0xf0, 0x11, 0x00


	//----- nvinfo : EIATTR_KPARAM_INFO
	.align		4
.L_22:
        /*007c*/ 	.byte	0x04, 0x17
        /*007e*/ 	.short	(.L_24 - .L_23)
.L_23:
        /*0080*/ 	.word	0x00000000
        /*0084*/ 	.short	0x0013
        /*0086*/ 	.short	0x0060
        /*0088*/ 	.byte	0x00, 0xf0, 0x11, 0x00


	//----- nvinfo : EIATTR_KPARAM_INFO
	.align		4
.L_24:
        /*008c*/ 	.byte	0x04, 0x17
        /*008e*/ 	.short	(.L_26 - .L_25)
.L_25:
        /*0090*/ 	.word	0x00000000
        /*0094*/ 	.short	0x0012
        /*0096*/ 	.short	0x005c
        /*0098*/ 	.byte	0x00, 0xf0, 0x11, 0x00


	//----- nvinfo : EIATTR_KPARAM_INFO
	.align		4
.L_26:
        /*009c*/ 	.byte	0x04, 0x17
        /*009e*/ 	.short	(.L_28 - .L_27)
.L_27:
        /*00a0*/ 	.word	0x00000000
        /*00a4*/ 	.short	0x0011
        /*00a6*/ 	.short	0x0058
        /*00a8*/ 	.byte	0x00, 0xf0, 0x11, 0x00


	//----- nvinfo : EIATTR_KPARAM_INFO
	.align		4
.L_28:
        /*00ac*/ 	.byte	0x04, 0x17
        /*00ae*/ 	.short	(.L_30 - .L_29)
.L_29:
        /*00b0*/ 	.word	0x00000000
        /*00b4*/ 	.short	0x0010
        /*00b6*/ 	.short	0x0054
        /*00b8*/ 	.byte	0x00, 0xf0, 0x11, 0x00


	//----- nvinfo : EIATTR_KPARAM_INFO
	.align		4
.L_30:
        /*00bc*/ 	.byte	0x04, 0x17
        /*00be*/ 	.short	(.L_32 - .L_31)
.L_31:
        /*00c0*/ 	.word	0x00000000
        /*00c4*/ 	.short	0x000f
        /*00c6*/ 	.short	0x0050
        /*00c8*/ 	.byte	0x00, 0xf0, 0x11, 0x00


	//----- nvinfo : EIATTR_KPARAM_INFO
	.align		4
.L_32:
        /*00cc*/ 	.byte	0x04, 0x17
        /*00ce*/ 	.short	(.L_34 - .L_33)
.L_33:
        /*00d0*/ 	.word	0x00000000
        /*00d4*/ 	.short	0x000e
        /*00d6*/ 	.short	0x004c
        /*00d8*/ 	.byte	0x00, 0xf0, 0x11, 0x00


	//----- nvinfo : EIATTR_KPARAM_INFO
	.align		4
.L_34:
        /*00dc*/ 	.byte	0x04, 0x17
        /*00de*/ 	.short	(.L_36 - .L_35)
.L_35:
        /*00e0*/ 	.word	0x00000000
        /*00e4*/ 	.short	0x000d
        /*00e6*/ 	.short	0x0048
        /*00e8*/ 	.byte	0x00, 0xf0, 0x11, 0x00


	//----- nvinfo : EIATTR_KPARAM_INFO
	.align		4
.L_36:
        /*00ec*/ 	.byte	0x04, 0x17
        /*00ee*/ 	.short	(.L_38 - .L_37)
.L_37:
        /*00f0*/ 	.word	0x00000000
        /*00f4*/ 	.short	0x000c
        /*00f6*/ 	.short	0x0044
        /*00f8*/ 	.byte	0x00, 0xf0, 0x11, 0x00


	//----- nvinfo : EIATTR_KPARAM_INFO
	.align		4
.L_38:
        /*00fc*/ 	.byte	0x04, 0x17
        /*00fe*/ 	.short	(.L_40 - .L_39)
.L_39:
        /*0100*/ 	.word	0x00000000
        /*0104*/ 	.short	0x000b
        /*0106*/ 	.short	0x0040
        /*0108*/ 	.byte	0x00, 0xf0, 0x11, 0x00


	//----- nvinfo : EIATTR_KPARAM_INFO
	.align		4
.L_40:
        /*010c*/ 	.byte	0x04, 0x17
        /*010e*/ 	.short	(.L_42 - .L_41)
.L_41:
        /*0110*/ 	.word	0x00000000
        /*0114*/ 	.short	0x000a
        /*0116*/ 	.short	0x003c
        /*0118*/ 	.byte	0x00, 0xf0, 0x11, 0x00


	//----- nvinfo : EIATTR_KPARAM_INFO
	.align		4
.L_42:
        /*011c*/ 	.byte	0x04, 0x17
        /*011e*/ 	.short	(.L_44 - .L_43)
.L_43:
        /*0120*/ 	.word	0x00000000
        /*0124*/ 	.short	0x0009
        /*0126*/ 	.short	0x0038
        /*0128*/ 	.byte	0x00, 0xf0, 0x11, 0x00


	//----- nvinfo : EIATTR_KPARAM_INFO
	.align		4
.L_44:
        /*012c*/ 	.byte	0x04, 0x17
        /*012e*/ 	.short	(.L_46 - .L_45)
.L_45:
        /*0130*/ 	.word	0x00000000
        /*0134*/ 	.short	0x0008
        /*0136*/ 	.short	0x0034
        /*0138*/ 	.byte	0x00, 0xf0, 0x11, 0x00


	//----- nvinfo : EIATTR_KPARAM_INFO
	.align		4
.L_46:
        /*013c*/ 	.byte	0x04, 0x17
        /*013e*/ 	.short	(.L_48 - .L_47)
.L_47:
        /*0140*/ 	.word	0x00000000
        /*0144*/ 	.short	0x0007
        /*0146*/ 	.short	0x0030
        /*0148*/ 	.byte	0x00, 0xf0, 0x11, 0x00


	//----- nvinfo : EIATTR_KPARAM_INFO
	.align		4
.L_48:
        /*014c*/ 	.byte	0x04, 0x17
        /*014e*/ 	.short	(.L_50 - .L_49)
.L_49:
        /*0150*/ 	.word	0x00000000
        /*0154*/ 	.short	0x0006
        /*0156*/ 	.short	0x002c
        /*0158*/ 	.byte	0x00, 0xf0, 0x11, 0x00


	//----- nvinfo : EIATTR_KPARAM_INFO
	.align		4
.L_50:
        /*015c*/ 	.byte	0x04, 0x17
        /*015e*/ 	.short	(.L_52 - .L_51)
.L_51:
        /*0160*/ 	.word	0x00000000
        /*0164*/ 	.short	0x0005
        /*0166*/ 	.short	0x0028
        /*0168*/ 	.byte	0x00, 0xf0, 0x11, 0x00


	//----- nvinfo : EIATTR_KPARAM_INFO
	.align		4
.L_52:
        /*016c*/ 	.byte	0x04, 0x17
        /*016e*/ 	.short	(.L_54 - .L_53)
.L_53:
        /*0170*/ 	.word	0x00000000
        /*0174*/ 	.short	0x0004
        /*0176*/ 	.short	0x0020
        /*0178*/ 	.byte	0x00, 0xf4, 0x21, 0x00


	//----- nvinfo : EIATTR_KPARAM_INFO
	.align		4
.L_54:
        /*017c*/ 	.byte	0x04, 0x17
        /*017e*/ 	.short	(.L_56 - .L_55)
.L_55:
        /*0180*/ 	.word	0x00000000
        /*0184*/ 	.short	0x0003
        /*0186*/ 	.short	0x0018
        /*0188*/ 	.byte	0x00, 0xf4, 0x21, 0x00


	//----- nvinfo : EIATTR_KPARAM_INFO
	.align		4
.L_56:
        /*018c*/ 	.byte	0x04, 0x17
        /*018e*/ 	.short	(.L_58 - .L_57)
.L_57:
        /*0190*/ 	.word	0x00000000
        /*0194*/ 	.short	0x0002
        /*0196*/ 	.short	0x0010
        /*0198*/ 	.byte	0x00, 0xf4, 0x21, 0x00


	//----- nvinfo : EIATTR_KPARAM_INFO
	.align		4
.L_58:
        /*019c*/ 	.byte	0x04, 0x17
        /*019e*/ 	.short	(.L_60 - .L_59)
.L_59:
        /*01a0*/ 	.word	0x00000000
        /*01a4*/ 	.short	0x0001
        /*01a6*/ 	.short	0x0008
        /*01a8*/ 	.byte	0x00, 0xf4, 0x21, 0x00


	//----- nvinfo : EIATTR_KPARAM_INFO
	.align		4
.L_60:
        /*01ac*/ 	.byte	0x04, 0x17
        /*01ae*/ 	.short	(.L_62 - .L_61)
.L_61:
        /*01b0*/ 	.word	0x00000000
        /*01b4*/ 	.short	0x0000
        /*01b6*/ 	.short	0x0000
        /*01b8*/ 	.byte	0x00, 0xf4, 0x21, 0x00


	//----- nvinfo : EIATTR_MAXREG_COUNT
	.align		4
.L_62:
        /*01bc*/ 	.byte	0x03, 0x1b
        /*01be*/ 	.short	0x0080


	//----- nvinfo : EIATTR_NUM_BARRIERS
	.align		4
        /*01c0*/ 	.byte	0x02, 0x4c
        /*01c2*/ 	.byte	0x01
	.zero		1


	//----- nvinfo : EIATTR_ANNOTATIONS
	.align		4
        /*01c4*/ 	.byte	0x04, 0x55
        /*01c6*/ 	.short	(.L_64 - .L_63)


	//   ....[0]....
.L_63:
        /*01c8*/ 	.word	0x00000001
        /*01cc*/ 	.byte	0xd0, 0x00, 0x00, 0x00, 0x01, 0x00, 0x00, 0x00, 0x00, 0x01, 0x00, 0x00, 0x01, 0x00, 0x00, 0x00
        /* <DEDUP_REMOVED lines=3692> */
        /*e89c*/ 	.byte	0xe0, 0x2d, 0x03, 0x00, 0x01, 0x00, 0x00, 0x00, 0xf0, 0x2d, 0x03, 0x00


	//----- nvinfo : EIATTR_MERCURY_ISA_VERSION
	.align		4
.L_64:
        /*e8a8*/ 	.byte	0x03, 0x5f
        /*e8aa*/ 	.short	0x0000


	//----- nvinfo : EIATTR_COOP_GROUP_MASK_REGIDS
	.align		4
        /*e8ac*/ 	.byte	0x04, 0x29
        /*e8ae*/ 	.short	(.L_66 - .L_65)


	//   ....[0]....
.L_65:
        /*e8b0*/ 	.word	0xffffffff


	//   ....[1]....
        /*e8b4*/ 	.word	0xffffffff


	//   ....[2]....
        /*e8b8*/ 	.word	0xffffffff


	//   ....[3]....
        /*e8bc*/ 	.word	0xffffffff


	//   ....[4]....
        /*e8c0*/ 	.word	0xffffffff


	//   ....[5]....
        /*e8c4*/ 	.word	0xffffffff


	//   ....[6]....
        /*e8c8*/ 	.word	0xffffffff


	//   ....[7]....
        /*e8cc*/ 	.word	0xffffffff


	//   ....[8]....
        /*e8d0*/ 	.word	0xffffffff


	//   ....[9]....
        /*e8d4*/ 	.word	0xffffffff


	//   ....[10]....
        /*e8d8*/ 	.word	0xffffffff


	//   ....[11]....
        /*e8dc*/ 	.word	0xffffffff


	//   ....[12]....
        /*e8e0*/ 	.word	0xffffffff


	//   ....[13]....
        /*e8e4*/ 	.word	0xffffffff


	//   ....[14]....
        /*e8e8*/ 	.word	0xffffffff


	//   ....[15]....
        /*e8ec*/ 	.word	0xffffffff


	//   ....[16]....
        /*e8f0*/ 	.word	0xffffffff


	//   ....[17]....
        /*e8f4*/ 	.word	0xffffffff


	//   ....[18]....
        /*e8f8*/ 	.word	0xffffffff


	//   ....[19]....
        /*e8fc*/ 	.word	0xffffffff


	//   ....[20]....
        /*e900*/ 	.word	0xffffffff


	//   ....[21]....
        /*e904*/ 	.word	0xffffffff


	//   ....[22]....
        /*e908*/ 	.word	0xffffffff


	//   ....[23]....
        /*e90c*/ 	.word	0xffffffff


	//   ....[24]....
        /*e910*/ 	.word	0xffffffff


	//   ....[25]....
        /*e914*/ 	.word	0xffffffff


	//   ....[26]....
        /*e918*/ 	.word	0xffffffff


	//   ....[27]....
        /*e91c*/ 	.word	0xffffffff


	//   ....[28]....
        /*e920*/ 	.word	0xffffffff


	//   ....[29]....
        /*e924*/ 	.word	0xffffffff


	//   ....[30]....
        /*e928*/ 	.word	0xffffffff


	//   ....[31]....
        /*e92c*/ 	.word	0xffffffff


	//   ....[32]....
        /*e930*/ 	.word	0xffffffff


	//   ....[33]....
        /*e934*/ 	.word	0xffffffff


	//   ....[34]....
        /*e938*/ 	.word	0xffffffff


	//   ....[35]....
        /*e93c*/ 	.word	0xffffffff


	//   ....[36]....
        /*e940*/ 	.word	0xffffffff


	//   ....[37]....
        /*e944*/ 	.word	0xffffffff


	//   ....[38]....
        /*e948*/ 	.word	0xffffffff


	//   ....[39]....
        /*e94c*/ 	.word	0xffffffff


	//   ....[40]....
        /*e950*/ 	.word	0xffffffff


	//   ....[41]....
        /*e954*/ 	.word	0xffffffff


	//   ....[42]....
        /*e958*/ 	.word	0xffffffff


	//   ....[43]....
        /*e95c*/ 	.word	0xffffffff


	//   ....[44]....
        /*e960*/ 	.word	0xffffffff


	//   ....[45]....
        /*e964*/ 	.word	0xffffffff


	//   ....[46]....
        /*e968*/ 	.word	0xffffffff


	//   ....[47]....
        /*e96c*/ 	.word	0xffffffff


	//   ....[48]....
        /*e970*/ 	.word	0xffffffff


	//   ....[49]....
        /*e974*/ 	.word	0xffffffff


	//   ....[50]....
        /*e978*/ 	.word	0xffffffff


	//   ....[51]....
        /*e97c*/ 	.word	0xffffffff


	//   ....[52]....
        /*e980*/ 	.word	0xffffffff


	//   ....[53]....
        /*e984*/ 	.word	0xffffffff


	//   ....[54]....
        /*e988*/ 	.word	0xffffffff


	//   ....[55]....
        /*e98c*/ 	.word	0xffffffff


	//   ....[56]....
        /*e990*/ 	.word	0xffffffff


	//   ....[57]....
        /*e994*/ 	.word	0xffffffff


	//   ....[58]....
        /*e998*/ 	.word	0xffffffff


	//   ....[59]....
        /*e99c*/ 	.word	0xffffffff


	//   ....[60]....
        /*e9a0*/ 	.word	0xffffffff


	//   ....[61]....
        /*e9a4*/ 	.word	0xffffffff


	//   ....[62]....
        /*e9a8*/ 	.word	0xffffffff


	//   ....[63]....
        /*e9ac*/ 	.word	0xffffffff


	//   ....[64]....
        /*e9b0*/ 	.word	0xffffffff


	//   ....[65]....
        /*e9b4*/ 	.word	0xffffffff


	//   ....[66]....
        /*e9b8*/ 	.word	0xffffffff


	//   ....[67]....
        /*e9bc*/ 	.word	0xffffffff


	//   ....[68]....
        /*e9c0*/ 	.word	0xffffffff


	//   ....[69]....
        /*e9c4*/ 	.word	0xffffffff


	//   ....[70]....
        /*e9c8*/ 	.word	0xffffffff


	//   ....[71]....
        /*e9cc*/ 	.word	0xffffffff


	//   ....[72]....
        /*e9d0*/ 	.word	0xffffffff


	//   ....[73]....
        /*e9d4*/ 	.word	0xffffffff


	//   ....[74]....
        /*e9d8*/ 	.word	0xffffffff


	//   ....[75]....
        /*e9dc*/ 	.word	0xffffffff


	//   ....[76]....
        /*e9e0*/ 	.word	0xffffffff


	//   ....[77]....
        /*e9e4*/ 	.word	0xffffffff


	//   ....[78]....
        /*e9e8*/ 	.word	0xffffffff


	//   ....[79]....
        /*e9ec*/ 	.word	0xffffffff


	//   ....[80]....
        /*e9f0*/ 	.word	0xffffffff


	//   ....[81]....
        /*e9f4*/ 	.word	0xffffffff


	//   ....[82]....
        /*e9f8*/ 	.word	0xffffffff


	//   ....[83]....
        /*e9fc*/ 	.word	0xffffffff


	//   ....[84]....
        /*ea00*/ 	.word	0xffffffff


	//   ....[85]....
        /*ea04*/ 	.word	0xffffffff


	//   ....[86]....
        /*ea08*/ 	.word	0xffffffff


	//   ....[87]....
        /*ea0c*/ 	.word	0xffffffff


	//   ....[88]....
        /*ea10*/ 	.word	0xffffffff


	//   ....[89]....
        /*ea14*/ 	.word	0xffffffff


	//   ....[90]....
        /*ea18*/ 	.word	0xffffffff


	//   ....[91]....
        /*ea1c*/ 	.word	0xffffffff


	//   ....[92]....
        /*ea20*/ 	.word	0xffffffff


	//   ....[93]....
        /*ea24*/ 	.word	0xffffffff


	//   ....[94]....
        /*ea28*/ 	.word	0xffffffff


	//   ....[95]....
        /*ea2c*/ 	.word	0xffffffff


	//   ....[96]....
        /*ea30*/ 	.word	0xffffffff


	//   ....[97]....
        /*ea34*/ 	.word	0xffffffff


	//   ....[98]....
        /*ea38*/ 	.word	0xffffffff


	//   ....[99]....
        /*ea3c*/ 	.word	0xffffffff


	//   ....[100]....
        /*ea40*/ 	.word	0xffffffff


	//   ....[101]....
        /*ea44*/ 	.word	0xffffffff


	//   ....[102]....
        /*ea48*/ 	.word	0xffffffff


	//   ....[103]....
        /*ea4c*/ 	.word	0xffffffff


	//   ....[104]....
        /*ea50*/ 	.word	0xffffffff


	//   ....[105]....
        /*ea54*/ 	.word	0xffffffff


	//   ....[106]....
        /*ea58*/ 	.word	0xffffffff


	//   ....[107]....
        /*ea5c*/ 	.word	0xffffffff


	//   ....[108]....
        /*ea60*/ 	.word	0xffffffff


	//   ....[109]....
        /*ea64*/ 	.word	0xffffffff


	//   ....[110]....
        /*ea68*/ 	.word	0xffffffff


	//   ....[111]....
        /*ea6c*/ 	.word	0xffffffff


	//   ....[112]....
        /*ea70*/ 	.word	0xffffffff


	//   ....[113]....
        /*ea74*/ 	.word	0xffffffff


	//   ....[114]....
        /*ea78*/ 	.word	0xffffffff


	//   ....[115]....
        /*ea7c*/ 	.word	0xffffffff


	//   ....[116]....
        /*ea80*/ 	.word	0xffffffff


	//   ....[117]....
        /*ea84*/ 	.word	0xffffffff


	//   ....[118]....
        /*ea88*/ 	.word	0xffffffff


	//   ....[119]....
        /*ea8c*/ 	.word	0xffffffff


	//   ....[120]....
        /*ea90*/ 	.word	0xffffffff


	//   ....[121]....
        /*ea94*/ 	.word	0xffffffff


	//   ....[122]....
        /*ea98*/ 	.word	0xffffffff


	//   ....[123]....
        /*ea9c*/ 	.word	0xffffffff


	//   ....[124]....
        /*eaa0*/ 	.word	0xffffffff


	//   ....[125]....
        /*eaa4*/ 	.word	0xffffffff


	//   ....[126]....
        /*eaa8*/ 	.word	0xffffffff


	//   ....[127]....
        /*eaac*/ 	.word	0xffffffff


	//   ....[128]....
        /*eab0*/ 	.word	0xffffffff


	//   ....[129]....
        /*eab4*/ 	.word	0xffffffff


	//   ....[130]....
        /*eab8*/ 	.word	0xffffffff


	//   ....[131]....
        /*eabc*/ 	.word	0xffffffff


	//   ....[132]....
        /*eac0*/ 	.word	0xffffffff


	//   ....[133]....
        /*eac4*/ 	.word	0xffffffff


	//   ....[134]....
        /*eac8*/ 	.word	0xffffffff


	//   ....[135]....
        /*eacc*/ 	.word	0xffffffff


	//   ....[136]....
        /*ead0*/ 	.word	0xffffffff


	//   ....[137]....
        /*ead4*/ 	.word	0xffffffff


	//   ....[138]....
        /*ead8*/ 	.word	0xffffffff


	//   ....[139]....
        /*eadc*/ 	.word	0xffffffff


	//   ....[140]....
        /*eae0*/ 	.word	0xffffffff


	//   ....[141]....
        /*eae4*/ 	.word	0xffffffff


	//   ....[142]....
        /*eae8*/ 	.word	0xffffffff


	//   ....[143]....
        /*eaec*/ 	.word	0xffffffff


	//   ....[144]....
        /*eaf0*/ 	.word	0xffffffff


	//   ....[145]....
        /*eaf4*/ 	.word	0xffffffff


	//   ....[146]....
        /*eaf8*/ 	.word	0xffffffff


	//   ....[147]....
        /*eafc*/ 	.word	0xffffffff


	//   ....[148]....
        /*eb00*/ 	.word	0xffffffff


	//   ....[149]....
        /*eb04*/ 	.word	0xffffffff


	//   ....[150]....
        /*eb08*/ 	.word	0xffffffff


	//   ....[151]....
        /*eb0c*/ 	.word	0xffffffff


	//----- nvinfo : EIATTR_COOP_GROUP_INSTR_OFFSETS
	.align		4
.L_66:
        /*eb10*/ 	.byte	0x04, 0x28
        /*eb12*/ 	.short	(.L_68 - .L_67)


	//   ....[0]....
.L_67:
        /*eb14*/ 	.word	0x00040af0


	//   ....[1]....
        /*eb18*/ 	.word	0x00040b00


	//   ....[2]....
        /*eb1c*/ 	.word	0x00040b10


	//   ....[3]....
        /*eb20*/ 	.word	0x00040b20


	//   ....[4]....
        /*eb24*/ 	.word	0x00040be0


	//   ....[5]....
        /*eb28*/ 	.word	0x00040c00


	//   ....[6]....
        /*eb2c*/ 	.word	0x00040c10


	//   ....[7]....
        /*eb30*/ 	.word	0x00040c40


	//   ....[8]....
        /*eb34*/ 	.word	0x00040ca0


	//   ....[9]....
        /*eb38*/ 	.word	0x00040cb0


	//   ....[10]....
        /*eb3c*/ 	.word	0x00040e50


	//   ....[11]....
        /*eb40*/ 	.word	0x00040e60


	//   ....[12]....
        /*eb44*/ 	.word	0x00040f30


	//   ....[13]....
        /*eb48*/ 	.word	0x00040f40


	//   ....[14]....
        /*eb4c*/ 	.word	0x00040f60


	//   ....[15]....
        /*eb50*/ 	.word	0x00041170


	//   ....[16]....
        /*eb54*/ 	.word	0x00041210


	//   ....[17]....
        /*eb58*/ 	.word	0x00041220


	//   ....[18]....
        /*eb5c*/ 	.word	0x00041230


	//   ....[19]....
        /*eb60*/ 	.word	0x00041450


	//   ....[20]....
        /*eb64*/ 	.word	0x00041460


	//   ....[21]....
        /*eb68*/ 	.word	0x000414a0


	//   ....[22]....
        /*eb6c*/ 	.word	0x000414c0


	//   ....[23]....
        /*eb70*/ 	.word	0x000414d0


	//   ....[24]....
        /*eb74*/ 	.word	0x000414e0


	//   ....[25]....
        /*eb78*/ 	.word	0x000414f0


	//   ....[26]....
        /*eb7c*/ 	.word	0x00041510


	//   ....[27]....
        /*eb80*/ 	.word	0x00041550


	//   ....[28]....
        /*eb84*/ 	.word	0x00041580


	//   ....[29]....
        /*eb88*/ 	.word	0x000415b0


	//   ....[30]....
        /*eb8c*/ 	.word	0x000415e0


	//   ....[31]....
        /*eb90*/ 	.word	0x00041640


	//   ....[32]....
        /*eb94*/ 	.word	0x000416b0


	//   ....[33]....
        /*eb98*/ 	.word	0x000416e0


	//   ....[34]....
        /*eb9c*/ 	.word	0x00041720


	//   ....[35]....
        /*eba0*/ 	.word	0x000418b0


	//   ....[36]....
        /*eba4*/ 	.word	0x00041920


	//   ....[37]....
        /*eba8*/ 	.word	0x00041930


	//   ....[38]....
        /*ebac*/ 	.word	0x00041940


	//   ....[39]....
        /*ebb0*/ 	.word	0x00041990


	//   ....[40]....
        /*ebb4*/ 	.word	0x000419c0


	//   ....[41]....
        /*ebb8*/ 	.word	0x00041b00


	//   ....[42]....
        /*ebbc*/ 	.word	0x00041b10


	//   ....[43]....
        /*ebc0*/ 	.word	0x00041b40


	//   ....[44]....
        /*ebc4*/ 	.word	0x00041b60


	//   ....[45]....
        /*ebc8*/ 	.word	0x00041bc0


	//   ....[46]....
        /*ebcc*/ 	.word	0x00041bf0


	//   ....[47]....
        /*ebd0*/ 	.word	0x00041c60


	//   ....[48]....
        /*ebd4*/ 	.word	0x00041ca0


	//   ....[49]....
        /*ebd8*/ 	.word	0x00041cc0


	//   ....[50]....
        /*ebdc*/ 	.word	0x00041cd0


	//   ....[51]....
        /*ebe0*/ 	.word	0x00041d00


	//   ....[52]....
        /*ebe4*/ 	.word	0x00041d50


	//   ....[53]....
        /*ebe8*/ 	.word	0x00041d90


	//   ....[54]....
        /*ebec*/ 	.word	0x00041ed0


	//   ....[55]....
        /*ebf0*/ 	.word	0x00041ee0


	//   ....[56]....
        /*ebf4*/ 	.word	0x00041ef0


	//   ....[57]....
        /*ebf8*/ 	.word	0x00041f00


	//   ....[58]....
        /*ebfc*/ 	.word	0x00041f10


	//   ....[59]....
        /*ec00*/ 	.word	0x00041f20


	//   ....[60]....
        /*ec04*/ 	.word	0x00041f30


	//   ....[61]....
        /*ec08*/ 	.word	0x00041f40


	//   ....[62]....
        /*ec0c*/ 	.word	0x00041f80


	//   ....[63]....
        /*ec10*/ 	.word	0x00042080


	//   ....[64]....
        /*ec14*/ 	.word	0x00042310


	//   ....[65]....
        /*ec18*/ 	.word	0x00042330


	//   ....[66]....
        /*ec1c*/ 	.word	0x00042350


	//   ....[67]....
        /*ec20*/ 	.word	0x00042410


	//   ....[68]....
        /*ec24*/ 	.word	0x00042420


	//   ....[69]....
        /*ec28*/ 	.word	0x00042430


	//   ....[70]....
        /*ec2c*/ 	.word	0x00042470


	//   ....[71]....
        /*ec30*/ 	.word	0x00042480


	//   ....[72]....
        /*ec34*/ 	.word	0x00042490


	//   ....[73]....
        /*ec38*/ 	.word	0x000424d0


	//   ....[74]....
        /*ec3c*/ 	.word	0x000424e0


	//   ....[75]....
        /*ec40*/ 	.word	0x000424f0


	//   ....[76]....
        /*ec44*/ 	.word	0x000427d0


	//   ....[77]....
        /*ec48*/ 	.word	0x00042890


	//   ....[78]....
        /*ec4c*/ 	.word	0x000428a0


	//   ....[79]....
        /*ec50*/ 	.word	0x00042910


	//   ....[80]....
        /*ec54*/ 	.word	0x00042d20


	//   ....[81]....
        /*ec58*/ 	.word	0x00042d30


	//   ....[82]....
        /*ec5c*/ 	.word	0x00042dd0


	//   ....[83]....
        /*ec60*/ 	.word	0x00042e60


	//   ....[84]....
        /*ec64*/ 	.word	0x00043070


	//   ....[85]....
        /*ec68*/ 	.word	0x000431f0


	//   ....[86]....
        /*ec6c*/ 	.word	0x00043200


	//   ....[87]....
        /*ec70*/ 	.word	0x00043310


	//   ....[88]....
        /*ec74*/ 	.word	0x00043380


	//   ....[89]....
        /*ec78*/ 	.word	0x00043410


	//   ....[90]....
        /*ec7c*/ 	.word	0x00043480


	//   ....[91]....
        /*ec80*/ 	.word	0x00043610


	//   ....[92]....
        /*ec84*/ 	.word	0x00043620


	//   ....[93]....
        /*ec88*/ 	.word	0x00043650


	//   ....[94]....
        /*ec8c*/ 	.word	0x00043660


	//   ....[95]....
        /*ec90*/ 	.word	0x00043690


	//   ....[96]....
        /*ec94*/ 	.word	0x00043740


	//   ....[97]....
        /*ec98*/ 	.word	0x00043750


	//   ....[98]....
        /*ec9c*/ 	.word	0x00043760


	//   ....[99]....
        /*eca0*/ 	.word	0x00043770


	//   ....[100]....
        /*eca4*/ 	.word	0x000437e0


	//   ....[101]....
        /*eca8*/ 	.word	0x00043a00


	//   ....[102]....
        /*ecac*/ 	.word	0x00043bd0


	//   ....[103]....
        /*ecb0*/ 	.word	0x00043db0


	//   ....[104]....
        /*ecb4*/ 	.word	0x00043dc0


	//   ....[105]....
        /*ecb8*/ 	.word	0x00043f00


	//   ....[106]....
        /*ecbc*/ 	.word	0x000440e0


	//   ....[107]....
        /*ecc0*/ 	.word	0x000440f0


	//   ....[108]....
        /*ecc4*/ 	.word	0x00044240


	//   ....[109]....
        /*ecc8*/ 	.word	0x000444a0


	//   ....[110]....
        /*eccc*/ 	.word	0x00044790


	//   ....[111]....
        /*ecd0*/ 	.word	0x000447f0


	//   ....[112]....
        /*ecd4*/ 	.word	0x00044800


	//   ....[113]....
        /*ecd8*/ 	.word	0x00044810


	//   ....[114]....
        /*ecdc*/ 	.word	0x00044990


	//   ....[115]....
        /*ece0*/ 	.word	0x000449a0


	//   ....[116]....
        /*ece4*/ 	.word	0x000449b0


	//   ....[117]....
        /*ece8*/ 	.word	0x00044ad0


	//   ....[118]....
        /*ecec*/ 	.word	0x00044b20


	//   ....[119]....
        /*ecf0*/ 	.word	0x00044b30


	//   ....[120]....
        /*ecf4*/ 	.word	0x00044bf0


	//   ....[121]....
        /*ecf8*/ 	.word	0x00044c10


	//   ....[122]....
        /*ecfc*/ 	.word	0x00044c30


	//   ....[123]....
        /*ed00*/ 	.word	0x00044cd0


	//   ....[124]....
        /*ed04*/ 	.word	0x00044d10


	//   ....[125]....
        /*ed08*/ 	.word	0x00044d20


	//   ....[126]....
        /*ed0c*/ 	.word	0x00044d30


	//   ....[127]....
        /*ed10*/ 	.word	0x00044d40


	//   ....[128]....
        /*ed14*/ 	.word	0x00044d50


	//   ....[129]....
        /*ed18*/ 	.word	0x00044d60


	//   ....[130]....
        /*ed1c*/ 	.word	0x00044d80


	//   ....[131]....
        /*ed20*/ 	.word	0x00044de0


	//   ....[132]....
        /*ed24*/ 	.word	0x00044df0


	//   ....[133]....
        /*ed28*/ 	.word	0x00044e00


	//   ....[134]....
        /*ed2c*/ 	.word	0x00044e10


	//   ....[135]....
        /*ed30*/ 	.word	0x00044e30


	//   ....[136]....
        /*ed34*/ 	.word	0x00044e40


	//   ....[137]....
        /*ed38*/ 	.word	0x00044e50


	//   ....[138]....
        /*ed3c*/ 	.word	0x00044e60


	//   ....[139]....
        /*ed40*/ 	.word	0x00044e70


	//   ....[140]....
        /*ed44*/ 	.word	0x00045020


	//   ....[141]....
        /*ed48*/ 	.word	0x00045040


	//   ....[142]....
        /*ed4c*/ 	.word	0x00045060


	//   ....[143]....
        /*ed50*/ 	.word	0x00045130


	//   ....[144]....
        /*ed54*/ 	.word	0x00045140


	//   ....[145]....
        /*ed58*/ 	.word	0x00045150


	//   ....[146]....
        /*ed5c*/ 	.word	0x00045190


	//   ....[147]....
        /*ed60*/ 	.word	0x000451a0


	//   ....[148]....
        /*ed64*/ 	.word	0x000451b0


	//   ....[149]....
        /*ed68*/ 	.word	0x000451f0


	//   ....[150]....
        /*ed6c*/ 	.word	0x00045200


	//   ....[151]....
        /*ed70*/ 	.word	0x00045210


	//----- nvinfo : EIATTR_EXIT_INSTR_OFFSETS
	.align		4
.L_68:
        /*ed74*/ 	.byte	0x04, 0x1c
        /*ed76*/ 	.short	(.L_70 - .L_69)


	//   ....[0]....
.L_69:
        /*ed78*/ 	.word	0x00070480


	//   ....[1]....
        /*ed7c*/ 	.word	0x00070550


	//----- nvinfo : EIATTR_REQNTID
	.align		4
.L_70:
        /*ed80*/ 	.byte	0x04, 0x10
        /*ed82*/ 	.short	(.L_72 - .L_71)
.L_71:
        /*ed84*/ 	.word	0x00000200
        /*ed88*/ 	.word	0x00000001
        /*ed8c*/ 	.word	0x00000001
.L_72:


//--------------------- .nv.callgraph             --------------------------
	.section	.nv.callgraph,"",@"SHT_CUDA_CALLGRAPH"
	.align	4
	.sectionentsize	8
	.align		4
        /*0000*/ 	.word	0x00000000
	.align		4
        /*0004*/ 	.word	0xffffffff
	.align		4
        /*0008*/ 	.word	0x00000000
	.align		4
        /*000c*/ 	.word	0xfffffffe
	.align		4
        /*0010*/ 	.word	0x00000000
	.align		4
        /*0014*/ 	.word	0xfffffffd
	.align		4
        /*0018*/ 	.word	0x00000000
	.align		4
        /*001c*/ 	.word	0xfffffffc


//--------------------- .nv.rel.action            --------------------------
	.section	.nv.rel.action,"",@"SHT_CUDA_RELOCINFO"
	.align	8
	.sectionentsize	8
        /*0000*/ 	.byte	0x73, 0x00, 0x00, 0x00, 0x00, 0x00, 0x00, 0x00, 0x00, 0x00, 0x00, 0x11, 0x25, 0x00, 0x05, 0x36


//--------------------- .nv.constant4             --------------------------
	.section	.nv.constant4,"a",@progbits
	.align	8
	.align		8
.nv.constant4:
        /*0000*/ 	.dword	_$_str


//--------------------- .nv.constant0.attn_fwd    --------------------------
	.section	.nv.constant0.attn_fwd,"a",@progbits
	.sectionflags	@""
	.align	4
.nv.constant0.attn_fwd:
	.zero		488


//--------------------- .text.attn_fwd            --------------------------
	.section	.text.attn_fwd,"ax",@progbits
	.sectioninfo	@"SHI_REGISTERS=32"
	.align	128
        .global         attn_fwd
        .type           attn_fwd,@function
        .size           attn_fwd,(.L_x_3 - attn_fwd)
        .other          attn_fwd,@"STO_CUDA_ENTRY STV_DEFAULT"
attn_fwd:
.text.attn_fwd:
[----:B------:R-:W-:-:S04]  /*0000*/  IMAD.MOV.U32 R1, RZ, RZ, c[0x0][0x28] ;  /* 0x00000a00ff017624 */ /* 0x000fc800078e00ff */
[----:B------:R-:W0:Y:S01]  /*0010*/  S2R R14, SR_TID.X ;  /* 0x00000000000e7919 */ /* 0x000e220000002100 */
[----:B------:R-:W-:-:S03]  /*0020*/  IADD3 R1, R1, -0x5db8, RZ ;  /* 0xffffa24801017810 */ /* 0x000fc60007ffe0ff */
[----:B------:R-:W1:Y:S04]  /*0030*/  S2R R10, SR_CTAID.X ;  /* 0x00000000000a7919 */ /* 0x000e680000002500 */
[----:B------:R-:W2:Y:S01]  /*0040*/  S2R R26, SR_CTAID.Y ;  /* 0x00000000001a7919 */ /* 0x000ea20000002600 */
[----:B0-----:R-:W-:-:S04]  /*0050*/  SHF.R.U32.HI R0, RZ, 0x8, R14 ;  /* 0x00000008ff007819 */ /* 0x001fc8000001160e */
[----:B------:R-:W-:Y:S01]  /*0060*/  SGXT.U32 R2, R0, 0x1 ;  /* 0x000000010002781a */ /* 0x000fe20000000000 */
[----:B------:R-:W-:-:S04]  /*0070*/  IMAD.MOV.U32 R0, RZ, RZ, c[0x0][0x198] ;  /* 0x00006600ff007624 */ /* 0x000fc800078e00ff */
[----:B------:R-:W-:-:S05]  /*0080*/  IMAD R11, R2, c[0x0][0x198], RZ ;  /* 0x00006600020b7a24 */ /* 0x000fca00078e02ff */
[----:B------:R-:W-:-:S05]  /*0090*/  LEA R13, R0, R11, 0x1 ;  /* 0x0000000b000d7211 */ /* 0x000fca00078e08ff */
[----:B------:R-:W-:-:S04]  /*00a0*/  IMAD R15, R0, 0x2, R13 ;  /* 0x00000002000f7824 */ /* 0x000fc800078e020d */
[----:B------:R-:W-:-:S05]  /*00b0*/  IMAD R23, R0, 0x2, R15 ;  /* 0x0000000200177824 */ /* 0x000fca00078e020f */
[C---:B------:R-:W-:Y:S01]  /*00c0*/  LEA R29, R0.reuse, R23, 0x1 ;  /* 0x00000017001d7211 */ /* 0x040fe200078e08ff */
[----:B------:R1:W-:Y:S04]  /*00d0*/  STL [R1+0xf1c], R23 ;  /* 0x000f1c1701007387 */ /* 0x0003e80000100800 */
[----:B------:R-:W-:-:S04]  /*00e0*/  IMAD R21, R0, 0x2, R29 ;  /* 0x0000000200157824 */ /* 0x000fc800078e021d */
[----:B------:R-:W-:Y:S01]  /*00f0*/  IMAD R19, R0, 0x2, R21 ;  /* 0x0000000200137824 */ /* 0x000fe200078e0215 */
[----:B------:R0:W-:Y:S01]  /*0100*/  STL [R1+0xf18], R21 ;  /* 0x000f181501007387 */ /* 0x0001e20000100800 */
[----:B------:R-:W-:Y:S02]  /*0110*/  LOP3.LUT R0, R14, 0xff, RZ, 0xc0, !PT ;  /* 0x000000ff0e007812 */ /* 0x000fe400078ec0ff */
[----:B------:R-:W-:-:S03]  /*0120*/  SHF.R.S32.HI R14, RZ, 0x8, R14 ;  /* 0x00000008ff0e7819 */ /* 0x000fc6000001140e */
[----:B-1----:R-:W-:Y:S02]  /*0130*/  IMAD R23, R10, 0x100, R0 ;  /* 0x000001000a177824 */ /* 0x002fe400078e0200 */
[----:B--2---:R-:W-:Y:S01]  /*0140*/  IMAD R10, R26, c[0x0][0x190], RZ ;  /* 0x000064001a0a7a24 */ /* 0x004fe200078e02ff */
[----:B0-----:R-:W-:Y:S01]  /*0150*/  MOV R21, c[0x0][0x198] ;  /* 0x0000660000157a02 */ /* 0x001fe20000000f00 */
[----:B------:R-:W-:Y:S02]  /*0160*/  IMAD R27, R23, c[0x0][0x194], RZ ;  /* 0x00006500171b7a24 */ /* 0x000fe400078e02ff */
[----:B------:R-:W-:Y:S02]  /*0170*/  IMAD.SHL.U32 R0, R0, 0x2, RZ ;  /* 0x0000000200007824 */ /* 0x000fe400078e00ff */
[----:B------:R-:W-:Y:S01]  /*0180*/  IMAD R17, R21, 0x2, R19 ;  /* 0x0000000215117824 */ /* 0x000fe200078e0213 */
[C---:B------:R-:W-:Y:S01]  /*0190*/  SHF.L.U32 R26, R27.reuse, 0x1, RZ ;  /* 0x000000011b1a7819 */ /* 0x040fe200000006ff */
[----:B------:R-:W-:-:S04]  /*01a0*/  IMAD.HI R27, R27, 0x2, RZ ;  /* 0x000000021b1b7827 */ /* 0x000fc800078e02ff */
[----:B------:R-:W-:-:S05]  /*01b0*/  IMAD R16, R21, 0x2, R17 ;  /* 0x0000000215107824 */ /* 0x000fca00078e0211 */
[----:B------:R-:W-:-:S05]  /*01c0*/  LEA R18, R21, R16, 0x1 ;  /* 0x0000001015127211 */ /* 0x000fca00078e08ff */
[----:B------:R-:W-:-:S04]  /*01d0*/  IMAD R20, R21, 0x2, R18 ;  /* 0x0000000215147824 */ /* 0x000fc800078e0212 */
        /* <DEDUP_REMOVED lines=13> */
[----:B------:R0:W-:Y:S02]  /*02b0*/  STL [R1], R12 ;  /* 0x0000000c01007387 */ /* 0x0001e40000100800 */
[----:B0-----:R-:W-:-:S05]  /*02c0*/  LEA R12, R21, R12, 0x1 ;  /* 0x0000000c150c7211 */ /* 0x001fca00078e08ff */
[----:B------:R0:W-:Y:S02]  /*02d0*/  STL [R1+0x8], R12 ;  /* 0x0000080c01007387 */ /* 0x0001e40000100800 */
[----:B0-----:R-:W-:-:S05]  /*02e0*/  IMAD R12, R21, 0x2, R12 ;  /* 0x00000002150c7824 */ /* 0x001fca00078e020c */
[----:B------:R0:W-:Y:S04]  /*02f0*/  STL [R1+0x4], R12 ;  /* 0x0000040c01007387 */ /* 0x0001e80000100800 */
[----:B------:R1:W-:Y:S01]  /*0300*/  STL [R1+0xd20], R23 ;  /* 0x000d201701007387 */ /* 0x0003e20000100800 */
[----:B0-----:R-:W-:-:S05]  /*0310*/  LEA R12, R21, R12, 0x1 ;  /* 0x0000000c150c7211 */ /* 0x001fca00078e08ff */
[----:B------:R0:W-:Y:S01]  /*0320*/  STL [R1+0xc], R12 ;  /* 0x00000c0c01007387 */ /* 0x0001e20000100800 */
[----:B-1----:R-:W-:-:S05]  /*0330*/  IMAD R23, R21, 0x2, R12 ;  /* 0x0000000215177824 */ /* 0x002fca00078e020c */
[----:B------:R1:W-:Y:S01]  /*0340*/  STL [R1+0x20], R23 ;  /* 0x0000201701007387 */ /* 0x0003e20000100800 */
[C---:B0-----:R-:W-:Y:S02]  /*0350*/  IMAD.SHL.U32 R12, R10.reuse, 0x2, RZ ;  /* 0x000000020a0c7824 */ /* 0x041fe400078e00ff */
[----:B------:R-:W-:-:S03]  /*0360*/  IMAD.HI R10, R10, 0x2, RZ ;  /* 0x000000020a0a7827 */ /* 0x000fc600078e02ff */
[----:B------:R-:W-:Y:S01]  /*0370*/  IADD3 R26, P0, P1, R26, c[0x0][0x160], R12 ;  /* 0x000058001a1a7a10 */ /* 0x000fe2000791e00c */
[----:B-1----:R-:W-:Y:S01]  /*0380*/  IMAD R23, R21, 0x2, R23 ;  /* 0x0000000215177824 */ /* 0x002fe200078e0217 */
[----:B------:R-:W-:Y:S02]  /*0390*/  SGXT R12, R14, 0x1 ;  /* 0x000000010e0c781a */ /* 0x000fe40000000200 */
[----:B------:R-:W-:Y:S02]  /*03a0*/  IADD3.X R27, R27, c[0x0][0x164], R10, P0, P1 ;  /* 0x000059001b1b7a10 */ /* 0x000fe400007e240a */
[-C--:B------:R-:W-:Y:S01]  /*03b0*/  LEA R10, P0, R11, R26.reuse, 0x1 ;  /* 0x0000001a0b0a7211 */ /* 0x080fe200078008ff */
[----:B------:R0:W-:Y:S01]  /*03c0*/  STL [R1+0x1c], R23 ;  /* 0x00001c1701007387 */ /* 0x0001e20000100800 */
[----:B------:R-:W-:Y:S02]  /*03d0*/  LOP3.LUT R0, R0, 0x210, R12, 0x78, !PT ;  /* 0x0000021000007812 */ /* 0x000fe400078e780c */
[----:B------:R-:W-:-:S02]  /*03e0*/  LEA R12, P1, R13, R26, 0x1 ;  /* 0x0000001a0d0c7211 */ /* 0x000fc400078208ff */
[-C--:B------:R-:W-:Y:S01]  /*03f0*/  LEA.HI.X.SX32 R11, R11, R27.reuse, 0x1, P0 ;  /* 0x0000001b0b0b7211 */ /* 0x080fe200000f0eff */
[----:B------:R-:W-:Y:S01]  /*0400*/  ULDC.64 UR4, c[0x0][0x118] ;  /* 0x0000460000047ab9 */ /* 0x000fe20000000a00 */
[----:B------:R-:W-:Y:S02]  /*0410*/  LEA.HI.X.SX32 R13, R13, R27, 0x1, P1 ;  /* 0x0000001b0d0d7211 */ /* 0x000fe400008f0eff */
[C---:B0-----:R-:W-:Y:S01]  /*0420*/  LEA R23, R21.reuse, R23, 0x1 ;  /* 0x0000001715177211 */ /* 0x041fe200078e08ff */
[----:B------:R0:W2:Y:S04]  /*0430*/  LDG.E.U16 R10, [R10.64] ;  /* 0x000000040a0a7981 */ /* 0x0000a8000c1e1500 */
[----:B------:R1:W-:Y:S01]  /*0440*/  STL [R1+0x24], R23 ;  /* 0x0000241701007387 */ /* 0x0003e20000100800 */
[----:B------:R-:W-:-:S03]  /*0450*/  IMAD R21, R21, 0x2, R23 ;  /* 0x0000000215157824 */ /* 0x000fc600078e0217 */
[----:B------:R3:W4:Y:S04]  /*0460*/  LDG.E.U16 R12, [R12.64] ;  /* 0x000000040c0c7981 */ /* 0x000728000c1e1500 */
[----:B-1----:R-:W5:Y:S01]  /*0470*/  LDL.LU R23, [R1+0xf1c] ;  /* 0x000f1c0001177983 */ /* 0x002f620000300800 */
[----:B------:R-:W-:-:S03]  /*0480*/  LEA R14, P0, R15, R26, 0x1 ;  /* 0x0000001a0f0e7211 */ /* 0x000fc600078008ff */
[----:B------:R1:W-:Y:S04]  /*0490*/  STL [R1+0xea8], R0 ;  /* 0x000ea80001007387 */ /* 0x0003e80000100800 */
[----:B------:R0:W-:Y:S01]  /*04a0*/  STL [R1+0x40], R21 ;  /* 0x0000401501007387 */ /* 0x0001e20000100800 */
[----:B-1----:R-:W-:-:S05]  /*04b0*/  IMAD.MOV.U32 R0, RZ, RZ, c[0x0][0x198] ;  /* 0x00006600ff007624 */ /* 0x002fca00078e00ff */
[----:B0-----:R-:W-:-:S05]  /*04c0*/  LEA R21, R0, R21, 0x1 ;  /* 0x0000001500157211 */ /* 0x001fca00078e08ff */
[----:B------:R0:W-:Y:S02]  /*04d0*/  STL [R1+0x38], R21 ;  /* 0x0000381501007387 */ /* 0x0001e40000100800 */
[----:B0-----:R-:W-:-:S04]  /*04e0*/  IMAD R21, R0, 0x2, R21 ;  /* 0x0000000200157824 */ /* 0x001fc800078e0215 */
[C---:B------:R-:W-:Y:S01]  /*04f0*/  IMAD R11, R0.reuse, 0x2, R21 ;  /* 0x00000002000b7824 */ /* 0x040fe200078e0215 */
[----:B------:R-:W-:Y:S01]  /*0500*/  LEA.HI.X.SX32 R15, R15, R27, 0x1, P0 ;  /* 0x0000001b0f0f7211 */ /* 0x000fe200000f0eff */
[----:B------:R0:W-:Y:S03]  /*0510*/  STL [R1+0x48], R21 ;  /* 0x0000481501007387 */ /* 0x0001e60000100800 */
[----:B---3--:R-:W-:Y:S02]  /*0520*/  MOV R13, R11 ;  /* 0x0000000b000d7202 */ /* 0x008fe40000000f00 */
[----:B------:R-:W3:Y:S04]  /*0530*/  LDG.E.U16 R15, [R14.64] ;  /* 0x000000040e0f7981 */ /* 0x000ee8000c1e1500 */
[----:B0-----:R-:W3:Y:S04]  /*0540*/  LDL.LU R21, [R1+0xf18] ;  /* 0x000f180001157983 */ /* 0x001ee80000300800 */
[----:B------:R0:W-:Y:S02]  /*0550*/  STL [R1+0x60], R11 ;  /* 0x0000600b01007387 */ /* 0x0001e40000100800 */
[----:B0-----:R-:W-:-:S04]  /*0560*/  IMAD R11, R0, 0x2, R13 ;  /* 0x00000002000b7824 */ /* 0x001fc800078e020d */
[----:B------:R-:W-:Y:S01]  /*0570*/  IMAD.MOV.U32 R13, RZ, RZ, R11 ;  /* 0x000000ffff0d7224 */ /* 0x000fe200078e000b */
[----:B--2---:R5:W-:Y:S04]  /*0580*/  STL [R1+0x4b8], R10 ;  /* 0x0004b80a01007387 */ /* 0x004be80000100800 */
[----:B----4-:R-:W-:Y:S01]  /*0590*/  STL [R1+0x4b4], R12 ;  /* 0x0004b40c01007387 */ /* 0x010fe20000100800 */
[----:B-----5:R-:W-:-:S03]  /*05a0*/  LEA R10, P0, R23, R26, 0x1 ;  /* 0x0000001a170a7211 */ /* 0x020fc600078008ff */
[----:B------:R0:W-:Y:S02]  /*05b0*/  STL [R1+0x54], R11 ;  /* 0x0000540b01007387 */ /* 0x0001e40000100800 */
[----:B0-----:R-:W-:-:S06]  /*05c0*/  LEA.HI.X.SX32 R11, R23, R27, 0x1, P0 ;  /* 0x0000001b170b7211 */ /* 0x001fcc00000f0eff */
[----:B------:R0:W2:Y:S01]  /*05d0*/  LDG.E.U16 R11, [R10.64] ;  /* 0x000000040a0b7981 */ /* 0x0000a2000c1e1500 */
[C---:B------:R-:W-:Y:S02]  /*05e0*/  LEA R12, P1, R29.reuse, R26, 0x1 ;  /* 0x0000001a1d0c7211 */ /* 0x040fe400078208ff */
[----:B------:R-:W-:Y:S02]  /*05f0*/  LEA R23, R0, R13, 0x1 ;  /* 0x0000000d00177211 */ /* 0x000fe400078e08ff */
[----:B------:R-:W-:-:S06]  /*0600*/  LEA.HI.X.SX32 R13, R29, R27, 0x1, P1 ;  /* 0x0000001b1d0d7211 */ /* 0x000fcc00008f0eff */
[----:B------:R1:W4:Y:S04]  /*0610*/  LDG.E.U16 R13, [R12.64] ;  /* 0x000000040c0d7981 */ /* 0x000328000c1e1500 */
[----:B---3--:R-:W-:Y:S04]  /*0620*/  STL [R1+0x4b0], R15 ;  /* 0x0004b00f01007387 */ /* 0x008fe80000100800 */
[----:B------:R3:W-:Y:S01]  /*0630*/  STL [R1+0xcc], R23 ;  /* 0x0000cc1701007387 */ /* 0x0007e20000100800 */
[----:B------:R-:W-:Y:S01]  /*0640*/  LEA R14, P0, R21, R26, 0x1 ;  /* 0x0000001a150e7211 */ /* 0x000fe200078008ff */
[----:B---3--:R-:W-:-:S03]  /*0650*/  IMAD R23, R0, 0x2, R23 ;  /* 0x0000000200177824 */ /* 0x008fc600078e0217 */
[----:B------:R-:W-:Y:S01]  /*0660*/  LEA.HI.X.SX32 R15, R21, R27, 0x1, P0 ;  /* 0x0000001b150f7211 */ /* 0x000fe200000f0eff */
[----:B------:R-:W-:Y:S01]  /*0670*/  IMAD R29, R0, 0x2, R23 ;  /* 0x00000002001d7824 */ /* 0x000fe200078e0217 */
[----:B0-----:R-:W-:-:S04]  /*0680*/  LEA R10, P0, R19, R26, 0x1 ;  /* 0x0000001a130a7211 */ /* 0x001fc800078008ff */
[----:B------:R-:W-:Y:S01]  /*0690*/  LEA R21, R0, R29, 0x1 ;  /* 0x0000001d00157211 */ /* 0x000fe200078e08ff */
[----:B--2---:R0:W-:Y:S04]  /*06a0*/  STL [R1+0x4ac], R11 ;  /* 0x0004ac0b01007387 */ /* 0x0041e80000100800 */
[----:B------:R2:W-:Y:S01]  /*06b0*/  STL [R1+0x5c], R29 ;  /* 0x00005c1d01007387 */ /* 0x0005e20000100800 */
[----:B0-----:R-:W-:-:S03]  /*06c0*/  LEA.HI.X.SX32 R11, R19, R27, 0x1, P0 ;  /* 0x0000001b130b7211 */ /* 0x001fc600000f0eff */
[----:B--2---:R0:W2:Y:S01]  /*06d0*/  LDG.E.U16 R29, [R14.64] ;  /* 0x000000040e1d7981 */ /* 0x0040a2000c1e1500 */
[----:B------:R-:W-:-:S03]  /*06e0*/  IMAD R19, R0, 0x2, R21 ;  /* 0x0000000200137824 */ /* 0x000fc600078e0215 */
[----:B------:R3:W-:Y:S04]  /*06f0*/  STL [R1+0x50], R21 ;  /* 0x0000501501007387 */ /* 0x0007e80000100800 */
[----:B---3--:R3:W5:Y:S01]  /*0700*/  LDG.E.U16 R21, [R10.64] ;  /* 0x000000040a157981 */ /* 0x008762000c1e1500 */
[----:B-1----:R-:W-:-:S03]  /*0710*/  LEA R12, P0, R17, R26, 0x1 ;  /* 0x0000001a110c7211 */ /* 0x002fc600078008ff */
[----:B----4-:R1:W-:Y:S04]  /*0720*/  STL [R1+0x4a8], R13 ;  /* 0x0004a80d01007387 */ /* 0x0103e80000100800 */
[----:B------:R4:W-:Y:S01]  /*0730*/  STL [R1+0xc8], R19 ;  /* 0x0000c81301007387 */ /* 0x0009e20000100800 */
[----:B-1----:R-:W-:Y:S01]  /*0740*/  LEA.HI.X.SX32 R13, R17, R27, 0x1, P0 ;  /* 0x0000001b110d7211 */ /* 0x002fe200000f0eff */
[----:B----4-:R-:W-:-:S05]  /*0750*/  IMAD R19, R0, 0x2, R19 ;  /* 0x0000000200137824 */ /* 0x010fca00078e0213 */
[----:B------:R1:W-:Y:S01]  /*0760*/  STL [R1+0x4c], R19 ;  /* 0x00004c1301007387 */ /* 0x0003e20000100800 */
[----:B------:R-:W-:-:S03]  /*0770*/  LEA R17, R0, R19, 0x1 ;  /* 0x0000001300117211 */ /* 0x000fc600078e08ff */
[----:B-1----:R1:W4:Y:S01]  /*0780*/  LDG.E.U16 R19, [R12.64] ;  /* 0x000000040c137981 */ /* 0x002322000c1e1500 */
[----:B0-----:R-:W-:-:S04]  /*0790*/  LEA R14, P1, R16, R26, 0x1 ;  /* 0x0000001a100e7211 */ /* 0x001fc800078208ff */
[----:B------:R-:W-:Y:S01]  /*07a0*/  LEA.HI.X.SX32 R15, R16, R27, 0x1, P1 ;  /* 0x0000001b100f7211 */ /* 0x000fe200008f0eff */
[----:B------:R-:W-:Y:S01]  /*07b0*/  IMAD R16, R0, 0x2, R17 ;  /* 0x0000000200107824 */ /* 0x000fe200078e0211 */
[----:B------:R-:W-:Y:S04]  /*07c0*/  STL [R1+0x58], R17 ;  /* 0x0000581101007387 */ /* 0x000fe80000100800 */
[----:B------:R0:W-:Y:S01]  /*07d0*/  STL [R1+0x44], R16 ;  /* 0x0000441001007387 */ /* 0x0001e20000100800 */
[----:B---3--:R-:W-:Y:S01]  /*07e0*/  LEA R10, P0, R18, R26, 0x1 ;  /* 0x0000001a120a7211 */ /* 0x008fe200078008ff */
[----:B0-----:R-:W-:-:S03]  /*07f0*/  IMAD R16, R0, 0x2, R16 ;  /* 0x0000000200107824 */ /* 0x001fc600078e0210 */
[----:B------:R-:W-:Y:S02]  /*0800*/  LEA.HI.X.SX32 R11, R18, R27, 0x1, P0 ;  /* 0x0000001b120b7211 */ /* 0x000fe400000f0eff */
[----:B-1----:R-:W-:-:S04]  /*0810*/  LEA R12, P0, R20, R26, 0x1 ;  /* 0x0000001a140c7211 */ /* 0x002fc800078008ff */
[----:B------:R-:W-:-:S05]  /*0820*/  LEA.HI.X.SX32 R13, R20, R27, 0x1, P0 ;  /* 0x0000001b140d7211 */ /* 0x000fca00000f0eff */
[----:B------:R0:W3:Y:S04]  /*0830*/  LDG.E.U16 R18, [R12.64] ;  /* 0x000000040c127981 */ /* 0x0000e8000c1e1500 */
[----:B--2---:R1:W-:Y:S04]  /*0840*/  STL [R1+0x4a4], R29 ;  /* 0x0004a41d01007387 */ /* 0x0043e80000100800 */
[----:B------:R2:W-:Y:S04]  /*0850*/  STL [R1+0xc4], R16 ;  /* 0x0000c41001007387 */ /* 0x0005e80000100800 */
[----:B-1----:R1:W3:Y:S01]  /*0860*/  LDG.E.U16 R29, [R14.64] ;  /* 0x000000040e1d7981 */ /* 0x0022e2000c1e1500 */
[----:B--2---:R-:W-:-:S03]  /*0870*/  LEA R16, R0, R16, 0x1 ;  /* 0x0000001000107211 */ /* 0x004fc600078e08ff */
[----:B-----5:R2:W-:Y:S04]  /*0880*/  STL [R1+0x4a0], R21 ;  /* 0x0004a01501007387 */ /* 0x0205e80000100800 */
[----:B------:R5:W-:Y:S04]  /*0890*/  STL [R1+0x3c], R16 ;  /* 0x00003c1001007387 */ /* 0x000be80000100800 */
[----:B--2---:R2:W3:Y:S01]  /*08a0*/  LDG.E.U16 R21, [R10.64] ;  /* 0x000000040a157981 */ /* 0x0044e2000c1e1500 */
[----:B-----5:R-:W-:-:S05]  /*08b0*/  IMAD R16, R0, 0x2, R16 ;  /* 0x0000000200107824 */ /* 0x020fca00078e0210 */
[----:B------:R5:W-:Y:S01]  /*08c0*/  STL [R1+0x64], R16 ;  /* 0x0000641001007387 */ /* 0x000be20000100800 */
[----:B--2---:R-:W-:Y:S01]  /*08d0*/  LEA R10, P0, R24, R26, 0x1 ;  /* 0x0000001a180a7211 */ /* 0x004fe200078008ff */
[----:B-----5:R-:W-:-:S03]  /*08e0*/  IMAD R16, R0, 0x2, R16 ;  /* 0x0000000200107824 */ /* 0x020fc600078e0210 */
[-C--:B------:R-:W-:Y:S02]  /*08f0*/  LEA.HI.X.SX32 R11, R24, R27.reuse, 0x1, P0 ;  /* 0x0000001b180b7211 */ /* 0x080fe400000f0eff */
[----:B------:R2:W-:Y:S01]  /*0900*/  STL [R1+0x34], R16 ;  /* 0x0000341001007387 */ /* 0x0005e20000100800 */
[-C--:B-1----:R-:W-:Y:S02]  /*0910*/  LEA R14, P1, R22, R26.reuse, 0x1 ;  /* 0x0000001a160e7211 */ /* 0x082fe400078208ff */
[----:B0-----:R-:W-:Y:S01]  /*0920*/  LEA R12, P0, R2, R26, 0x1 ;  /* 0x0000001a020c7211 */ /* 0x001fe200078008ff */
[----:B------:R0:W5:Y:S01]  /*0930*/  LDG.E.U16 R17, [R10.64] ;  /* 0x000000040a117981 */ /* 0x000162000c1e1500 */
[----:B--2---:R-:W-:Y:S02]  /*0940*/  LEA R16, R0, R16, 0x1 ;  /* 0x0000001000107211 */ /* 0x004fe400078e08ff */
[----:B------:R-:W-:-:S03]  /*0950*/  LEA.HI.X.SX32 R15, R22, R27, 0x1, P1 ;  /* 0x0000001b160f7211 */ /* 0x000fc600008f0eff */
[----:B------:R1:W-:Y:S01]  /*0960*/  STL [R1+0xc0], R16 ;  /* 0x0000c01001007387 */ /* 0x0003e20000100800 */
[-C--:B------:R-:W-:Y:S02]  /*0970*/  LEA.HI.X.SX32 R13, R2, R27.reuse, 0x1, P0 ;  /* 0x0000001b020d7211 */ /* 0x080fe400000f0eff */
[C---:B------:R-:W-:Y:S01]  /*0980*/  LEA R2, P0, R3.reuse, R26, 0x1 ;  /* 0x0000001a03027211 */ /* 0x040fe200078008ff */
[----:B----4-:R2:W-:Y:S04]  /*0990*/  STL [R1+0x49c], R19 ;  /* 0x00049c1301007387 */ /* 0x0105e80000100800 */
[----:B------:R4:W5:Y:S01]  /*09a0*/  LDG.E.U16 R20, [R14.64] ;  /* 0x000000040e147981 */ /* 0x000962000c1e1500 */
[----:B-1----:R-:W-:Y:S01]  /*09b0*/  IMAD R16, R0, 0x2, R16 ;  /* 0x0000000200107824 */ /* 0x002fe200078e0210 */
[----:B------:R-:W-:-:S02]  /*09c0*/  LEA.HI.X.SX32 R3, R3, R27, 0x1, P0 ;  /* 0x0000001b03037211 */ /* 0x000fc400000f0eff */
[----:B--2---:R1:W2:Y:S04]  /*09d0*/  LDG.E.U16 R19, [R12.64] ;  /* 0x000000040c137981 */ /* 0x0042a8000c1e1500 */
[----:B------:R0:W-:Y:S02]  /*09e0*/  STL [R1+0x2c], R16 ;  /* 0x00002c1001007387 */ /* 0x0001e40000100800 */
[----:B0-----:R-:W-:-:S05]  /*09f0*/  IMAD R16, R0, 0x2, R16 ;  /* 0x0000000200107824 */ /* 0x001fca00078e0210 */
[----:B------:R0:W-:Y:S01]  /*0a00*/  STL [R1+0x30], R16 ;  /* 0x0000301001007387 */ /* 0x0001e20000100800 */
[----:B----4-:R-:W-:-:S03]  /*0a10*/  LEA R14, R0, R16, 0x1 ;  /* 0x00000010000e7211 */ /* 0x010fc600078e08ff */
[----:B0-----:R0:W4:Y:S01]  /*0a20*/  LDG.E.U16 R16, [R2.64] ;  /* 0x0000000402107981 */ /* 0x001122000c1e1500 */
[CC--:B------:R-:W-:Y:S02]  /*0a30*/  LEA R10, P0, R4.reuse, R26.reuse, 0x1 ;  /* 0x0000001a040a7211 */ /* 0x0c0fe400078008ff */
[C---:B-1----:R-:W-:Y:S02]  /*0a40*/  LEA R12, P1, R5.reuse, R26, 0x1 ;  /* 0x0000001a050c7211 */ /* 0x042fe400078208ff */
[-C--:B------:R-:W-:Y:S02]  /*0a50*/  LEA.HI.X.SX32 R11, R4, R27.reuse, 0x1, P0 ;  /* 0x0000001b040b7211 */ /* 0x080fe400000f0eff */
[----:B------:R-:W-:-:S03]  /*0a60*/  LEA.HI.X.SX32 R13, R5, R27, 0x1, P1 ;  /* 0x0000001b050d7211 */ /* 0x000fc600008f0eff */
[----:B------:R1:W4:Y:S01]  /*0a70*/  LDG.E.U16 R15, [R10.64] ;  /* 0x000000040a0f7981 */ /* 0x000322000c1e1500 */
[----:B0-----:R-:W-:-:S03]  /*0a80*/  LEA R2, P0, R6, R26, 0x1 ;  /* 0x0000001a06027211 */ /* 0x001fc600078008ff */
[----:B------:R-:W4:Y:S01]  /*0a90*/  LDG.E.U16 R12, [R12.64] ;  /* 0x000000040c0c7981 */ /* 0x000f22000c1e1500 */
[----:B------:R-:W-:-:S05]  /*0aa0*/  LEA.HI.X.SX32 R3, R6, R27, 0x1, P0 ;  /* 0x0000001b06037211 */ /* 0x000fca00000f0eff */
[----:B-1----:R0:W4:Y:S02]  /*0ab0*/  LDG.E.U16 R11, [R2.64] ;  /* 0x00000004020b7981 */ /* 0x002124000c1e1500 */
[----:B0-----:R-:W-:-:S04]  /*0ac0*/  LEA R2, P1, R9, R26, 0x1 ;  /* 0x0000001a09027211 */ /* 0x001fc800078208ff */
[----:B------:R-:W-:Y:S01]  /*0ad0*/  LEA.HI.X.SX32 R3, R9, R27, 0x1, P1 ;  /* 0x0000001b09037211 */ /* 0x000fe200008f0eff */
[----:B---3--:R-:W-:Y:S04]  /*0ae0*/  STL [R1+0x498], R29 ;  /* 0x0004981d01007387 */ /* 0x008fe80000100800 */
[----:B------:R0:W-:Y:S02]  /*0af0*/  STL [R1+0x28], R14 ;  /* 0x0000280e01007387 */ /* 0x0001e40000100800 */
[C---:B0-----:R-:W-:Y:S02]  /*0b00*/  IMAD R14, R0.reuse, 0x2, R14 ;  /* 0x00000002000e7824 */ /* 0x041fe400078e020e */
[----:B------:R-:W-:Y:S02]  /*0b10*/  STL [R1+0x494], R21 ;  /* 0x0004941501007387 */ /* 0x000fe40000100800 */
[----:B------:R-:W-:-:S02]  /*0b20*/  IMAD R4, R0, 0x2, R14 ;  /* 0x0000000200047824 */ /* 0x000fc400078e020e */
[----:B------:R0:W-:Y:S04]  /*0b30*/  STL [R1+0xbc], R14 ;  /* 0x0000bc0e01007387 */ /* 0x0001e80000100800 */
[----:B------:R1:W-:Y:S01]  /*0b40*/  STL [R1+0x490], R18 ;  /* 0x0004901201007387 */ /* 0x0003e20000100800 */
[----:B0-----:R-:W-:-:S03]  /*0b50*/  LEA R14, R0, R4, 0x1 ;  /* 0x00000004000e7211 */ /* 0x001fc600078e08ff */
[----:B------:R0:W-:Y:S02]  /*0b60*/  STL [R1+0x14], R4 ;  /* 0x0000140401007387 */ /* 0x0001e40000100800 */
[C---:B------:R-:W-:Y:S02]  /*0b70*/  IMAD R6, R0.reuse, 0x2, R14 ;  /* 0x0000000200067824 */ /* 0x040fe400078e020e */
[----:B-1----:R-:W3:Y:S02]  /*0b80*/  LDL.LU R18, [R1] ;  /* 0x0000000001127983 */ /* 0x002ee40000300800 */
[----:B------:R-:W-:Y:S02]  /*0b90*/  IMAD R10, R0, 0x2, R6 ;  /* 0x00000002000a7824 */ /* 0x000fe400078e0206 */
[----:B------:R-:W-:Y:S01]  /*0ba0*/  STL [R1+0x18], R14 ;  /* 0x0000180e01007387 */ /* 0x000fe20000100800 */
[----:B0-----:R-:W-:-:S03]  /*0bb0*/  LEA R4, P0, R7, R26, 0x1 ;  /* 0x0000001a07047211 */ /* 0x001fc600078008ff */
[----:B-----5:R0:W-:Y:S01]  /*0bc0*/  STL [R1+0x48c], R17 ;  /* 0x00048c1101007387 */ /* 0x0201e20000100800 */
[----:B------:R-:W-:Y:S02]  /*0bd0*/  LEA.HI.X.SX32 R5, R7, R27, 0x1, P0 ;  /* 0x0000001b07057211 */ /* 0x000fe400000f0eff */
[C---:B------:R-:W-:Y:S01]  /*0be0*/  LEA R29, R0.reuse, R10, 0x1 ;  /* 0x0000000a001d7211 */ /* 0x040fe200078e08ff */
[----:B0-----:R-:W5:Y:S04]  /*0bf0*/  LDL.LU R17, [R1+0x8] ;  /* 0x0000080001117983 */ /* 0x001f680000300800 */
[----:B------:R0:W-:Y:S01]  /*0c00*/  STL [R1+0x10], R6 ;  /* 0x0000100601007387 */ /* 0x0001e20000100800 */
[----:B------:R-:W-:-:S03]  /*0c10*/  IMAD R24, R0, 0x2, R29 ;  /* 0x0000000200187824 */ /* 0x000fc600078e021d */
[----:B------:R-:W-:Y:S01]  /*0c20*/  STL [R1+0x488], R20 ;  /* 0x0004881401007387 */ /* 0x000fe20000100800 */
[----:B0-----:R-:W-:-:S03]  /*0c30*/  LEA R6, P0, R8, R26, 0x1 ;  /* 0x0000001a08067211 */ /* 0x001fc600078008ff */
[----:B------:R0:W-:Y:S01]  /*0c40*/  STL [R1+0xb8], R10 ;  /* 0x0000b80a01007387 */ /* 0x0001e20000100800 */
[----:B------:R-:W-:-:S03]  /*0c50*/  LEA.HI.X.SX32 R7, R8, R27, 0x1, P0 ;  /* 0x0000001b08077211 */ /* 0x000fc600000f0eff */
[----:B--2---:R1:W-:Y:S04]  /*0c60*/  STL [R1+0x484], R19 ;  /* 0x0004841301007387 */ /* 0x0043e80000100800 */
[----:B------:R2:W5:Y:S04]  /*0c70*/  LDG.E.U16 R9, [R6.64] ;  /* 0x0000000406097981 */ /* 0x000568000c1e1500 */
[----:B0-----:R0:W5:Y:S04]  /*0c80*/  LDG.E.U16 R10, [R4.64] ;  /* 0x00000004040a7981 */ /* 0x001168000c1e1500 */
[----:B-1----:R-:W5:Y:S04]  /*0c90*/  LDL.LU R19, [R1+0x4] ;  /* 0x0000040001137983 */ /* 0x002f680000300800 */
[----:B------:R-:W5:Y:S04]  /*0ca0*/  LDL.LU R21, [R1+0xc] ;  /* 0x00000c0001157983 */ /* 0x000f680000300800 */
[----:B------:R-:W-:Y:S04]  /*0cb0*/  STL [R1+0xf00], R29 ;  /* 0x000f001d01007387 */ /* 0x000fe80000100800 */
[----:B----4-:R1:W-:Y:S04]  /*0cc0*/  STL [R1+0x480], R16 ;  /* 0x0004801001007387 */ /* 0x0103e80000100800 */
[----:B------:R4:W-:Y:S01]  /*0cd0*/  STL [R1+0xefc], R24 ;  /* 0x000efc1801007387 */ /* 0x0009e20000100800 */
[----:B-1----:R-:W-:-:S03]  /*0ce0*/  IMAD R16, R0, 0x2, R24 ;  /* 0x0000000200107824 */ /* 0x002fc600078e0218 */
[----:B----4-:R5:W4:Y:S02]  /*0cf0*/  LDG.E.U16 R24, [R2.64] ;  /* 0x0000000402187981 */ /* 0x010b24000c1e1500 */
[----:B------:R-:W-:Y:S02]  /*0d00*/  LEA R8, R0, R16, 0x1 ;  /* 0x0000001000087211 */ /* 0x000fe400078e08ff */
[C---:B0-----:R-:W-:Y:S01]  /*0d10*/  LEA R4, P0, R28.reuse, R26, 0x1 ;  /* 0x0000001a1c047211 */ /* 0x041fe200078008ff */
[----:B------:R-:W-:Y:S04]  /*0d20*/  STL [R1+0x47c], R15 ;  /* 0x00047c0f01007387 */ /* 0x000fe80000100800 */
[----:B------:R-:W-:Y:S01]  /*0d30*/  STL [R1+0xef8], R16 ;  /* 0x000ef81001007387 */ /* 0x000fe20000100800 */
[----:B------:R-:W-:-:S03]  /*0d40*/  LEA.HI.X.SX32 R5, R28, R27, 0x1, P0 ;  /* 0x0000001b1c057211 */ /* 0x000fc600000f0eff */
[----:B------:R-:W4:Y:S01]  /*0d50*/  LDL.LU R14, [R1+0x20] ;  /* 0x00002000010e7983 */ /* 0x000f220000300800 */
[----:B--2---:R-:W-:-:S03]  /*0d60*/  LEA R6, P0, R25, R26, 0x1 ;  /* 0x0000001a19067211 */ /* 0x004fc600078008ff */
[----:B------:R0:W-:Y:S04]  /*0d70*/  STL [R1+0xb4], R8 ;  /* 0x0000b40801007387 */ /* 0x0001e80000100800 */
[----:B------:R-:W-:Y:S04]  /*0d80*/  STL [R1+0x478], R12 ;  /* 0x0004780c01007387 */ /* 0x000fe80000100800 */
[----:B------:R-:W2:Y:S01]  /*0d90*/  LDL.LU R22, [R1+0x1c] ;  /* 0x00001c0001167983 */ /* 0x000ea20000300800 */
[----:B0-----:R-:W-:Y:S01]  /*0da0*/  IMAD R8, R0, 0x2, R8 ;  /* 0x0000000200087824 */ /* 0x001fe200078e0208 */
[----:B------:R-:W-:-:S02]  /*0db0*/  LEA.HI.X.SX32 R7, R25, R27, 0x1, P0 ;  /* 0x0000001b19077211 */ /* 0x000fc400000f0eff */
[----:B------:R-:W2:Y:S01]  /*0dc0*/  LDL.LU R15, [R1+0x24] ;  /* 0x00002400010f7983 */ /* 0x000ea20000300800 */
[----:B------:R-:W-:-:S03]  /*0dd0*/  IMAD R25, R0, 0x2, R8 ;  /* 0x0000000200197824 */ /* 0x000fc600078e0208 */
[----:B------:R-:W-:Y:S04]  /*0de0*/  STL [R1+0x474], R11 ;  /* 0x0004740b01007387 */ /* 0x000fe80000100800 */
[----:B------:R0:W-:Y:S04]  /*0df0*/  STL [R1+0xf04], R8 ;  /* 0x000f040801007387 */ /* 0x0001e80000100800 */
[----:B------:R3:W2:Y:S04]  /*0e00*/  LDG.E.U16 R28, [R4.64] ;  /* 0x00000004041c7981 */ /* 0x0006a8000c1e1500 */
[----:B0-----:R0:W2:Y:S04]  /*0e10*/  LDG.E.U16 R8, [R6.64] ;  /* 0x0000000406087981 */ /* 0x0010a8000c1e1500 */
[----:B------:R-:W-:Y:S01]  /*0e20*/  STL [R1+0xf08], R25 ;  /* 0x000f081901007387 */ /* 0x000fe20000100800 */
[----:B0-----:R-:W-:-:S05]  /*0e30*/  LEA R6, R0, R25, 0x1 ;  /* 0x0000001900067211 */ /* 0x001fca00078e08ff */
[----:B------:R-:W-:Y:S01]  /*0e40*/  IMAD R7, R0, 0x2, R6 ;  /* 0x0000000200077824 */ /* 0x000fe200078e0206 */
[----:B---3--:R-:W-:-:S04]  /*0e50*/  LEA R4, P0, R18, R26, 0x1 ;  /* 0x0000001a12047211 */ /* 0x008fc800078008ff */
[----:B------:R-:W-:-:S05]  /*0e60*/  LEA.HI.X.SX32 R5, R18, R27, 0x1, P0 ;  /* 0x0000001b12057211 */ /* 0x000fca00000f0eff */
[----:B------:R2:W3:Y:S01]  /*0e70*/  LDG.E.U16 R16, [R4.64] ;  /* 0x0000000404107981 */ /* 0x0004e2000c1e1500 */
[----:B-----5:R-:W-:-:S04]  /*0e80*/  LEA R2, P1, R17, R26, 0x1 ;  /* 0x0000001a11027211 */ /* 0x020fc800078208ff */
[----:B------:R-:W-:Y:S01]  /*0e90*/  LEA.HI.X.SX32 R3, R17, R27, 0x1, P1 ;  /* 0x0000001b11037211 */ /* 0x000fe200008f0eff */
[----:B------:R-:W-:Y:S04]  /*0ea0*/  STL [R1+0x470], R10 ;  /* 0x0004700a01007387 */ /* 0x000fe80000100800 */
[----:B------:R-:W5:Y:S01]  /*0eb0*/  LDL.LU R29, [R1+0x40] ;  /* 0x00004000011d7983 */ /* 0x000f620000300800 */
[----:B------:R-:W-:-:S03]  /*0ec0*/  LEA R12, P0, R19, R26, 0x1 ;  /* 0x0000001a130c7211 */ /* 0x000fc600078008ff */
[----:B------:R-:W5:Y:S01]  /*0ed0*/  LDL.LU R20, [R1+0x38] ;  /* 0x0000380001147983 */ /* 0x000f620000300800 */
[----:B------:R-:W-:-:S03]  /*0ee0*/  LEA.HI.X.SX32 R13, R19, R27, 0x1, P0 ;  /* 0x0000001b130d7211 */ /* 0x000fc600000f0eff */
[----:B------:R0:W-:Y:S04]  /*0ef0*/  STL [R1+0xf0c], R6 ;  /* 0x000f0c0601007387 */ /* 0x0001e80000100800 */
[----:B------:R-:W-:Y:S04]  /*0f00*/  STL [R1+0x46c], R9 ;  /* 0x00046c0901007387 */ /* 0x000fe80000100800 */
[----:B------:R-:W-:Y:S04]  /*0f10*/  STL [R1+0xb0], R7 ;  /* 0x0000b00701007387 */ /* 0x000fe80000100800 */
[----:B------:R-:W5:Y:S04]  /*0f20*/  LDL.LU R19, [R1+0x48] ;  /* 0x0000480001137983 */ /* 0x000f680000300800 */
[----:B0-----:R0:W5:Y:S04]  /*0f30*/  LDG.E.U16 R6, [R12.64] ;  /* 0x000000040c067981 */ /* 0x001168000c1e1500 */
[----:B----4-:R1:W-:Y:S04]  /*0f40*/  STL [R1+0x468], R24 ;  /* 0x0004681801007387 */ /* 0x0103e80000100800 */
[----:B-1----:R1:W4:Y:S01]  /*0f50*/  LDG.E.U16 R24, [R2.64] ;  /* 0x0000000402187981 */ /* 0x002322000c1e1500 */
[----:B------:R-:W-:Y:S01]  /*0f60*/  LEA R10, P0, R21, R26, 0x1 ;  /* 0x0000001a150a7211 */ /* 0x000fe200078008ff */
[----:B------:R-:W-:-:S03]  /*0f70*/  IMAD R9, R0, 0x2, R7 ;  /* 0x0000000200097824 */ /* 0x000fc600078e0207 */
[----:B------:R-:W-:Y:S02]  /*0f80*/  LEA.HI.X.SX32 R11, R21, R27, 0x1, P0 ;  /* 0x0000001b150b7211 */ /* 0x000fe400000f0eff */
[----:B------:R-:W-:-:S05]  /*0f90*/  LEA R21, R0, R9, 0x1 ;  /* 0x0000000900157211 */ /* 0x000fca00078e08ff */
[----:B-1----:R-:W-:Y:S01]  /*0fa0*/  IMAD R2, R0, 0x2, R21 ;  /* 0x0000000200027824 */ /* 0x002fe200078e0215 */
[----:B--2---:R-:W-:-:S03]  /*0fb0*/  LEA R4, P1, R22, R26, 0x1 ;  /* 0x0000001a16047211 */ /* 0x004fc600078208ff */
[----:B------:R-:W-:Y:S01]  /*0fc0*/  IMAD R3, R0, 0x2, R2 ;  /* 0x0000000200037824 */ /* 0x000fe200078e0202 */
[----:B------:R-:W-:Y:S01]  /*0fd0*/  LEA.HI.X.SX32 R5, R22, R27, 0x1, P1 ;  /* 0x0000001b16057211 */ /* 0x000fe200008f0eff */
[----:B------:R1:W-:Y:S03]  /*0fe0*/  STL [R1+0xf10], R9 ;  /* 0x000f100901007387 */ /* 0x0003e60000100800 */
[----:B------:R-:W-:Y:S01]  /*0ff0*/  LEA R22, R0, R3, 0x1 ;  /* 0x0000000300167211 */ /* 0x000fe200078e08ff */
[----:B------:R-:W2:Y:S01]  /*1000*/  LDL.LU R18, [R1+0x60] ;  /* 0x0000600001127983 */ /* 0x000ea20000300800 */
[----:B0-----:R-:W-:-:S03]  /*1010*/  LEA R12, P0, R14, R26, 0x1 ;  /* 0x0000001a0e0c7211 */ /* 0x001fc600078008ff */
[----:B------:R-:W2:Y:S01]  /*1020*/  LDL.LU R17, [R1+0x54] ;  /* 0x0000540001117983 */ /* 0x000ea20000300800 */
[----:B------:R-:W-:Y:S01]  /*1030*/  IMAD R7, R0, 0x2, R22 ;  /* 0x0000000200077824 */ /* 0x000fe200078e0216 */
[----:B------:R-:W-:Y:S02]  /*1040*/  LEA.HI.X.SX32 R13, R14, R27, 0x1, P0 ;  /* 0x0000001b0e0d7211 */ /* 0x000fe400000f0eff */
[----:B------:R0:W-:Y:S04]  /*1050*/  STL [R1+0x464], R28 ;  /* 0x0004641c01007387 */ /* 0x0001e80000100800 */
[----:B------:R0:W-:Y:S04]  /*1060*/  STL [R1+0xf14], R21 ;  /* 0x000f141501007387 */ /* 0x0001e80000100800 */
[----:B-1----:R1:W2:Y:S04]  /*1070*/  LDG.E.U16 R9, [R4.64] ;  /* 0x0000000404097981 */ /* 0x0022a8000c1e1500 */
[----:B0-----:R0:W2:Y:S04]  /*1080*/  LDG.E.U16 R28, [R12.64] ;  /* 0x000000040c1c7981 */ /* 0x0010a8000c1e1500 */
[----:B------:R0:W2:Y:S01]  /*1090*/  LDG.E.U16 R21, [R10.64] ;  /* 0x000000040a157981 */ /* 0x0000a2000c1e1500 */
[----:B-1----:R-:W-:-:S03]  /*10a0*/  IMAD R5, R0, 0x2, R7 ;  /* 0x0000000200057824 */ /* 0x002fc600078e0207 */
[----:B------:R1:W-:Y:S01]  /*10b0*/  STL [R1+0x460], R8 ;  /* 0x0004600801007387 */ /* 0x0003e20000100800 */
[----:B0-----:R-:W-:-:S03]  /*10c0*/  LEA R10, P0, R15, R26, 0x1 ;  /* 0x0000001a0f0a7211 */ /* 0x001fc600078008ff */
[----:B------:R0:W-:Y:S01]  /*10d0*/  STL [R1+0xac], R3 ;  /* 0x0000ac0301007387 */ /* 0x0001e20000100800 */
[----:B------:R-:W-:-:S03]  /*10e0*/  LEA.HI.X.SX32 R11, R15, R27, 0x1, P0 ;  /* 0x0000001b0f0b7211 */ /* 0x000fc600000f0eff */
[----:B------:R-:W2:Y:S04]  /*10f0*/  LDL.LU R25, [R1+0x5c] ;  /* 0x00005c0001197983 */ /* 0x000ea80000300800 */
[----:B-1----:R-:W2:Y:S01]  /*1100*/  LDL.LU R8, [R1+0x50] ;  /* 0x0000500001087983 */ /* 0x002ea20000300800 */
[----:B0-----:R-:W-:-:S03]  /*1110*/  LEA R3, R0, R5, 0x1 ;  /* 0x0000000500037211 */ /* 0x001fc600078e08ff */
[----:B---3--:R0:W-:Y:S04]  /*1120*/  STL [R1+0x45c], R16 ;  /* 0x00045c1001007387 */ /* 0x0081e80000100800 */
[----:B0-----:R0:W3:Y:S01]  /*1130*/  LDG.E.U16 R16, [R10.64] ;  /* 0x000000040a107981 */ /* 0x0010e2000c1e1500 */
[----:B-----5:R-:W-:-:S04]  /*1140*/  LEA R14, P0, R29, R26, 0x1 ;  /* 0x0000001a1d0e7211 */ /* 0x020fc800078008ff */
[----:B------:R-:W-:Y:S01]  /*1150*/  LEA.HI.X.SX32 R15, R29, R27, 0x1, P0 ;  /* 0x0000001b1d0f7211 */ /* 0x000fe200000f0eff */
[----:B----4-:R1:W-:Y:S04]  /*1160*/  STL [R1+0x458], R24 ;  /* 0x0004581801007387 */ /* 0x0103e80000100800 */
[----:B------:R-:W-:Y:S04]  /*1170*/  STL [R1+0xa8], R3 ;  /* 0x0000a80301007387 */ /* 0x000fe80000100800 */
[----:B-1----:R-:W4:Y:S04]  /*1180*/  LDL.LU R24, [R1+0x4c] ;  /* 0x00004c0001187983 */ /* 0x002f280000300800 */
[----:B------:R1:W-:Y:S04]  /*1190*/  STL [R1+0x454], R6 ;  /* 0x0004540601007387 */ /* 0x0003e80000100800 */
[----:B-1----:R2:W5:Y:S01]  /*11a0*/  LDG.E.U16 R6, [R14.64] ;  /* 0x000000040e067981 */ /* 0x002562000c1e1500 */
[-C--:B------:R-:W-:Y:S01]  /*11b0*/  LEA R12, P1, R20, R26.reuse, 0x1 ;  /* 0x0000001a140c7211 */ /* 0x080fe200078208ff */
[----:B------:R-:W-:Y:S01]  /*11c0*/  IMAD R4, R0, 0x2, R3 ;  /* 0x0000000200047824 */ /* 0x000fe200078e0203 */
[----:B0-----:R-:W-:-:S02]  /*11d0*/  LEA R10, P0, R19, R26, 0x1 ;  /* 0x0000001a130a7211 */ /* 0x001fc400078008ff */
[-C--:B------:R-:W-:Y:S01]  /*11e0*/  LEA.HI.X.SX32 R13, R20, R27.reuse, 0x1, P1 ;  /* 0x0000001b140d7211 */ /* 0x080fe200008f0eff */
[----:B------:R-:W-:Y:S01]  /*11f0*/  IMAD R20, R0, 0x2, R4 ;  /* 0x0000000200147824 */ /* 0x000fe200078e0204 */
[----:B------:R-:W-:-:S04]  /*1200*/  LEA.HI.X.SX32 R11, R19, R27, 0x1, P0 ;  /* 0x0000001b130b7211 */ /* 0x000fc800000f0eff */
[----:B------:R-:W-:Y:S02]  /*1210*/  LEA R19, R0, R20, 0x1 ;  /* 0x0000001400137211 */ /* 0x000fe400078e08ff */
[----:B--2---:R-:W-:-:S03]  /*1220*/  LEA R14, P0, R18, R26, 0x1 ;  /* 0x0000001a120e7211 */ /* 0x004fc600078008ff */
[----:B------:R-:W-:Y:S01]  /*1230*/  IMAD R3, R0, 0x2, R19 ;  /* 0x0000000200037824 */ /* 0x000fe200078e0213 */
[----:B------:R-:W-:Y:S01]  /*1240*/  LEA.HI.X.SX32 R15, R18, R27, 0x1, P0 ;  /* 0x0000001b120f7211 */ /* 0x000fe200000f0eff */
[----:B------:R0:W-:Y:S04]  /*1250*/  STL [R1+0x450], R21 ;  /* 0x0004501501007387 */ /* 0x0001e80000100800 */
[----:B------:R-:W2:Y:S04]  /*1260*/  LDL.LU R29, [R1+0x58] ;  /* 0x00005800011d7983 */ /* 0x000ea80000300800 */
[----:B------:R1:W-:Y:S04]  /*1270*/  STL [R1+0x44c], R28 ;  /* 0x00044c1c01007387 */ /* 0x0003e80000100800 */
[----:B0-----:R0:W2:Y:S01]  /*1280*/  LDG.E.U16 R21, [R12.64] ;  /* 0x000000040c157981 */ /* 0x0010a2000c1e1500 */
[----:B------:R-:W-:-:S03]  /*1290*/  IMAD R18, R0, 0x2, R3 ;  /* 0x0000000200127824 */ /* 0x000fc600078e0203 */
[----:B-1----:R-:W4:Y:S01]  /*12a0*/  LDL.LU R28, [R1+0x44] ;  /* 0x00004400011c7983 */ /* 0x002f220000300800 */
[----:B0-----:R-:W-:-:S03]  /*12b0*/  LEA R12, P1, R17, R26, 0x1 ;  /* 0x0000001a110c7211 */ /* 0x001fc600078208ff */
[----:B------:R0:W-:Y:S01]  /*12c0*/  STL [R1+0x448], R9 ;  /* 0x0004480901007387 */ /* 0x0001e20000100800 */
[----:B------:R-:W-:-:S03]  /*12d0*/  LEA.HI.X.SX32 R13, R17, R27, 0x1, P1 ;  /* 0x0000001b110d7211 */ /* 0x000fc600008f0eff */
[----:B------:R1:W-:Y:S04]  /*12e0*/  STL [R1+0xa4], R3 ;  /* 0x0000a40301007387 */ /* 0x0003e80000100800 */
[----:B0-----:R0:W4:Y:S04]  /*12f0*/  LDG.E.U16 R9, [R10.64] ;  /* 0x000000040a097981 */ /* 0x001128000c1e1500 */
[----:B-1----:R1:W4:Y:S01]  /*1300*/  LDG.E.U16 R3, [R14.64] ;  /* 0x000000040e037981 */ /* 0x002322000c1e1500 */
[----:B0-----:R-:W-:-:S04]  /*1310*/  LEA R10, P0, R23, R26, 0x1 ;  /* 0x0000001a170a7211 */ /* 0x001fc800078008ff */
[----:B------:R-:W-:Y:S01]  /*1320*/  LEA.HI.X.SX32 R11, R23, R27, 0x1, P0 ;  /* 0x0000001b170b7211 */ /* 0x000fe200000f0eff */
[----:B---3--:R0:W-:Y:S04]  /*1330*/  STL [R1+0x444], R16 ;  /* 0x0004441001007387 */ /* 0x0081e80000100800 */
[----:B0-----:R-:W3:Y:S04]  /*1340*/  LDL.LU R16, [R1+0x3c] ;  /* 0x00003c0001107983 */ /* 0x001ee80000300800 */
[----:B-----5:R0:W-:Y:S04]  /*1350*/  STL [R1+0x440], R6 ;  /* 0x0004400601007387 */ /* 0x0201e80000100800 */
[----:B0-----:R0:W5:Y:S02]  /*1360*/  LDG.E.U16 R6, [R12.64] ;  /* 0x000000040c067981 */ /* 0x001164000c1e1500 */
[----:B0-----:R-:W-:-:S04]  /*1370*/  LEA R12, P0, R25, R26, 0x1 ;  /* 0x0000001a190c7211 */ /* 0x001fc800078008ff */
[----:B------:R-:W-:Y:S02]  /*1380*/  LEA.HI.X.SX32 R13, R25, R27, 0x1, P0 ;  /* 0x0000001b190d7211 */ /* 0x000fe400000f0eff */
[----:B------:R4:W3:Y:S04]  /*1390*/  LDG.E.U16 R25, [R10.64] ;  /* 0x000000040a197981 */ /* 0x0008e8000c1e1500 */
[----:B------:R0:W3:Y:S01]  /*13a0*/  LDG.E.U16 R13, [R12.64] ;  /* 0x000000040c0d7981 */ /* 0x0000e2000c1e1500 */
[----:B------:R-:W-:-:S03]  /*13b0*/  LEA R23, R0, R18, 0x1 ;  /* 0x0000001200177211 */ /* 0x000fc600078e08ff */
[----:B--2---:R2:W-:Y:S02]  /*13c0*/  STL [R1+0x43c], R21 ;  /* 0x00043c1501007387 */ /* 0x0045e40000100800 */
[----:B------:R-:W-:Y:S01]  /*13d0*/  IMAD R17, R0, 0x2, R23 ;  /* 0x0000000200117824 */ /* 0x000fe200078e0217 */
[CC--:B-1----:R-:W-:Y:S01]  /*13e0*/  LEA R14, P1, R8.reuse, R26.reuse, 0x1 ;  /* 0x0000001a080e7211 */ /* 0x0c2fe200078208ff */
[----:B--2---:R-:W2:Y:S03]  /*13f0*/  LDL.LU R21, [R1+0x64] ;  /* 0x0000640001157983 */ /* 0x004ea60000300800 */
[----:B------:R-:W-:Y:S02]  /*1400*/  LEA.HI.X.SX32 R15, R8, R27, 0x1, P1 ;  /* 0x0000001b080f7211 */ /* 0x000fe400008f0eff */
[----:B----4-:R-:W-:-:S04]  /*1410*/  LEA R10, P0, R24, R26, 0x1 ;  /* 0x0000001a180a7211 */ /* 0x010fc800078008ff */
[----:B------:R1:W4:Y:S04]  /*1420*/  LDG.E.U16 R15, [R14.64] ;  /* 0x000000040e0f7981 */ /* 0x000328000c1e1500 */
[----:B------:R0:W-:Y:S04]  /*1430*/  STL [R1+0x438], R9 ;  /* 0x0004380901007387 */ /* 0x0001e80000100800 */
[----:B0-----:R-:W2:Y:S04]  /*1440*/  LDL.LU R9, [R1+0x34] ;  /* 0x0000340001097983 */ /* 0x001ea80000300800 */
[----:B------:R0:W-:Y:S02]  /*1450*/  STL [R1+0x434], R3 ;  /* 0x0004340301007387 */ /* 0x0001e40000100800 */
[----:B0-----:R-:W-:Y:S01]  /*1460*/  IMAD R3, R0, 0x2, R17 ;  /* 0x0000000200037824 */ /* 0x001fe200078e0211 */
[----:B------:R-:W-:-:S02]  /*1470*/  LEA.HI.X.SX32 R11, R24, R27, 0x1, P0 ;  /* 0x0000001b180b7211 */ /* 0x000fc400000f0eff */
[----:B------:R-:W-:-:S04]  /*1480*/  LEA R12, P0, R29, R26, 0x1 ;  /* 0x0000001a1d0c7211 */ /* 0x000fc800078008ff */
[----:B------:R0:W2:Y:S04]  /*1490*/  LDG.E.U16 R11, [R10.64] ;  /* 0x000000040a0b7981 */ /* 0x0000a8000c1e1500 */
[----:B-----5:R5:W-:Y:S04]  /*14a0*/  STL [R1+0x430], R6 ;  /* 0x0004300601007387 */ /* 0x020be80000100800 */
[----:B-----5:R-:W5:Y:S04]  /*14b0*/  LDL.LU R6, [R1+0x2c] ;  /* 0x00002c0001067983 */ /* 0x020f680000300800 */
[----:B------:R0:W-:Y:S02]  /*14c0*/  STL [R1+0xa0], R3 ;  /* 0x0000a00301007387 */ /* 0x0001e40000100800 */
[----:B0-----:R-:W-:-:S02]  /*14d0*/  LEA R3, R0, R3, 0x1 ;  /* 0x0000000300037211 */ /* 0x001fc400078e08ff */
[----:B---3--:R0:W-:Y:S03]  /*14e0*/  STL [R1+0x42c], R25 ;  /* 0x00042c1901007387 */ /* 0x0081e60000100800 */
[----:B------:R-:W-:Y:S01]  /*14f0*/  IMAD R24, R0, 0x2, R3 ;  /* 0x0000000200187824 */ /* 0x000fe200078e0203 */
[----:B0-----:R-:W3:Y:S04]  /*1500*/  LDL.LU R25, [R1+0x30] ;  /* 0x0000300001197983 */ /* 0x001ee80000300800 */
[----:B------:R-:W3:Y:S04]  /*1510*/  LDL.LU R8, [R1+0x28] ;  /* 0x0000280001087983 */ /* 0x000ee80000300800 */
[----:B------:R-:W-:Y:S04]  /*1520*/  STL [R1+0x48], R24 ;  /* 0x0000481801007387 */ /* 0x000fe80000100800 */
[----:B------:R0:W-:Y:S02]  /*1530*/  STL [R1+0x428], R13 ;  /* 0x0004280d01007387 */ /* 0x0001e40000100800 */
[----:B0-----:R-:W-:-:S06]  /*1540*/  LEA.HI.X.SX32 R13, R29, R27, 0x1, P0 ;  /* 0x0000001b1d0d7211 */ /* 0x001fcc00000f0eff */
[----:B------:R0:W3:Y:S01]  /*1550*/  LDG.E.U16 R13, [R12.64] ;  /* 0x000000040c0d7981 */ /* 0x0000e2000c1e1500 */
[----:B------:R-:W-:Y:S01]  /*1560*/  IMAD R24, R0, 0x2, R24 ;  /* 0x0000000200187824 */ /* 0x000fe200078e0218 */
[-C--:B-1----:R-:W-:Y:S02]  /*1570*/  LEA R14, P1, R28, R26.reuse, 0x1 ;  /* 0x0000001a1c0e7211 */ /* 0x082fe400078208ff */
[----:B----4-:R1:W-:Y:S04]  /*1580*/  STL [R1+0x424], R15 ;  /* 0x0004240f01007387 */ /* 0x0103e80000100800 */
[----:B------:R4:W-:Y:S01]  /*1590*/  STL [R1+0x8], R24 ;  /* 0x0000081801007387 */ /* 0x0009e20000100800 */
[----:B------:R-:W-:-:S03]  /*15a0*/  LEA R10, P0, R16, R26, 0x1 ;  /* 0x0000001a100a7211 */ /* 0x000fc600078008ff */
[----:B------:R-:W5:Y:S01]  /*15b0*/  LDL.LU R29, [R1+0x14] ;  /* 0x00001400011d7983 */ /* 0x000f620000300800 */
[----:B-1----:R-:W-:Y:S02]  /*15c0*/  LEA.HI.X.SX32 R15, R28, R27, 0x1, P1 ;  /* 0x0000001b1c0f7211 */ /* 0x002fe400008f0eff */
[----:B----4-:R-:W-:-:S04]  /*15d0*/  LEA R24, R0, R24, 0x1 ;  /* 0x0000001800187211 */ /* 0x010fc800078e08ff */
[----:B------:R1:W4:Y:S04]  /*15e0*/  LDG.E.U16 R15, [R14.64] ;  /* 0x000000040e0f7981 */ /* 0x000328000c1e1500 */
[----:B------:R0:W-:Y:S01]  /*15f0*/  STL [R1+0x9c], R24 ;  /* 0x00009c1801007387 */ /* 0x0001e20000100800 */
[----:B------:R-:W-:-:S03]  /*1600*/  IMAD R28, R0, 0x2, R24 ;  /* 0x00000002001c7824 */ /* 0x000fc600078e0218 */
[----:B--2---:R2:W-:Y:S04]  /*1610*/  STL [R1+0x420], R11 ;  /* 0x0004200b01007387 */ /* 0x0045e80000100800 */
[----:B0-----:R-:W5:Y:S01]  /*1620*/  LDL.LU R24, [R1+0x18] ;  /* 0x0000180001187983 */ /* 0x001f620000300800 */
[----:B--2---:R-:W-:-:S03]  /*1630*/  LEA.HI.X.SX32 R11, R16, R27, 0x1, P0 ;  /* 0x0000001b100b7211 */ /* 0x004fc600000f0eff */
[----:B------:R-:W-:Y:S01]  /*1640*/  STL [R1+0x1c], R28 ;  /* 0x00001c1c01007387 */ /* 0x000fe20000100800 */
[----:B------:R-:W-:-:S03]  /*1650*/  LEA R12, P0, R21, R26, 0x1 ;  /* 0x0000001a150c7211 */ /* 0x000fc600078008ff */
[----:B------:R-:W2:Y:S04]  /*1660*/  LDL.LU R16, [R1+0x10] ;  /* 0x0000100001107983 */ /* 0x000ea80000300800 */
[----:B------:R5:W2:Y:S04]  /*1670*/  LDG.E.U16 R11, [R10.64] ;  /* 0x000000040a0b7981 */ /* 0x000aa8000c1e1500 */
[----:B---3--:R0:W-:Y:S02]  /*1680*/  STL [R1+0x41c], R13 ;  /* 0x00041c0d01007387 */ /* 0x0081e40000100800 */
[----:B0-----:R-:W-:-:S06]  /*1690*/  LEA.HI.X.SX32 R13, R21, R27, 0x1, P0 ;  /* 0x0000001b150d7211 */ /* 0x001fcc00000f0eff */
[----:B------:R-:W3:Y:S01]  /*16a0*/  LDG.E.U16 R13, [R12.64] ;  /* 0x000000040c0d7981 */ /* 0x000ee2000c1e1500 */
[----:B------:R-:W-:-:S05]  /*16b0*/  IMAD R28, R0, 0x2, R28 ;  /* 0x00000002001c7824 */ /* 0x000fca00078e021c */
[----:B------:R0:W-:Y:S01]  /*16c0*/  STL [R1+0x4c], R28 ;  /* 0x00004c1c01007387 */ /* 0x0001e20000100800 */
[----:B-1----:R-:W-:-:S03]  /*16d0*/  LEA R14, P1, R9, R26, 0x1 ;  /* 0x0000001a090e7211 */ /* 0x002fc600078208ff */
[----:B----4-:R1:W-:Y:S04]  /*16e0*/  STL [R1+0x418], R15 ;  /* 0x0004180f01007387 */ /* 0x0103e80000100800 */
[----:B------:R-:W4:Y:S01]  /*16f0*/  LDL.LU R21, [R1+0xf14] ;  /* 0x000f140001157983 */ /* 0x000f220000300800 */
[----:B0-----:R-:W-:-:S05]  /*1700*/  LEA R28, R0, R28, 0x1 ;  /* 0x0000001c001c7211 */ /* 0x001fca00078e08ff */
[----:B------:R0:W-:Y:S01]  /*1710*/  STL [R1+0x38], R28 ;  /* 0x0000381c01007387 */ /* 0x0001e20000100800 */
[----:B-1----:R-:W-:-:S03]  /*1720*/  LEA.HI.X.SX32 R15, R9, R27, 0x1, P1 ;  /* 0x0000001b090f7211 */ /* 0x002fc600008f0eff */
[----:B------:R-:W4:Y:S01]  /*1730*/  LDL.LU R9, [R1+0xf10] ;  /* 0x000f100001097983 */ /* 0x000f220000300800 */
[----:B-----5:R-:W-:Y:S01]  /*1740*/  LEA R10, P0, R6, R26, 0x1 ;  /* 0x0000001a060a7211 */ /* 0x020fe200078008ff */
[----:B0-----:R-:W-:Y:S02]  /*1750*/  IMAD R28, R0, 0x2, R28 ;  /* 0x00000002001c7824 */ /* 0x001fe400078e021c */
[----:B--2---:R0:W-:Y:S04]  /*1760*/  STL [R1+0x414], R11 ;  /* 0x0004140b01007387 */ /* 0x0041e80000100800 */
[----:B------:R1:W-:Y:S01]  /*1770*/  STL [R1+0x98], R28 ;  /* 0x0000981c01007387 */ /* 0x0003e20000100800 */
[----:B0-----:R-:W-:-:S03]  /*1780*/  LEA.HI.X.SX32 R11, R6, R27, 0x1, P0 ;  /* 0x0000001b060b7211 */ /* 0x001fc600000f0eff */
[----:B------:R-:W2:Y:S01]  /*1790*/  LDL.LU R6, [R1+0xf0c] ;  /* 0x000f0c0001067983 */ /* 0x000ea20000300800 */
[----:B-1----:R-:W-:-:S03]  /*17a0*/  IMAD R28, R0, 0x2, R28 ;  /* 0x00000002001c7824 */ /* 0x002fc600078e021c */
[----:B------:R0:W5:Y:S04]  /*17b0*/  LDG.E.U16 R11, [R10.64] ;  /* 0x000000040a0b7981 */ /* 0x000168000c1e1500 */
[----:B------:R-:W-:Y:S04]  /*17c0*/  STL [R1+0x34], R28 ;  /* 0x0000341c01007387 */ /* 0x000fe80000100800 */
[----:B---3--:R1:W-:Y:S04]  /*17d0*/  STL [R1+0x410], R13 ;  /* 0x0004100d01007387 */ /* 0x0083e80000100800 */
[----:B-1----:R1:W3:Y:S01]  /*17e0*/  LDG.E.U16 R13, [R14.64] ;  /* 0x000000040e0d7981 */ /* 0x0022e2000c1e1500 */
[----:B------:R-:W-:-:S05]  /*17f0*/  LEA R12, R0, R28, 0x1 ;  /* 0x0000001c000c7211 */ /* 0x000fca00078e08ff */
[----:B------:R0:W-:Y:S01]  /*1800*/  STL [R1+0x50], R12 ;  /* 0x0000500c01007387 */ /* 0x0001e20000100800 */
[----:B-1----:R-:W-:Y:S01]  /*1810*/  LEA R14, P0, R25, R26, 0x1 ;  /* 0x0000001a190e7211 */ /* 0x002fe200078008ff */
[----:B------:R-:W-:-:S03]  /*1820*/  IMAD R28, R0, 0x2, R12 ;  /* 0x00000002001c7824 */ /* 0x000fc600078e020c */
[-C--:B------:R-:W-:Y:S02]  /*1830*/  LEA.HI.X.SX32 R15, R25, R27.reuse, 0x1, P0 ;  /* 0x0000001b190f7211 */ /* 0x080fe400000f0eff */
[CC--:B0-----:R-:W-:Y:S02]  /*1840*/  LEA R12, P1, R8.reuse, R26.reuse, 0x1 ;  /* 0x0000001a080c7211 */ /* 0x0c1fe400078208ff */
[----:B------:R-:W-:Y:S02]  /*1850*/  LEA R10, P0, R29, R26, 0x1 ;  /* 0x0000001a1d0a7211 */ /* 0x000fe400078008ff */
[----:B------:R0:W2:Y:S04]  /*1860*/  LDG.E.U16 R15, [R14.64] ;  /* 0x000000040e0f7981 */ /* 0x0000a8000c1e1500 */
[----:B---3--:R1:W-:Y:S04]  /*1870*/  STL [R1+0x40c], R13 ;  /* 0x00040c0d01007387 */ /* 0x0083e80000100800 */
[----:B------:R-:W3:Y:S04]  /*1880*/  LDL.LU R25, [R1+0xf08] ;  /* 0x000f080001197983 */ /* 0x000ee80000300800 */
[----:B------:R0:W-:Y:S01]  /*1890*/  STL [R1+0x40], R28 ;  /* 0x0000401c01007387 */ /* 0x0001e20000100800 */
[----:B-1----:R-:W-:-:S03]  /*18a0*/  LEA.HI.X.SX32 R13, R8, R27, 0x1, P1 ;  /* 0x0000001b080d7211 */ /* 0x002fc600008f0eff */
[----:B------:R-:W3:Y:S04]  /*18b0*/  LDL.LU R8, [R1+0xf04] ;  /* 0x000f040001087983 */ /* 0x000ee80000300800 */
[----:B-----5:R1:W-:Y:S01]  /*18c0*/  STL [R1+0x408], R11 ;  /* 0x0004080b01007387 */ /* 0x0203e20000100800 */
[----:B0-----:R-:W-:-:S03]  /*18d0*/  IMAD R28, R0, 0x2, R28 ;  /* 0x00000002001c7824 */ /* 0x001fc600078e021c */
[----:B------:R0:W5:Y:S04]  /*18e0*/  LDG.E.U16 R13, [R12.64] ;  /* 0x000000040c0d7981 */ /* 0x000168000c1e1500 */
[----:B------:R0:W-:Y:S01]  /*18f0*/  STL [R1+0x94], R28 ;  /* 0x0000941c01007387 */ /* 0x0001e20000100800 */
[----:B-1----:R-:W-:-:S03]  /*1900*/  LEA.HI.X.SX32 R11, R29, R27, 0x1, P0 ;  /* 0x0000001b1d0b7211 */ /* 0x002fc600000f0eff */
[----:B------:R-:W3:Y:S04]  /*1910*/  LDL.LU R29, [R1+0xf00] ;  /* 0x000f0000011d7983 */ /* 0x000ee80000300800 */
[----:B------:R3:W4:Y:S01]  /*1920*/  LDG.E.U16 R11, [R10.64] ;  /* 0x000000040a0b7981 */ /* 0x000722000c1e1500 */
[----:B0-----:R-:W-:-:S05]  /*1930*/  LEA R28, R0, R28, 0x1 ;  /* 0x0000001c001c7211 */ /* 0x001fca00078e08ff */
[----:B------:R0:W-:Y:S01]  /*1940*/  STL [R1+0x30], R28 ;  /* 0x0000301c01007387 */ /* 0x0001e20000100800 */
[----:B------:R-:W-:-:S03]  /*1950*/  LEA R14, P0, R24, R26, 0x1 ;  /* 0x0000001a180e7211 */ /* 0x000fc600078008ff */
[----:B--2---:R1:W-:Y:S01]  /*1960*/  STL [R1+0x404], R15 ;  /* 0x0004040f01007387 */ /* 0x0043e20000100800 */
[----:B0-----:R-:W-:Y:S01]  /*1970*/  IMAD R28, R0, 0x2, R28 ;  /* 0x00000002001c7824 */ /* 0x001fe200078e021c */
[----:B------:R-:W-:-:S04]  /*1980*/  LEA R12, P1, R16, R26, 0x1 ;  /* 0x0000001a100c7211 */ /* 0x000fc800078208ff */
[----:B------:R0:W-:Y:S01]  /*1990*/  STL [R1+0x44], R28 ;  /* 0x0000441c01007387 */ /* 0x0001e20000100800 */
[----:B-1----:R-:W-:-:S06]  /*19a0*/  LEA.HI.X.SX32 R15, R24, R27, 0x1, P0 ;  /* 0x0000001b180f7211 */ /* 0x002fcc00000f0eff */
[----:B------:R-:W2:Y:S01]  /*19b0*/  LDG.E.U16 R15, [R14.64] ;  /* 0x000000040e0f7981 */ /* 0x000ea2000c1e1500 */
[----:B0-----:R-:W-:-:S03]  /*19c0*/  IMAD R28, R0, 0x2, R28 ;  /* 0x00000002001c7824 */ /* 0x001fc600078e021c */
[----:B-----5:R0:W-:Y:S04]  /*19d0*/  STL [R1+0x400], R13 ;  /* 0x0004000d01007387 */ /* 0x0201e80000100800 */
[----:B------:R-:W5:Y:S01]  /*19e0*/  LDL.LU R24, [R1+0xefc] ;  /* 0x000efc0001187983 */ /* 0x000f620000300800 */
[----:B---3--:R-:W-:-:S03]  /*19f0*/  LEA R10, P0, R29, R26, 0x1 ;  /* 0x0000001a1d0a7211 */ /* 0x008fc600078008ff */
[----:B------:R-:W-:Y:S01]  /*1a00*/  STL [R1+0x2c], R28 ;  /* 0x00002c1c01007387 */ /* 0x000fe20000100800 */
[----:B0-----:R-:W-:-:S03]  /*1a10*/  LEA.HI.X.SX32 R13, R16, R27, 0x1, P1 ;  /* 0x0000001b100d7211 */ /* 0x001fc600008f0eff */
[----:B------:R-:W3:Y:S04]  /*1a20*/  LDL.LU R16, [R1+0xef8] ;  /* 0x000ef80001107983 */ /* 0x000ee80000300800 */
[----:B----4-:R0:W-:Y:S02]  /*1a30*/  STL [R1+0x3fc], R11 ;  /* 0x0003fc0b01007387 */ /* 0x0101e40000100800 */
[----:B0-----:R-:W-:Y:S02]  /*1a40*/  LEA.HI.X.SX32 R11, R29, R27, 0x1, P0 ;  /* 0x0000001b1d0b7211 */ /* 0x001fe400000f0eff */
[----:B------:R-:W4:Y:S01]  /*1a50*/  LDG.E.U16 R29, [R12.64] ;  /* 0x000000040c1d7981 */ /* 0x000f22000c1e1500 */
[----:B------:R-:W-:-:S05]  /*1a60*/  LEA R28, R0, R28, 0x1 ;  /* 0x0000001c001c7211 */ /* 0x000fca00078e08ff */
[----:B------:R0:W-:Y:S02]  /*1a70*/  STL [R1+0x90], R28 ;  /* 0x0000901c01007387 */ /* 0x0001e40000100800 */
[----:B0-----:R-:W-:-:S05]  /*1a80*/  IMAD R28, R0, 0x2, R28 ;  /* 0x00000002001c7824 */ /* 0x001fca00078e021c */
[----:B------:R0:W-:Y:S02]  /*1a90*/  STL [R1+0x28], R28 ;  /* 0x0000281c01007387 */ /* 0x0001e40000100800 */
[----:B0-----:R-:W-:-:S05]  /*1aa0*/  IMAD R28, R0, 0x2, R28 ;  /* 0x00000002001c7824 */ /* 0x001fca00078e021c */
[----:B------:R0:W-:Y:S04]  /*1ab0*/  STL [R1+0x3c], R28 ;  /* 0x00003c1c01007387 */ /* 0x0001e80000100800 */
[----:B--2---:R-:W-:Y:S01]  /*1ac0*/  STL [R1+0x3f8], R15 ;  /* 0x0003f80f01007387 */ /* 0x004fe20000100800 */
[----:B0-----:R-:W-:-:S05]  /*1ad0*/  LEA R28, R0, R28, 0x1 ;  /* 0x0000001c001c7211 */ /* 0x001fca00078e08ff */
[----:B------:R-:W-:Y:S04]  /*1ae0*/  STL [R1+0x24], R28 ;  /* 0x0000241c01007387 */ /* 0x000fe80000100800 */
[----:B----4-:R0:W-:Y:S04]  /*1af0*/  STL [R1+0x3f4], R29 ;  /* 0x0003f41d01007387 */ /* 0x0101e80000100800 */
[----:B0-----:R0:W2:Y:S01]  /*1b00*/  LDG.E.U16 R29, [R10.64] ;  /* 0x000000040a1d7981 */ /* 0x0010a2000c1e1500 */
[----:B-----5:R-:W-:Y:S01]  /*1b10*/  LEA R12, P0, R24, R26, 0x1 ;  /* 0x0000001a180c7211 */ /* 0x020fe200078008ff */
[----:B------:R-:W-:-:S03]  /*1b20*/  IMAD R28, R0, 0x2, R28 ;  /* 0x00000002001c7824 */ /* 0x000fc600078e021c */
[-C--:B------:R-:W-:Y:S02]  /*1b30*/  LEA.HI.X.SX32 R13, R24, R27.reuse, 0x1, P0 ;  /* 0x0000001b180d7211 */ /* 0x080fe400000f0eff */
[----:B------:R1:W-:Y:S01]  /*1b40*/  STL [R1+0x88], R28 ;  /* 0x0000881c01007387 */ /* 0x0003e20000100800 */
[-C--:B---3--:R-:W-:Y:S01]  /*1b50*/  LEA R14, P1, R16, R26.reuse, 0x1 ;  /* 0x0000001a100e7211 */ /* 0x088fe200078208ff */
[----:B------:R-:W-:Y:S01]  /*1b60*/  IMAD R24, R0, 0x2, R28 ;  /* 0x0000000200187824 */ /* 0x000fe200078e021c */
[----:B0-----:R-:W-:Y:S02]  /*1b70*/  LEA R10, P0, R8, R26, 0x1 ;  /* 0x0000001a080a7211 */ /* 0x001fe400078008ff */
[-C--:B------:R-:W-:Y:S02]  /*1b80*/  LEA.HI.X.SX32 R15, R16, R27.reuse, 0x1, P1 ;  /* 0x0000001b100f7211 */ /* 0x080fe400008f0eff */
[----:B------:R-:W-:-:S03]  /*1b90*/  LEA.HI.X.SX32 R11, R8, R27, 0x1, P0 ;  /* 0x0000001b080b7211 */ /* 0x000fc600000f0eff */
[----:B-1----:R0:W3:Y:S01]  /*1ba0*/  LDG.E.U16 R28, [R14.64] ;  /* 0x000000040e1c7981 */ /* 0x0020e2000c1e1500 */
[----:B------:R-:W-:-:S05]  /*1bb0*/  LEA R16, R0, R24, 0x1 ;  /* 0x0000001800107211 */ /* 0x000fca00078e08ff */
[----:B------:R-:W-:Y:S01]  /*1bc0*/  IMAD R8, R0, 0x2, R16 ;  /* 0x0000000200087824 */ /* 0x000fe200078e0210 */
[----:B0-----:R-:W-:-:S04]  /*1bd0*/  LEA R14, P1, R6, R26, 0x1 ;  /* 0x0000001a060e7211 */ /* 0x001fc800078208ff */
[----:B------:R-:W-:-:S06]  /*1be0*/  LEA.HI.X.SX32 R15, R6, R27, 0x1, P1 ;  /* 0x0000001b060f7211 */ /* 0x000fcc00008f0eff */
[----:B------:R0:W4:Y:S04]  /*1bf0*/  LDG.E.U16 R15, [R14.64] ;  /* 0x000000040e0f7981 */ /* 0x000128000c1e1500 */
[----:B--2---:R1:W-:Y:S04]  /*1c00*/  STL [R1+0x3f0], R29 ;  /* 0x0003f01d01007387 */ /* 0x0043e80000100800 */
[----:B-1----:R1:W2:Y:S02]  /*1c10*/  LDG.E.U16 R29, [R12.64] ;  /* 0x000000040c1d7981 */ /* 0x0022a4000c1e1500 */
[----:B-1----:R-:W-:-:S04]  /*1c20*/  LEA R12, P0, R25, R26, 0x1 ;  /* 0x0000001a190c7211 */ /* 0x002fc800078008ff */
[----:B------:R-:W-:Y:S02]  /*1c30*/  LEA.HI.X.SX32 R13, R25, R27, 0x1, P0 ;  /* 0x0000001b190d7211 */ /* 0x000fe400000f0eff */
[----:B------:R1:W5:Y:S04]  /*1c40*/  LDG.E.U16 R25, [R10.64] ;  /* 0x000000040a197981 */ /* 0x000368000c1e1500 */
[----:B------:R0:W-:Y:S04]  /*1c50*/  STL [R1+0x18], R24 ;  /* 0x0000181801007387 */ /* 0x0001e80000100800 */
[----:B------:R1:W-:Y:S04]  /*1c60*/  STL [R1+0x20], R16 ;  /* 0x0000201001007387 */ /* 0x0003e80000100800 */
[----:B------:R3:W-:Y:S04]  /*1c70*/  STL [R1+0x14], R8 ;  /* 0x0000140801007387 */ /* 0x0007e80000100800 */
[----:B0-----:R0:W4:Y:S01]  /*1c80*/  LDG.E.U16 R24, [R12.64] ;  /* 0x000000040c187981 */ /* 0x001122000c1e1500 */
[----:B-1----:R-:W-:Y:S01]  /*1c90*/  IMAD R16, R0, 0x2, R8 ;  /* 0x0000000200107824 */ /* 0x002fe200078e0208 */
[----:B---3--:R-:W-:-:S04]  /*1ca0*/  LEA R8, P0, R9, R26, 0x1 ;  /* 0x0000001a09087211 */ /* 0x008fc800078008ff */
[-C--:B------:R-:W-:Y:S02]  /*1cb0*/  LEA.HI.X.SX32 R9, R9, R27.reuse, 0x1, P0 ;  /* 0x0000001b09097211 */ /* 0x080fe400000f0eff */
[CC--:B------:R-:W-:Y:S02]  /*1cc0*/  LEA R10, P0, R21.reuse, R26.reuse, 0x1 ;  /* 0x0000001a150a7211 */ /* 0x0c0fe400078008ff */
[C---:B0-----:R-:W-:Y:S02]  /*1cd0*/  LEA R12, P1, R2.reuse, R26, 0x1 ;  /* 0x0000001a020c7211 */ /* 0x041fe400078208ff */
[-C--:B------:R-:W-:Y:S02]  /*1ce0*/  LEA.HI.X.SX32 R11, R21, R27.reuse, 0x1, P0 ;  /* 0x0000001b150b7211 */ /* 0x080fe400000f0eff */
[----:B------:R-:W-:Y:S01]  /*1cf0*/  LEA.HI.X.SX32 R13, R2, R27, 0x1, P1 ;  /* 0x0000001b020d7211 */ /* 0x000fe200008f0eff */
[----:B------:R0:W3:Y:S04]  /*1d00*/  LDG.E.U16 R21, [R8.64] ;  /* 0x0000000408157981 */ /* 0x0000e8000c1e1500 */
[----:B------:R1:W3:Y:S04]  /*1d10*/  LDG.E.U16 R14, [R10.64] ;  /* 0x000000040a0e7981 */ /* 0x0002e8000c1e1500 */
[----:B------:R0:W3:Y:S04]  /*1d20*/  LDG.E.U16 R13, [R12.64] ;  /* 0x000000040c0d7981 */ /* 0x0000e8000c1e1500 */
[----:B------:R0:W-:Y:S02]  /*1d30*/  STL [R1+0x8c], R16 ;  /* 0x00008c1001007387 */ /* 0x0001e40000100800 */
[----:B0-----:R-:W-:-:S05]  /*1d40*/  LEA R16, R0, R16, 0x1 ;  /* 0x0000001000107211 */ /* 0x001fca00078e08ff */
[C---:B------:R-:W-:Y:S01]  /*1d50*/  IMAD R6, R0.reuse, 0x2, R16 ;  /* 0x0000000200067824 */ /* 0x040fe200078e0210 */
[----:B------:R-:W-:Y:S04]  /*1d60*/  STL [R1+0x10], R16 ;  /* 0x0000101001007387 */ /* 0x000fe80000100800 */
[----:B------:R0:W-:Y:S02]  /*1d70*/  STL [R1+0x60], R6 ;  /* 0x0000600601007387 */ /* 0x0001e40000100800 */
[----:B0-----:R-:W-:-:S05]  /*1d80*/  IMAD R6, R0, 0x2, R6 ;  /* 0x0000000200067824 */ /* 0x001fca00078e0206 */
[----:B------:R0:W-:Y:S02]  /*1d90*/  STL [R1+0xc], R6 ;  /* 0x00000c0601007387 */ /* 0x0001e40000100800 */
[----:B0-----:R-:W-:Y:S02]  /*1da0*/  LEA R6, R0, R6, 0x1 ;  /* 0x0000000600067211 */ /* 0x001fe400078e08ff */
[----:B------:R-:W-:-:S04]  /*1db0*/  LEA R8, P0, R22, R26, 0x1 ;  /* 0x0000001a16087211 */ /* 0x000fc800078008ff */
[----:B------:R-:W-:Y:S02]  /*1dc0*/  LEA.HI.X.SX32 R9, R22, R27, 0x1, P0 ;  /* 0x0000001b16097211 */ /* 0x000fe400000f0eff */
[----:B-1----:R-:W-:-:S03]  /*1dd0*/  LEA R10, P0, R7, R26, 0x1 ;  /* 0x0000001a070a7211 */ /* 0x002fc600078008ff */
[----:B------:R0:W3:Y:S01]  /*1de0*/  LDG.E.U16 R16, [R8.64] ;  /* 0x0000000408107981 */ /* 0x0000e2000c1e1500 */
[----:B------:R-:W-:-:S05]  /*1df0*/  LEA.HI.X.SX32 R11, R7, R27, 0x1, P0 ;  /* 0x0000001b070b7211 */ /* 0x000fca00000f0eff */
[----:B------:R1:W3:Y:S01]  /*1e00*/  LDG.E.U16 R22, [R10.64] ;  /* 0x000000040a167981 */ /* 0x0002e2000c1e1500 */
[----:B0-----:R-:W-:-:S04]  /*1e10*/  LEA R8, P0, R4, R26, 0x1 ;  /* 0x0000001a04087211 */ /* 0x001fc800078008ff */
[----:B------:R-:W-:Y:S02]  /*1e20*/  LEA.HI.X.SX32 R9, R4, R27, 0x1, P0 ;  /* 0x0000001b04097211 */ /* 0x000fe400000f0eff */
[----:B-1----:R-:W-:-:S04]  /*1e30*/  LEA R10, P0, R20, R26, 0x1 ;  /* 0x0000001a140a7211 */ /* 0x002fc800078008ff */
[----:B------:R-:W-:Y:S01]  /*1e40*/  LEA.HI.X.SX32 R11, R20, R27, 0x1, P0 ;  /* 0x0000001b140b7211 */ /* 0x000fe200000f0eff */
[----:B--2---:R-:W-:Y:S04]  /*1e50*/  STL [R1+0x3ec], R29 ;  /* 0x0003ec1d01007387 */ /* 0x004fe80000100800 */
[----:B------:R0:W-:Y:S02]  /*1e60*/  STL [R1+0x80], R6 ;  /* 0x0000800601007387 */ /* 0x0001e40000100800 */
[----:B0-----:R-:W-:-:S04]  /*1e70*/  IMAD R6, R0, 0x2, R6 ;  /* 0x0000000200067824 */ /* 0x001fc800078e0206 */
[C---:B------:R-:W-:Y:S01]  /*1e80*/  IMAD R2, R0.reuse, 0x2, R6 ;  /* 0x0000000200027824 */ /* 0x040fe200078e0206 */
[----:B------:R-:W-:Y:S04]  /*1e90*/  STL [R1+0x3e8], R28 ;  /* 0x0003e81c01007387 */ /* 0x000fe80000100800 */
[C---:B------:R-:W-:Y:S01]  /*1ea0*/  LEA R29, R0.reuse, R2, 0x1 ;  /* 0x00000002001d7211 */ /* 0x040fe200078e08ff */
[----:B------:R-:W-:Y:S04]  /*1eb0*/  STL [R1], R6 ;  /* 0x0000000601007387 */ /* 0x000fe80000100800 */
[----:B------:R0:W-:Y:S04]  /*1ec0*/  STL [R1+0x4], R2 ;  /* 0x0000040201007387 */ /* 0x0001e80000100800 */
[----:B-----5:R1:W-:Y:S01]  /*1ed0*/  STL [R1+0x3e4], R25 ;  /* 0x0003e41901007387 */ /* 0x0203e20000100800 */
[----:B0-----:R-:W-:-:S04]  /*1ee0*/  IMAD R2, R0, 0x2, R29 ;  /* 0x0000000200027824 */ /* 0x001fc800078e021d */
[----:B-1----:R-:W-:Y:S01]  /*1ef0*/  IMAD R25, R0, 0x2, R2 ;  /* 0x0000000200197824 */ /* 0x002fe200078e0202 */
[----:B------:R-:W-:-:S04]  /*1f00*/  LEA R6, P1, R5, R26, 0x1 ;  /* 0x0000001a05067211 */ /* 0x000fc800078208ff */
[----:B------:R-:W-:Y:S01]  /*1f10*/  LEA R28, R0, R25, 0x1 ;  /* 0x00000019001c7211 */ /* 0x000fe200078e08ff */
[----:B------:R-:W-:Y:S01]  /*1f20*/  STL [R1+0xedc], R29 ;  /* 0x000edc1d01007387 */ /* 0x000fe20000100800 */
[----:B------:R-:W-:-:S03]  /*1f30*/  LEA.HI.X.SX32 R7, R5, R27, 0x1, P1 ;  /* 0x0000001b05077211 */ /* 0x000fc600008f0eff */
[C---:B------:R-:W-:Y:S01]  /*1f40*/  IMAD R4, R0.reuse, 0x2, R28 ;  /* 0x0000000200047824 */ /* 0x040fe200078e021c */
[----:B----4-:R-:W-:Y:S04]  /*1f50*/  STL [R1+0x3e0], R24 ;  /* 0x0003e01801007387 */ /* 0x010fe80000100800 */
[----:B------:R0:W-:Y:S04]  /*1f60*/  STL [R1+0x78], R2 ;  /* 0x0000780201007387 */ /* 0x0001e80000100800 */
[----:B------:R1:W-:Y:S04]  /*1f70*/  STL [R1+0x3dc], R15 ;  /* 0x0003dc0f01007387 */ /* 0x0003e80000100800 */
[----:B------:R-:W-:Y:S01]  /*1f80*/  STL [R1+0xed8], R25 ;  /* 0x000ed81901007387 */ /* 0x000fe20000100800 */
[----:B0-----:R-:W-:-:S03]  /*1f90*/  IMAD R2, R0, 0x2, R4 ;  /* 0x0000000200027824 */ /* 0x001fc600078e0204 */
[----:B------:R-:W-:Y:S04]  /*1fa0*/  STL [R1+0xed4], R28 ;  /* 0x000ed41c01007387 */ /* 0x000fe80000100800 */
[----:B-1----:R0:W2:Y:S01]  /*1fb0*/  LDG.E.U16 R15, [R6.64] ;  /* 0x00000004060f7981 */ /* 0x0020a2000c1e1500 */
[----:B------:R-:W-:-:S03]  /*1fc0*/  LEA R5, R0, R2, 0x1 ;  /* 0x0000000200057211 */ /* 0x000fc600078e08ff */
[----:B---3--:R1:W-:Y:S04]  /*1fd0*/  STL [R1+0x3d8], R21 ;  /* 0x0003d81501007387 */ /* 0x0083e80000100800 */
[----:B------:R-:W-:Y:S01]  /*1fe0*/  STL [R1+0xee0], R4 ;  /* 0x000ee00401007387 */ /* 0x000fe20000100800 */
[----:B0-----:R-:W-:-:S03]  /*1ff0*/  LEA R6, P1, R19, R26, 0x1 ;  /* 0x0000001a13067211 */ /* 0x001fc600078208ff */
[----:B------:R-:W3:Y:S04]  /*2000*/  LDL.LU R12, [R1+0x48] ;  /* 0x00004800010c7983 */ /* 0x000ee80000300800 */
[----:B-1----:R0:W4:Y:S01]  /*2010*/  LDG.E.U16 R21, [R8.64] ;  /* 0x0000000408157981 */ /* 0x002122000c1e1500 */
[----:B------:R-:W-:-:S03]  /*2020*/  LEA.HI.X.SX32 R7, R19, R27, 0x1, P1 ;  /* 0x0000001b13077211 */ /* 0x000fc600008f0eff */
[----:B------:R-:W-:Y:S04]  /*2030*/  STL [R1+0x3d4], R14 ;  /* 0x0003d40e01007387 */ /* 0x000fe80000100800 */
[----:B------:R-:W-:Y:S01]  /*2040*/  STL [R1+0x70], R2 ;  /* 0x0000700201007387 */ /* 0x000fe20000100800 */
[----:B0-----:R-:W-:-:S03]  /*2050*/  LEA R8, P0, R18, R26, 0x1 ;  /* 0x0000001a12087211 */ /* 0x001fc600078008ff */
[----:B------:R0:W-:Y:S04]  /*2060*/  STL [R1+0x3d0], R13 ;  /* 0x0003d00d01007387 */ /* 0x0001e80000100800 */
[----:B------:R-:W5:Y:S04]  /*2070*/  LDL.LU R29, [R1+0x8] ;  /* 0x00000800011d7983 */ /* 0x000f680000300800 */
[----:B------:R-:W-:Y:S01]  /*2080*/  STL [R1+0xee4], R5 ;  /* 0x000ee40501007387 */ /* 0x000fe20000100800 */
[----:B------:R-:W-:-:S03]  /*2090*/  LEA.HI.X.SX32 R9, R18, R27, 0x1, P0 ;  /* 0x0000001b12097211 */ /* 0x000fc600000f0eff */
[----:B0-----:R-:W5:Y:S04]  /*20a0*/  LDL.LU R13, [R1+0x1c] ;  /* 0x00001c00010d7983 */ /* 0x001f680000300800 */
[----:B------:R0:W5:Y:S04]  /*20b0*/  LDG.E.U16 R28, [R10.64] ;  /* 0x000000040a1c7981 */ /* 0x000168000c1e1500 */
[----:B------:R1:W5:Y:S04]  /*20c0*/  LDG.E.U16 R4, [R6.64] ;  /* 0x0000000406047981 */ /* 0x000368000c1e1500 */
[----:B------:R-:W5:Y:S01]  /*20d0*/  LDL.LU R14, [R1+0x4c] ;  /* 0x00004c00010e7983 */ /* 0x000f620000300800 */
[----:B0-----:R-:W-:-:S03]  /*20e0*/  LEA R10, P0, R23, R26, 0x1 ;  /* 0x0000001a170a7211 */ /* 0x001fc600078008ff */
[----:B------:R0:W5:Y:S01]  /*20f0*/  LDG.E.U16 R25, [R8.64] ;  /* 0x0000000408197981 */ /* 0x000162000c1e1500 */
[----:B-1----:R-:W-:Y:S02]  /*2100*/  LEA R6, P1, R17, R26, 0x1 ;  /* 0x0000001a11067211 */ /* 0x002fe400078208ff */
[-C--:B------:R-:W-:Y:S02]  /*2110*/  LEA.HI.X.SX32 R11, R23, R27.reuse, 0x1, P0 ;  /* 0x0000001b170b7211 */ /* 0x080fe400000f0eff */
[----:B------:R-:W-:-:S03]  /*2120*/  LEA.HI.X.SX32 R7, R17, R27, 0x1, P1 ;  /* 0x0000001b11077211 */ /* 0x000fc600008f0eff */
[----:B------:R1:W5:Y:S01]  /*2130*/  LDG.E.U16 R17, [R10.64] ;  /* 0x000000040a117981 */ /* 0x000362000c1e1500 */
[----:B------:R-:W-:-:S03]  /*2140*/  IMAD R18, R0, 0x2, R5 ;  /* 0x0000000200127824 */ /* 0x000fc600078e0205 */
[----:B------:R1:W-:Y:S01]  /*2150*/  STL [R1+0x3cc], R16 ;  /* 0x0003cc1001007387 */ /* 0x0003e20000100800 */
[----:B0-----:R-:W-:-:S03]  /*2160*/  LEA R8, P0, R3, R26, 0x1 ;  /* 0x0000001a03087211 */ /* 0x001fc600078008ff */
[----:B------:R-:W5:Y:S01]  /*2170*/  LDL.LU R24, [R1+0x38] ;  /* 0x0000380001187983 */ /* 0x000f620000300800 */
[----:B-1----:R-:W-:-:S05]  /*2180*/  IMAD R16, R0, 0x2, R18 ;  /* 0x0000000200107824 */ /* 0x002fca00078e0212 */
[C---:B------:R-:W-:Y:S01]  /*2190*/  LEA R2, R0.reuse, R16, 0x1 ;  /* 0x0000001000027211 */ /* 0x040fe200078e08ff */
[----:B------:R-:W-:Y:S04]  /*21a0*/  STL [R1+0xee8], R18 ;  /* 0x000ee81201007387 */ /* 0x000fe80000100800 */
[C---:B------:R-:W-:Y:S01]  /*21b0*/  IMAD R20, R0.reuse, 0x2, R2 ;  /* 0x0000000200147824 */ /* 0x040fe200078e0202 */
[----:B------:R0:W-:Y:S04]  /*21c0*/  STL [R1+0x3c8], R22 ;  /* 0x0003c81601007387 */ /* 0x0001e80000100800 */
[----:B------:R1:W-:Y:S01]  /*21d0*/  STL [R1+0xeec], R16 ;  /* 0x000eec1001007387 */ /* 0x0003e20000100800 */
[----:B------:R-:W-:Y:S01]  /*21e0*/  LEA.HI.X.SX32 R9, R3, R27, 0x1, P0 ;  /* 0x0000001b03097211 */ /* 0x000fe200000f0eff */
[----:B0-----:R-:W-:-:S02]  /*21f0*/  IMAD R22, R0, 0x2, R20 ;  /* 0x0000000200167824 */ /* 0x001fc400078e0214 */
[----:B-1----:R3:W5:Y:S04]  /*2200*/  LDG.E.U16 R16, [R6.64] ;  /* 0x0000000406107981 */ /* 0x002768000c1e1500 */
[----:B--2---:R0:W-:Y:S04]  /*2210*/  STL [R1+0x3c4], R15 ;  /* 0x0003c40f01007387 */ /* 0x0041e80000100800 */
[----:B------:R-:W-:Y:S04]  /*2220*/  STL [R1+0x84], R2 ;  /* 0x0000840201007387 */ /* 0x000fe80000100800 */
[----:B0-----:R-:W2:Y:S01]  /*2230*/  LDL.LU R15, [R1+0x34] ;  /* 0x00003400010f7983 */ /* 0x001ea20000300800 */
[----:B---3--:R-:W-:-:S03]  /*2240*/  LEA R6, P0, R12, R26, 0x1 ;  /* 0x0000001a0c067211 */ /* 0x008fc600078008ff */
[----:B----4-:R0:W-:Y:S01]  /*2250*/  STL [R1+0x3c0], R21 ;  /* 0x0003c01501007387 */ /* 0x0101e20000100800 */
[----:B------:R-:W-:-:S03]  /*2260*/  LEA.HI.X.SX32 R7, R12, R27, 0x1, P0 ;  /* 0x0000001b0c077211 */ /* 0x000fc600000f0eff */
[----:B------:R-:W-:Y:S04]  /*2270*/  STL [R1+0xef0], R20 ;  /* 0x000ef01401007387 */ /* 0x000fe80000100800 */
[----:B------:R-:W3:Y:S01]  /*2280*/  LDL.LU R5, [R1+0x50] ;  /* 0x0000500001057983 */ /* 0x000ee20000300800 */
[----:B0-----:R-:W-:-:S03]  /*2290*/  LEA R21, R0, R22, 0x1 ;  /* 0x0000001600157211 */ /* 0x001fc600078e08ff */
[----:B------:R-:W4:Y:S02]  /*22a0*/  LDL.LU R19, [R1+0x40] ;  /* 0x0000400001137983 */ /* 0x000f240000300800 */
[C---:B------:R-:W-:Y:S02]  /*22b0*/  IMAD R12, R0.reuse, 0x2, R21 ;  /* 0x00000002000c7824 */ /* 0x040fe400078e0215 */
[----:B------:R0:W-:Y:S01]  /*22c0*/  STL [R1+0xef4], R22 ;  /* 0x000ef41601007387 */ /* 0x0001e20000100800 */
[-C--:B-----5:R-:W-:Y:S01]  /*22d0*/  LEA R2, P1, R29, R26.reuse, 0x1 ;  /* 0x0000001a1d027211 */ /* 0x0a0fe200078208ff */
[----:B------:R-:W-:Y:S01]  /*22e0*/  IMAD R23, R0, 0x2, R12 ;  /* 0x0000000200177824 */ /* 0x000fe200078e020c */
[----:B------:R-:W-:Y:S01]  /*22f0*/  LEA R10, P0, R13, R26, 0x1 ;  /* 0x0000001a0d0a7211 */ /* 0x000fe200078008ff */
[----:B0-----:R0:W5:Y:S01]  /*2300*/  LDG.E.U16 R22, [R6.64] ;  /* 0x0000000406167981 */ /* 0x001162000c1e1500 */
[----:B------:R-:W-:-:S03]  /*2310*/  LEA.HI.X.SX32 R3, R29, R27, 0x1, P1 ;  /* 0x0000001b1d037211 */ /* 0x000fc600008f0eff */
[----:B------:R1:W-:Y:S01]  /*2320*/  STL [R1+0x3bc], R28 ;  /* 0x0003bc1c01007387 */ /* 0x0003e20000100800 */
[----:B------:R-:W-:-:S03]  /*2330*/  LEA.HI.X.SX32 R11, R13, R27, 0x1, P0 ;  /* 0x0000001b0d0b7211 */ /* 0x000fc600000f0eff */
[----:B------:R0:W-:Y:S04]  /*2340*/  STL [R1+0x3b8], R4 ;  /* 0x0003b80401007387 */ /* 0x0001e80000100800 */
[----:B------:R0:W5:Y:S04]  /*2350*/  LDG.E.U16 R18, [R2.64] ;  /* 0x0000000402127981 */ /* 0x000168000c1e1500 */
[----:B-1----:R1:W5:Y:S04]  /*2360*/  LDG.E.U16 R28, [R8.64] ;  /* 0x00000004081c7981 */ /* 0x002368000c1e1500 */
[----:B0-----:R-:W5:Y:S04]  /*2370*/  LDL.LU R4, [R1+0x30] ;  /* 0x0000300001047983 */ /* 0x001f680000300800 */
[----:B------:R0:W-:Y:S04]  /*2380*/  STL [R1+0x7c], R12 ;  /* 0x00007c0c01007387 */ /* 0x0001e80000100800 */
[----:B------:R1:W-:Y:S04]  /*2390*/  STL [R1+0x3b4], R25 ;  /* 0x0003b41901007387 */ /* 0x0003e80000100800 */
[----:B------:R2:W5:Y:S01]  /*23a0*/  LDG.E.U16 R20, [R10.64] ;  /* 0x000000040a147981 */ /* 0x000562000c1e1500 */
[----:B0-----:R-:W-:-:S04]  /*23b0*/  LEA R12, P0, R14, R26, 0x1 ;  /* 0x0000001a0e0c7211 */ /* 0x001fc800078008ff */
[----:B------:R-:W-:Y:S01]  /*23c0*/  LEA.HI.X.SX32 R13, R14, R27, 0x1, P0 ;  /* 0x0000001b0e0d7211 */ /* 0x000fe200000f0eff */
[----:B-1----:R-:W5:Y:S04]  /*23d0*/  LDL.LU R25, [R1+0x44] ;  /* 0x0000440001197983 */ /* 0x002f680000300800 */
[----:B------:R-:W5:Y:S04]  /*23e0*/  LDL.LU R29, [R1+0x2c] ;  /* 0x00002c00011d7983 */ /* 0x000f680000300800 */
[----:B------:R0:W-:Y:S04]  /*23f0*/  STL [R1+0x3b0], R17 ;  /* 0x0003b01101007387 */ /* 0x0001e80000100800 */
[----:B0-----:R3:W5:Y:S01]  /*2400*/  LDG.E.U16 R17, [R12.64] ;  /* 0x000000040c117981 */ /* 0x001762000c1e1500 */
[----:B------:R-:W-:-:S05]  /*2410*/  LEA R8, R0, R23, 0x1 ;  /* 0x0000001700087211 */ /* 0x000fca00078e08ff */
[----:B------:R-:W-:-:S04]  /*2420*/  IMAD R7, R0, 0x2, R8 ;  /* 0x0000000200077824 */ /* 0x000fc800078e0208 */
[----:B------:R-:W-:Y:S01]  /*2430*/  IMAD R6, R0, 0x2, R7 ;  /* 0x0000000200067824 */ /* 0x000fe200078e0207 */
[----:B------:R-:W-:-:S04]  /*2440*/  LEA R2, P1, R24, R26, 0x1 ;  /* 0x0000001a18027211 */ /* 0x000fc800078208ff */
[----:B------:R-:W-:Y:S01]  /*2450*/  LEA R9, R0, R6, 0x1 ;  /* 0x0000000600097211 */ /* 0x000fe200078e08ff */
[----:B------:R0:W-:Y:S01]  /*2460*/  STL [R1+0x74], R6 ;  /* 0x0000740601007387 */ /* 0x0001e20000100800 */
[----:B------:R-:W-:-:S03]  /*2470*/  LEA.HI.X.SX32 R3, R24, R27, 0x1, P1 ;  /* 0x0000001b18037211 */ /* 0x000fc600008f0eff */
[----:B------:R1:W-:Y:S04]  /*2480*/  STL [R1+0x3ac], R16 ;  /* 0x0003ac1001007387 */ /* 0x0003e80000100800 */
[----:B------:R-:W5:Y:S01]  /*2490*/  LDL.LU R24, [R1+0x28] ;  /* 0x0000280001187983 */ /* 0x000f620000300800 */
[----:B0-----:R-:W-:-:S03]  /*24a0*/  IMAD R6, R0, 0x2, R9 ;  /* 0x0000000200067824 */ /* 0x001fc600078e0209 */
[----:B-1----:R0:W5:Y:S02]  /*24b0*/  LDG.E.U16 R16, [R2.64] ;  /* 0x0000000402107981 */ /* 0x002164000c1e1500 */
[----:B0-----:R-:W-:-:S05]  /*24c0*/  IMAD R3, R0, 0x2, R6 ;  /* 0x0000000200037824 */ /* 0x001fca00078e0206 */
[----:B------:R-:W-:Y:S02]  /*24d0*/  LEA R2, R0, R3, 0x1 ;  /* 0x0000000300027211 */ /* 0x000fe400078e08ff */
[----:B--2---:R-:W-:-:S04]  /*24e0*/  LEA R10, P0, R15, R26, 0x1 ;  /* 0x0000001a0f0a7211 */ /* 0x004fc800078008ff */
[-C--:B------:R-:W-:Y:S02]  /*24f0*/  LEA.HI.X.SX32 R11, R15, R27.reuse, 0x1, P0 ;  /* 0x0000001b0f0b7211 */ /* 0x080fe400000f0eff */
[-C--:B---3--:R-:W-:Y:S02]  /*2500*/  LEA R12, P0, R5, R26.reuse, 0x1 ;  /* 0x0000001a050c7211 */ /* 0x088fe400078008ff */
[----:B----4-:R-:W-:Y:S02]  /*2510*/  LEA R14, P1, R19, R26, 0x1 ;  /* 0x0000001a130e7211 */ /* 0x010fe400078208ff */
[-C--:B------:R-:W-:Y:S02]  /*2520*/  LEA.HI.X.SX32 R13, R5, R27.reuse, 0x1, P0 ;  /* 0x0000001b050d7211 */ /* 0x080fe400000f0eff */
[----:B------:R-:W-:-:S03]  /*2530*/  LEA.HI.X.SX32 R15, R19, R27, 0x1, P1 ;  /* 0x0000001b130f7211 */ /* 0x000fc600008f0eff */
[----:B------:R0:W2:Y:S04]  /*2540*/  LDG.E.U16 R5, [R12.64] ;  /* 0x000000040c057981 */ /* 0x0000a8000c1e1500 */
[----:B-----5:R1:W-:Y:S04]  /*2550*/  STL [R1+0x3a8], R28 ;  /* 0x0003a81c01007387 */ /* 0x0203e80000100800 */
[----:B-1----:R-:W3:Y:S04]  /*2560*/  LDL.LU R28, [R1+0x3c] ;  /* 0x00003c00011c7983 */ /* 0x002ee80000300800 */
[----:B------:R1:W-:Y:S04]  /*2570*/  STL [R1+0x3a4], R22 ;  /* 0x0003a41601007387 */ /* 0x0003e80000100800 */
[----:B-1----:R-:W4:Y:S04]  /*2580*/  LDL.LU R22, [R1+0x24] ;  /* 0x0000240001167983 */ /* 0x002f280000300800 */
[----:B------:R1:W-:Y:S04]  /*2590*/  STL [R1+0x3a0], R18 ;  /* 0x0003a01201007387 */ /* 0x0003e80000100800 */
[----:B------:R-:W-:Y:S04]  /*25a0*/  STL [R1+0x6c], R2 ;  /* 0x00006c0201007387 */ /* 0x000fe80000100800 */
[----:B------:R5:W-:Y:S04]  /*25b0*/  STL [R1+0x39c], R20 ;  /* 0x00039c1401007387 */ /* 0x000be80000100800 */
[----:B-1----:R1:W2:Y:S04]  /*25c0*/  LDG.E.U16 R18, [R10.64] ;  /* 0x000000040a127981 */ /* 0x0022a8000c1e1500 */
[----:B-----5:R-:W5:Y:S01]  /*25d0*/  LDL.LU R20, [R1+0x18] ;  /* 0x0000180001147983 */ /* 0x020f620000300800 */
[----:B-1----:R-:W-:-:S03]  /*25e0*/  LEA R10, P0, R4, R26, 0x1 ;  /* 0x0000001a040a7211 */ /* 0x002fc600078008ff */
[----:B------:R1:W-:Y:S01]  /*25f0*/  STL [R1+0x398], R17 ;  /* 0x0003981101007387 */ /* 0x0003e20000100800 */
[----:B------:R-:W-:-:S03]  /*2600*/  LEA.HI.X.SX32 R11, R4, R27, 0x1, P0 ;  /* 0x0000001b040b7211 */ /* 0x000fc600000f0eff */
[----:B-1----:R1:W3:Y:S02]  /*2610*/  LDG.E.U16 R17, [R14.64] ;  /* 0x000000040e117981 */ /* 0x0022e4000c1e1500 */
[----:B-1----:R-:W-:-:S04]  /*2620*/  LEA R14, P0, R25, R26, 0x1 ;  /* 0x0000001a190e7211 */ /* 0x002fc800078008ff */
[----:B------:R-:W-:Y:S02]  /*2630*/  LEA.HI.X.SX32 R15, R25, R27, 0x1, P0 ;  /* 0x0000001b190f7211 */ /* 0x000fe400000f0eff */
[----:B------:R1:W4:Y:S01]  /*2640*/  LDG.E.U16 R25, [R10.64] ;  /* 0x000000040a197981 */ /* 0x000322000c1e1500 */
[----:B------:R-:W-:-:S04]  /*2650*/  IMAD R2, R0, 0x2, R2 ;  /* 0x0000000200027824 */ /* 0x000fc800078e0202 */
[C---:B------:R-:W-:Y:S01]  /*2660*/  IMAD R4, R0.reuse, 0x2, R2 ;  /* 0x0000000200047824 */ /* 0x040fe200078e0202 */
[----:B------:R1:W-:Y:S04]  /*2670*/  STL [R1+0x394], R16 ;  /* 0x0003941001007387 */ /* 0x0003e80000100800 */
[C---:B------:R-:W-:Y:S02]  /*2680*/  LEA R19, R0.reuse, R4, 0x1 ;  /* 0x0000000400137211 */ /* 0x040fe400078e08ff */
[CC--:B0-----:R-:W-:Y:S01]  /*2690*/  LEA R12, P1, R29.reuse, R26.reuse, 0x1 ;  /* 0x0000001a1d0c7211 */ /* 0x0c1fe200078208ff */
[----:B-1----:R-:W5:Y:S04]  /*26a0*/  LDL.LU R16, [R1+0x20] ;  /* 0x0000200001107983 */ /* 0x002f680000300800 */
[----:B------:R0:W-:Y:S01]  /*26b0*/  STL [R1+0x5c], R4 ;  /* 0x00005c0401007387 */ /* 0x0001e20000100800 */
[----:B------:R-:W-:Y:S01]  /*26c0*/  LEA.HI.X.SX32 R13, R29, R27, 0x1, P1 ;  /* 0x0000001b1d0d7211 */ /* 0x000fe200008f0eff */
[----:B0-----:R-:W-:Y:S01]  /*26d0*/  IMAD R4, R0, 0x2, R19 ;  /* 0x0000000200047824 */ /* 0x001fe200078e0213 */
[----:B------:R-:W-:-:S04]  /*26e0*/  LEA R10, P0, R24, R26, 0x1 ;  /* 0x0000001a180a7211 */ /* 0x000fc800078008ff */
[----:B------:R-:W-:-:S06]  /*26f0*/  LEA.HI.X.SX32 R11, R24, R27, 0x1, P0 ;  /* 0x0000001b180b7211 */ /* 0x000fcc00000f0eff */
[----:B------:R5:W5:Y:S04]  /*2700*/  LDG.E.U16 R11, [R10.64] ;  /* 0x000000040a0b7981 */ /* 0x000b68000c1e1500 */
[----:B--2---:R0:W-:Y:S04]  /*2710*/  STL [R1+0x390], R18 ;  /* 0x0003901201007387 */ /* 0x0041e80000100800 */
[----:B0-----:R-:W2:Y:S04]  /*2720*/  LDL.LU R18, [R1+0x14] ;  /* 0x0000140001127983 */ /* 0x001ea80000300800 */
[----:B------:R0:W-:Y:S04]  /*2730*/  STL [R1+0x38c], R5 ;  /* 0x00038c0501007387 */ /* 0x0001e80000100800 */
[----:B0-----:R-:W2:Y:S04]  /*2740*/  LDL.LU R5, [R1+0x10] ;  /* 0x0000100001057983 */ /* 0x001ea80000300800 */
[----:B------:R-:W-:Y:S04]  /*2750*/  STL [R1+0x64], R4 ;  /* 0x0000640401007387 */ /* 0x000fe80000100800 */
[----:B---3--:R-:W-:Y:S04]  /*2760*/  STL [R1+0x388], R17 ;  /* 0x0003881101007387 */ /* 0x008fe80000100800 */
[----:B----4-:R0:W-:Y:S04]  /*2770*/  STL [R1+0x384], R25 ;  /* 0x0003841901007387 */ /* 0x0101e80000100800 */
[----:B0-----:R0:W3:Y:S04]  /*2780*/  LDG.E.U16 R25, [R14.64] ;  /* 0x000000040e197981 */ /* 0x0010e8000c1e1500 */
[----:B0-----:R0:W4:Y:S02]  /*2790*/  LDG.E.U16 R15, [R12.64] ;  /* 0x000000040c0f7981 */ /* 0x001124000c1e1500 */
[----:B0-----:R-:W-:-:S04]  /*27a0*/  LEA R12, P0, R28, R26, 0x1 ;  /* 0x0000001a1c0c7211 */ /* 0x001fc800078008ff */
[----:B------:R-:W-:-:S06]  /*27b0*/  LEA.HI.X.SX32 R13, R28, R27, 0x1, P0 ;  /* 0x0000001b1c0d7211 */ /* 0x000fcc00000f0eff */
[----:B------:R0:W2:Y:S01]  /*27c0*/  LDG.E.U16 R13, [R12.64] ;  /* 0x000000040c0d7981 */ /* 0x0000a2000c1e1500 */
[----:B------:R-:W-:-:S03]  /*27d0*/  IMAD R17, R0, 0x2, R4 ;  /* 0x0000000200117824 */ /* 0x000fc600078e0204 */
[----:B------:R-:W2:Y:S02]  /*27e0*/  LDL.LU R4, [R1+0x60] ;  /* 0x0000600001047983 */ /* 0x000ea40000300800 */
[C---:B------:R-:W-:Y:S02]  /*27f0*/  LEA R14, R0.reuse, R17, 0x1 ;  /* 0x00000011000e7211 */ /* 0x040fe400078e08ff */
[----:B------:R-:W2:Y:S03]  /*2800*/  LDL.LU R29, [R1+0xc] ;  /* 0x00000c00011d7983 */ /* 0x000ea60000300800 */
[----:B------:R-:W-:Y:S01]  /*2810*/  IMAD R24, R0, 0x2, R14 ;  /* 0x0000000200187824 */ /* 0x000fe200078e020e */
[----:B-----5:R-:W-:-:S03]  /*2820*/  LEA R10, P0, R20, R26, 0x1 ;  /* 0x0000001a140a7211 */ /* 0x020fc600078008ff */
[----:B------:R-:W-:Y:S01]  /*2830*/  IMAD R28, R0, 0x2, R24 ;  /* 0x00000002001c7824 */ /* 0x000fe200078e0218 */
[----:B----4-:R-:W-:Y:S04]  /*2840*/  STL [R1+0x37c], R15 ;  /* 0x00037c0f01007387 */ /* 0x010fe80000100800 */
[----:B------:R1:W-:Y:S02]  /*2850*/  STL [R1+0x58], R14 ;  /* 0x0000580e01007387 */ /* 0x0003e40000100800 */
[C---:B-1----:R-:W-:Y:S02]  /*2860*/  LEA R14, P1, R22.reuse, R26, 0x1 ;  /* 0x0000001a160e7211 */ /* 0x042fe400078208ff */
[----:B---3--:R1:W-:Y:S02]  /*2870*/  STL [R1+0x380], R25 ;  /* 0x0003801901007387 */ /* 0x0083e40000100800 */
[----:B------:R-:W-:-:S06]  /*2880*/  LEA.HI.X.SX32 R15, R22, R27, 0x1, P1 ;  /* 0x0000001b160f7211 */ /* 0x000fcc00008f0eff */
[----:B------:R3:W4:Y:S04]  /*2890*/  LDG.E.U16 R15, [R14.64] ;  /* 0x000000040e0f7981 */ /* 0x000728000c1e1500 */
[----:B-1----:R-:W5:Y:S04]  /*28a0*/  LDL.LU R25, [R1] ;  /* 0x0000000001197983 */ /* 0x002f680000300800 */
[----:B------:R-:W5:Y:S04]  /*28b0*/  LDL.LU R22, [R1+0xef4] ;  /* 0x000ef40001167983 */ /* 0x000f680000300800 */
[----:B------:R1:W-:Y:S04]  /*28c0*/  STL [R1+0x378], R11 ;  /* 0x0003780b01007387 */ /* 0x0003e80000100800 */
[----:B------:R-:W-:Y:S01]  /*28d0*/  STL [R1+0x1f4], R28 ;  /* 0x0001f41c01007387 */ /* 0x000fe20000100800 */
[----:B-1----:R-:W-:-:S02]  /*28e0*/  LEA.HI.X.SX32 R11, R20, R27, 0x1, P0 ;  /* 0x0000001b140b7211 */ /* 0x002fc400000f0eff */
[C---:B0-----:R-:W-:Y:S01]  /*28f0*/  LEA R12, P0, R16.reuse, R26, 0x1 ;  /* 0x0000001a100c7211 */ /* 0x041fe200078008ff */
[----:B------:R-:W5:Y:S04]  /*2900*/  LDL.LU R20, [R1+0xef0] ;  /* 0x000ef00001147983 */ /* 0x000f680000300800 */
[----:B------:R0:W5:Y:S04]  /*2910*/  LDG.E.U16 R11, [R10.64] ;  /* 0x000000040a0b7981 */ /* 0x000168000c1e1500 */
[----:B--2---:R1:W-:Y:S02]  /*2920*/  STL [R1+0x374], R13 ;  /* 0x0003740d01007387 */ /* 0x0043e40000100800 */
[----:B-1----:R-:W-:-:S06]  /*2930*/  LEA.HI.X.SX32 R13, R16, R27, 0x1, P0 ;  /* 0x0000001b100d7211 */ /* 0x002fcc00000f0eff */
[----:B------:R-:W2:Y:S01]  /*2940*/  LDG.E.U16 R13, [R12.64] ;  /* 0x000000040c0d7981 */ /* 0x000ea2000c1e1500 */
[----:B------:R-:W-:-:S05]  /*2950*/  LEA R28, R0, R28, 0x1 ;  /* 0x0000001c001c7211 */ /* 0x000fca00078e08ff */
[----:B------:R-:W-:-:S05]  /*2960*/  IMAD R28, R0, 0x2, R28 ;  /* 0x00000002001c7824 */ /* 0x000fca00078e021c */
[----:B------:R1:W-:Y:S01]  /*2970*/  STL [R1+0x54], R28 ;  /* 0x0000541c01007387 */ /* 0x0003e20000100800 */
[-C--:B---3--:R-:W-:Y:S01]  /*2980*/  LEA R14, P1, R18, R26.reuse, 0x1 ;  /* 0x0000001a120e7211 */ /* 0x088fe200078208ff */
[----:B-1----:R-:W-:Y:S01]  /*2990*/  IMAD R28, R0, 0x2, R28 ;  /* 0x00000002001c7824 */ /* 0x002fe200078e021c */
[----:B0-----:R-:W-:Y:S01]  /*29a0*/  LEA R10, P0, R5, R26, 0x1 ;  /* 0x0000001a050a7211 */ /* 0x001fe200078008ff */
[----:B----4-:R0:W-:Y:S04]  /*29b0*/  STL [R1+0x370], R15 ;  /* 0x0003700f01007387 */ /* 0x0101e80000100800 */
[----:B------:R-:W3:Y:S04]  /*29c0*/  LDL.LU R16, [R1+0xeec] ;  /* 0x000eec0001107983 */ /* 0x000ee80000300800 */
[----:B------:R1:W-:Y:S01]  /*29d0*/  STL [R1+0x44], R28 ;  /* 0x0000441c01007387 */ /* 0x0003e20000100800 */
[----:B0-----:R-:W-:-:S03]  /*29e0*/  LEA.HI.X.SX32 R15, R18, R27, 0x1, P1 ;  /* 0x0000001b120f7211 */ /* 0x001fc600008f0eff */
[----:B------:R-:W4:Y:S01]  /*29f0*/  LDL.LU R18, [R1+0xee8] ;  /* 0x000ee80001127983 */ /* 0x000f220000300800 */
[----:B-1----:R-:W-:-:S03]  /*2a00*/  LEA R28, R0, R28, 0x1 ;  /* 0x0000001c001c7211 */ /* 0x002fc600078e08ff */
[----:B-----5:R0:W-:Y:S04]  /*2a10*/  STL [R1+0x36c], R11 ;  /* 0x00036c0b01007387 */ /* 0x0201e80000100800 */
[----:B------:R1:W-:Y:S01]  /*2a20*/  STL [R1+0x1ec], R28 ;  /* 0x0001ec1c01007387 */ /* 0x0003e20000100800 */
[----:B0-----:R-:W-:-:S03]  /*2a30*/  LEA.HI.X.SX32 R11, R5, R27, 0x1, P0 ;  /* 0x0000001b050b7211 */ /* 0x001fc600000f0eff */
[----:B------:R-:W5:Y:S01]  /*2a40*/  LDL.LU R5, [R1+0xee4] ;  /* 0x000ee40001057983 */ /* 0x000f620000300800 */
[----:B-1----:R-:W-:-:S03]  /*2a50*/  IMAD R28, R0, 0x2, R28 ;  /* 0x00000002001c7824 */ /* 0x002fc600078e021c */
[----:B------:R-:W3:Y:S04]  /*2a60*/  LDG.E.U16 R11, [R10.64] ;  /* 0x000000040a0b7981 */ /* 0x000ee8000c1e1500 */
[----:B------:R-:W-:Y:S04]  /*2a70*/  STL [R1+0x2c], R28 ;  /* 0x00002c1c01007387 */ /* 0x000fe80000100800 */
[----:B--2---:R0:W-:Y:S04]  /*2a80*/  STL [R1+0x368], R13 ;  /* 0x0003680d01007387 */ /* 0x0041e80000100800 */
[----:B0-----:R0:W2:Y:S01]  /*2a90*/  LDG.E.U16 R13, [R14.64] ;  /* 0x000000040e0d7981 */ /* 0x0010a2000c1e1500 */
[----:B------:R-:W-:-:S05]  /*2aa0*/  IMAD R12, R0, 0x2, R28 ;  /* 0x00000002000c7824 */ /* 0x000fca00078e021c */
[----:B------:R-:W-:Y:S01]  /*2ab0*/  LEA R28, R0, R12, 0x1 ;  /* 0x0000000c001c7211 */ /* 0x000fe200078e08ff */
[----:B------:R1:W-:Y:S01]  /*2ac0*/  STL [R1+0x50], R12 ;  /* 0x0000500c01007387 */ /* 0x0003e20000100800 */
[----:B0-----:R-:W-:-:S04]  /*2ad0*/  LEA R14, P0, R4, R26, 0x1 ;  /* 0x0000001a040e7211 */ /* 0x001fc800078008ff */
[----:B------:R-:W-:Y:S02]  /*2ae0*/  LEA.HI.X.SX32 R15, R4, R27, 0x1, P0 ;  /* 0x0000001b040f7211 */ /* 0x000fe400000f0eff */
[----:B-1----:R-:W-:-:S03]  /*2af0*/  LEA R12, P1, R29, R26, 0x1 ;  /* 0x0000001a1d0c7211 */ /* 0x002fc600078208ff */
[----:B------:R0:W3:Y:S04]  /*2b00*/  LDG.E.U16 R14, [R14.64] ;  /* 0x000000040e0e7981 */ /* 0x0000e8000c1e1500 */
[----:B--2---:R1:W-:Y:S04]  /*2b10*/  STL [R1+0x364], R13 ;  /* 0x0003640d01007387 */ /* 0x0043e80000100800 */
[----:B------:R-:W2:Y:S04]  /*2b20*/  LDL.LU R4, [R1+0xee0] ;  /* 0x000ee00001047983 */ /* 0x000ea80000300800 */
[----:B------:R0:W-:Y:S01]  /*2b30*/  STL [R1+0x40], R28 ;  /* 0x0000401c01007387 */ /* 0x0001e20000100800 */
[----:B-1----:R-:W-:-:S03]  /*2b40*/  LEA.HI.X.SX32 R13, R29, R27, 0x1, P1 ;  /* 0x0000001b1d0d7211 */ /* 0x002fc600008f0eff */
[----:B------:R-:W2:Y:S01]  /*2b50*/  LDL.LU R29, [R1+0xedc] ;  /* 0x000edc00011d7983 */ /* 0x000ea20000300800 */
[----:B0-----:R-:W-:-:S03]  /*2b60*/  IMAD R28, R0, 0x2, R28 ;  /* 0x00000002001c7824 */ /* 0x001fc600078e021c */
[----:B---3--:R0:W-:Y:S04]  /*2b70*/  STL [R1+0x360], R11 ;  /* 0x0003600b01007387 */ /* 0x0081e80000100800 */
[----:B------:R1:W-:Y:S01]  /*2b80*/  STL [R1+0x1e0], R28 ;  /* 0x0001e01c01007387 */ /* 0x0003e20000100800 */
[----:B------:R-:W-:-:S03]  /*2b90*/  LEA R10, P0, R25, R26, 0x1 ;  /* 0x0000001a190a7211 */ /* 0x000fc600078008ff */
[----:B------:R3:W2:Y:S04]  /*2ba0*/  LDG.E.U16 R12, [R12.64] ;  /* 0x000000040c0c7981 */ /* 0x0006a8000c1e1500 */
[----:B0-----:R-:W2:Y:S01]  /*2bb0*/  LDL.LU R11, [R1+0x4] ;  /* 0x00000400010b7983 */ /* 0x001ea20000300800 */
[----:B-1----:R-:W-:Y:S01]  /*2bc0*/  IMAD R28, R0, 0x2, R28 ;  /* 0x00000002001c7824 */ /* 0x002fe200078e021c */
[----:B--2---:R-:W-:Y:S02]  /*2bd0*/  MOV R15, R11 ;  /* 0x0000000b000f7202 */ /* 0x004fe40000000f00 */
[----:B------:R-:W-:Y:S02]  /*2be0*/  LEA.HI.X.SX32 R11, R25, R27, 0x1, P0 ;  /* 0x0000001b190b7211 */ /* 0x000fe400000f0eff */
[----:B------:R-:W2:Y:S01]  /*2bf0*/  LDL.LU R25, [R1+0xed8] ;  /* 0x000ed80001197983 */ /* 0x000ea20000300800 */
[----:B---3--:R-:W-:-:S03]  /*2c00*/  IMAD.MOV.U32 R13, RZ, RZ, R15 ;  /* 0x000000ffff0d7224 */ /* 0x008fc600078e000f */
[----:B------:R-:W-:Y:S02]  /*2c10*/  STL [R1+0x10], R28 ;  /* 0x0000101c01007387 */ /* 0x000fe40000100800 */
[----:B------:R-:W-:Y:S02]  /*2c20*/  MOV R15, R13 ;  /* 0x0000000d000f7202 */ /* 0x000fe40000000f00 */
[----:B------:R0:W-:Y:S04]  /*2c30*/  STL [R1+0x35c], R14 ;  /* 0x00035c0e01007387 */ /* 0x0001e80000100800 */
[----:B------:R-:W3:Y:S01]  /*2c40*/  LDG.E.U16 R11, [R10.64] ;  /* 0x000000040a0b7981 */ /* 0x000ee2000c1e1500 */
[----:B0-----:R-:W-:-:S04]  /*2c50*/  LEA R14, P0, R13, R26, 0x1 ;  /* 0x0000001a0d0e7211 */ /* 0x001fc800078008ff */
[----:B------:R-:W-:-:S05]  /*2c60*/  LEA.HI.X.SX32 R15, R15, R27, 0x1, P0 ;  /* 0x0000001b0f0f7211 */ /* 0x000fca00000f0eff */
[----:B------:R-:W2:Y:S01]  /*2c70*/  LDG.E.U16 R14, [R14.64] ;  /* 0x000000040e0e7981 */ /* 0x000ea2000c1e1500 */
[----:B------:R-:W-:-:S05]  /*2c80*/  IMAD R28, R0, 0x2, R28 ;  /* 0x00000002001c7824 */ /* 0x000fca00078e021c */
[----:B------:R0:W-:Y:S04]  /*2c90*/  STL [R1+0x60], R28 ;  /* 0x0000601c01007387 */ /* 0x0001e80000100800 */
[----:B------:R1:W-:Y:S01]  /*2ca0*/  STL [R1+0x358], R12 ;  /* 0x0003580c01007387 */ /* 0x0003e20000100800 */
[----:B0-----:R-:W-:Y:S01]  /*2cb0*/  IMAD R28, R0, 0x2, R28 ;  /* 0x00000002001c7824 */ /* 0x001fe200078e021c */
[----:B-1----:R-:W-:-:S03]  /*2cc0*/  LEA R12, P1, R29, R26, 0x1 ;  /* 0x0000001a1d0c7211 */ /* 0x002fc600078208ff */
[----:B------:R-:W-:Y:S01]  /*2cd0*/  IMAD R0, R0, 0x2, R28 ;  /* 0x0000000200007824 */ /* 0x000fe200078e021c */
[----:B------:R0:W-:Y:S01]  /*2ce0*/  STL [R1+0x48], R28 ;  /* 0x0000481c01007387 */ /* 0x0001e20000100800 */
[----:B------:R-:W-:-:S03]  /*2cf0*/  LEA.HI.X.SX32 R13, R29, R27, 0x1, P1 ;  /* 0x0000001b1d0d7211 */ /* 0x000fc600008f0eff */
[----:B0-----:R-:W4:Y:S04]  /*2d00*/  LDL.LU R28, [R1+0xed4] ;  /* 0x000ed400011c7983 */ /* 0x001f280000300800 */
[----:B------:R-:W-:Y:S04]  /*2d10*/  STL [R1+0x1dc], R0 ;  /* 0x0001dc0001007387 */ /* 0x000fe80000100800 */
[----:B---3--:R-:W-:Y:S04]  /*2d20*/  STL [R1+0x354], R11 ;  /* 0x0003540b01007387 */ /* 0x008fe80000100800 */
[----:B--2---:R0:W-:Y:S04]  /*2d30*/  STL [R1+0x350], R14 ;  /* 0x0003500e01007387 */ /* 0x0041e80000100800 */
[----:B0-----:R4:W2:Y:S01]  /*2d40*/  LDG.E.U16 R14, [R12.64] ;  /* 0x000000040c0e7981 */ /* 0x0018a2000c1e1500 */
[----:B------:R-:W-:-:S05]  /*2d50*/  MOV R29, c[0x0][0x198] ;  /* 0x00006600001d7a02 */ /* 0x000fca0000000f00 */
[----:B------:R-:W-:Y:S01]  /*2d60*/  IMAD R0, R29, 0x2, R0 ;  /* 0x000000021d007824 */ /* 0x000fe200078e0200 */
[----:B------:R-:W-:-:S03]  /*2d70*/  LEA R10, P0, R25, R26, 0x1 ;  /* 0x0000001a190a7211 */ /* 0x000fc600078008ff */
[----:B------:R-:W-:Y:S01]  /*2d80*/  IMAD R15, R29, 0x2, R0 ;  /* 0x000000021d0f7824 */ /* 0x000fe200078e0200 */
[----:B------:R-:W-:-:S04]  /*2d90*/  LEA.HI.X.SX32 R11, R25, R27, 0x1, P0 ;  /* 0x0000001b190b7211 */ /* 0x000fc800000f0eff */
[----:B------:R-:W-:Y:S01]  /*2da0*/  LEA R25, R29, R15, 0x1 ;  /* 0x0000000f1d197211 */ /* 0x000fe200078e08ff */
[----:B------:R-:W-:Y:S04]  /*2db0*/  STL [R1+0x4c], R15 ;  /* 0x00004c0f01007387 */ /* 0x000fe80000100800 */
[----:B------:R0:W3:Y:S01]  /*2dc0*/  LDG.E.U16 R11, [R10.64] ;  /* 0x000000040a0b7981 */ /* 0x0000e2000c1e1500 */
[----:B----4-:R-:W-:-:S04]  /*2dd0*/  LEA R12, P0, R28, R26, 0x1 ;  /* 0x0000001a1c0c7211 */ /* 0x010fc800078008ff */
[----:B------:R-:W-:-:S06]  /*2de0*/  LEA.HI.X.SX32 R13, R28, R27, 0x1, P0 ;  /* 0x0000001b1c0d7211 */ /* 0x000fcc00000f0eff */
[----:B------:R-:W4:Y:S04]  /*2df0*/  LDG.E.U16 R13, [R12.64] ;  /* 0x000000040c0d7981 */ /* 0x000f28000c1e1500 */
[----:B--2---:R1:W-:Y:S04]  /*2e00*/  STL [R1+0x34c], R14 ;  /* 0x00034c0e01007387 */ /* 0x0043e80000100800 */
[----:B------:R2:W-:Y:S04]  /*2e10*/  STL [R1+0x38], R25 ;  /* 0x0000381901007387 */ /* 0x0005e80000100800 */
[----:B------:R-:W2:Y:S01]  /*2e20*/  LDL.LU R28, [R1+0x38] ;  /* 0x00003800011c7983 */ /* 0x000ea20000300800 */
[----:B-1----:R-:W-:-:S04]  /*2e30*/  LEA R14, P1, R4, R26, 0x1 ;  /* 0x0000001a040e7211 */ /* 0x002fc800078208ff */
[----:B------:R-:W-:Y:S02]  /*2e40*/  LEA.HI.X.SX32 R15, R4, R27, 0x1, P1 ;  /* 0x0000001b040f7211 */ /* 0x000fe400008f0eff */
[----:B-----5:R-:W-:-:S04]  /*2e50*/  LEA R4, P0, R5, R26, 0x1 ;  /* 0x0000001a05047211 */ /* 0x020fc800078008ff */
[----:B------:R-:W-:Y:S02]  /*2e60*/  LEA.HI.X.SX32 R5, R5, R27, 0x1, P0 ;  /* 0x0000001b05057211 */ /* 0x000fe400000f0eff */
[----:B0-----:R-:W-:Y:S01]  /*2e70*/  LEA R10, P0, R18, R26, 0x1 ;  /* 0x0000001a120a7211 */ /* 0x001fe200078008ff */
[----:B--2---:R-:W-:-:S05]  /*2e80*/  IMAD R25, R29, 0x2, R28 ;  /* 0x000000021d197824 */ /* 0x004fca00078e021c */
[----:B------:R0:W-:Y:S02]  /*2e90*/  STL [R1+0x1d4], R25 ;  /* 0x0001d41901007387 */ /* 0x0001e40000100800 */
[----:B0-----:R-:W-:-:S05]  /*2ea0*/  IMAD R25, R29, 0x2, R25 ;  /* 0x000000021d197824 */ /* 0x001fca00078e0219 */
[----:B------:R0:W-:Y:S02]  /*2eb0*/  STL [R1+0x28], R25 ;  /* 0x0000281901007387 */ /* 0x0001e40000100800 */
[----:B0-----:R-:W-:Y:S02]  /*2ec0*/  LEA R25, R29, R25, 0x1 ;  /* 0x000000191d197211 */ /* 0x001fe400078e08ff */
[----:B------:R0:W2:Y:S04]  /*2ed0*/  LDG.E.U16 R29, [R14.64] ;  /* 0x000000040e1d7981 */ /* 0x0000a8000c1e1500 */
[----:B---3--:R1:W-:Y:S01]  /*2ee0*/  STL [R1+0x348], R11 ;  /* 0x0003480b01007387 */ /* 0x0083e20000100800 */
[----:B0-----:R-:W-:-:S04]  /*2ef0*/  IMAD.MOV.U32 R15, RZ, RZ, c[0x0][0x198] ;  /* 0x00006600ff0f7624 */ /* 0x001fc800078e00ff */
[C---:B------:R-:W-:Y:S01]  /*2f00*/  IMAD R25, R15.reuse, 0x2, R25 ;  /* 0x000000020f197824 */ /* 0x040fe200078e0219 */
[----:B-1----:R-:W-:Y:S01]  /*2f10*/  LEA.HI.X.SX32 R11, R18, R27, 0x1, P0 ;  /* 0x0000001b120b7211 */ /* 0x002fe200000f0eff */
[----:B----4-:R-:W-:Y:S03]  /*2f20*/  STL [R1+0x344], R13 ;  /* 0x0003440d01007387 */ /* 0x010fe60000100800 */
[C---:B------:R-:W-:Y:S01]  /*2f30*/  LEA R14, R15.reuse, R25, 0x1 ;  /* 0x000000190f0e7211 */ /* 0x040fe200078e08ff */
[----:B------:R0:W-:Y:S04]  /*2f40*/  STL [R1+0x24], R25 ;  /* 0x0000241901007387 */ /* 0x0001e80000100800 */
[----:B------:R1:W3:Y:S04]  /*2f50*/  LDG.E.U16 R18, [R10.64] ;  /* 0x000000040a127981 */ /* 0x0002e8000c1e1500 */
[----:B0-----:R0:W4:Y:S04]  /*2f60*/  LDG.E.U16 R25, [R4.64] ;  /* 0x0000000404197981 */ /* 0x001128000c1e1500 */
[----:B------:R5:W-:Y:S01]  /*2f70*/  STL [R1+0x1cc], R14 ;  /* 0x0001cc0e01007387 */ /* 0x000be20000100800 */
[----:B------:R-:W-:Y:S01]  /*2f80*/  LEA R12, P1, R16, R26, 0x1 ;  /* 0x0000001a100c7211 */ /* 0x000fe200078208ff */
[----:B-----5:R-:W-:-:S05]  /*2f90*/  IMAD R14, R15, 0x2, R14 ;  /* 0x000000020f0e7824 */ /* 0x020fca00078e020e */
[----:B------:R5:W-:Y:S01]  /*2fa0*/  STL [R1+0x1c], R14 ;  /* 0x00001c0e01007387 */ /* 0x000be20000100800 */
[----:B0-----:R-:W-:Y:S02]  /*2fb0*/  LEA R4, P0, R20, R26, 0x1 ;  /* 0x0000001a14047211 */ /* 0x001fe400078008ff */
[-C--:B------:R-:W-:Y:S01]  /*2fc0*/  LEA.HI.X.SX32 R13, R16, R27.reuse, 0x1, P1 ;  /* 0x0000001b100d7211 */ /* 0x080fe200008f0eff */
[----:B-----5:R-:W-:Y:S01]  /*2fd0*/  IMAD R14, R15, 0x2, R14 ;  /* 0x000000020f0e7824 */ /* 0x020fe200078e020e */
[----:B------:R-:W-:-:S03]  /*2fe0*/  LEA.HI.X.SX32 R5, R20, R27, 0x1, P0 ;  /* 0x0000001b14057211 */ /* 0x000fc600000f0eff */
[----:B------:R0:W5:Y:S04]  /*2ff0*/  LDG.E.U16 R20, [R12.64] ;  /* 0x000000040c147981 */ /* 0x000168000c1e1500 */
[----:B------:R0:W-:Y:S01]  /*3000*/  STL [R1+0x20], R14 ;  /* 0x0000200e01007387 */ /* 0x0001e20000100800 */
[----:B-1----:R-:W-:-:S03]  /*3010*/  LEA R10, P0, R22, R26, 0x1 ;  /* 0x0000001a160a7211 */ /* 0x002fc600078008ff */
[----:B------:R1:W5:Y:S01]  /*3020*/  LDG.E.U16 R16, [R4.64] ;  /* 0x0000000404107981 */ /* 0x000362000c1e1500 */
[----:B0-----:R-:W-:-:S05]  /*3030*/  LEA R14, R15, R14, 0x1 ;  /* 0x0000000e0f0e7211 */ /* 0x001fca00078e08ff */
[----:B------:R0:W-:Y:S01]  /*3040*/  STL [R1+0x18], R14 ;  /* 0x0000180e01007387 */ /* 0x0001e20000100800 */
[----:B------:R-:W-:Y:S02]  /*3050*/  LEA.HI.X.SX32 R11, R22, R27, 0x1, P0 ;  /* 0x0000001b160b7211 */ /* 0x000fe400000f0eff */
[----:B------:R-:W-:Y:S01]  /*3060*/  LEA R12, P1, R21, R26, 0x1 ;  /* 0x0000001a150c7211 */ /* 0x000fe200078208ff */
[----:B0-----:R-:W-:-:S05]  /*3070*/  IMAD R14, R15, 0x2, R14 ;  /* 0x000000020f0e7824 */ /* 0x001fca00078e020e */
[----:B------:R0:W-:Y:S01]  /*3080*/  STL [R1+0x1c4], R14 ;  /* 0x0001c40e01007387 */ /* 0x0001e20000100800 */
[----:B------:R-:W-:Y:S02]  /*3090*/  LEA.HI.X.SX32 R13, R21, R27, 0x1, P1 ;  /* 0x0000001b150d7211 */ /* 0x000fe400008f0eff */
[----:B-1----:R-:W-:Y:S01]  /*30a0*/  LEA R4, P0, R23, R26, 0x1 ;  /* 0x0000001a17047211 */ /* 0x002fe200078008ff */
[----:B0-----:R-:W-:-:S03]  /*30b0*/  IMAD R14, R15, 0x2, R14 ;  /* 0x000000020f0e7824 */ /* 0x001fc600078e020e */
[----:B------:R-:W-:-:S05]  /*30c0*/  LEA.HI.X.SX32 R5, R23, R27, 0x1, P0 ;  /* 0x0000001b17057211 */ /* 0x000fca00000f0eff */
[----:B------:R0:W5:Y:S04]  /*30d0*/  LDG.E.U16 R22, [R4.64] ;  /* 0x0000000404167981 */ /* 0x000168000c1e1500 */
[----:B--2---:R1:W-:Y:S04]  /*30e0*/  STL [R1+0x340], R29 ;  /* 0x0003401d01007387 */ /* 0x0043e80000100800 */
[----:B------:R-:W-:Y:S04]  /*30f0*/  STL [R1+0xc], R14 ;  /* 0x00000c0e01007387 */ /* 0x000fe80000100800 */
[----:B-1----:R1:W2:Y:S04]  /*3100*/  LDG.E.U16 R29, [R10.64] ;  /* 0x000000040a1d7981 */ /* 0x0022a8000c1e1500 */
[----:B----4-:R4:W-:Y:S04]  /*3110*/  STL [R1+0x33c], R25 ;  /* 0x00033c1901007387 */ /* 0x0109e80000100800 */
[----:B----4-:R-:W4:Y:S04]  /*3120*/  LDL.LU R25, [R1+0x5c] ;  /* 0x00005c0001197983 */ /* 0x010f280000300800 */
[----:B---3--:R3:W-:Y:S04]  /*3130*/  STL [R1+0x338], R18 ;  /* 0x0003381201007387 */ /* 0x0087e80000100800 */
[----:B---3--:R3:W4:Y:S02]  /*3140*/  LDG.E.U16 R18, [R12.64] ;  /* 0x000000040c127981 */ /* 0x008724000c1e1500 */
[----:B---3--:R-:W-:-:S04]  /*3150*/  LEA R12, P0, R8, R26, 0x1 ;  /* 0x0000001a080c7211 */ /* 0x008fc800078008ff */
[----:B------:R-:W-:-:S05]  /*3160*/  LEA.HI.X.SX32 R13, R8, R27, 0x1, P0 ;  /* 0x0000001b080d7211 */ /* 0x000fca00000f0eff */
[----:B------:R3:W4:Y:S01]  /*3170*/  LDG.E.U16 R21, [R12.64] ;  /* 0x000000040c157981 */ /* 0x000722000c1e1500 */
[----:B------:R-:W-:-:S05]  /*3180*/  MOV R23, c[0x0][0x198] ;  /* 0x0000660000177a02 */ /* 0x000fca0000000f00 */
[----:B------:R-:W-:-:S05]  /*3190*/  IMAD R14, R23, 0x2, R14 ;  /* 0x00000002170e7824 */ /* 0x000fca00078e020e */
[----:B------:R0:W-:Y:S02]  /*31a0*/  STL [R1+0x14], R14 ;  /* 0x0000140e01007387 */ /* 0x0001e40000100800 */
[----:B0-----:R-:W-:-:S05]  /*31b0*/  IMAD R14, R23, 0x2, R14 ;  /* 0x00000002170e7824 */ /* 0x001fca00078e020e */
[----:B------:R0:W-:Y:S01]  /*31c0*/  STL [R1+0x8], R14 ;  /* 0x0000080e01007387 */ /* 0x0001e20000100800 */
[----:B-1----:R-:W-:Y:S02]  /*31d0*/  LEA R10, P1, R7, R26, 0x1 ;  /* 0x0000001a070a7211 */ /* 0x002fe400078208ff */
[----:B0-----:R-:W-:Y:S02]  /*31e0*/  LEA R14, R23, R14, 0x1 ;  /* 0x0000000e170e7211 */ /* 0x001fe400078e08ff */
[----:B------:R-:W-:-:S03]  /*31f0*/  LEA.HI.X.SX32 R11, R7, R27, 0x1, P1 ;  /* 0x0000001b070b7211 */ /* 0x000fc600008f0eff */
[C---:B------:R-:W-:Y:S01]  /*3200*/  IMAD R8, R23.reuse, 0x2, R14 ;  /* 0x0000000217087824 */ /* 0x040fe200078e020e */
[----:B------:R-:W-:Y:S03]  /*3210*/  STL [R1+0x1c0], R14 ;  /* 0x0001c00e01007387 */ /* 0x000fe60000100800 */
[----:B------:R-:W-:Y:S01]  /*3220*/  IMAD R7, R23, 0x2, R8 ;  /* 0x0000000217077824 */ /* 0x000fe200078e0208 */
[----:B-----5:R0:W-:Y:S01]  /*3230*/  STL [R1+0x334], R20 ;  /* 0x0003341401007387 */ /* 0x0201e20000100800 */
[----:B------:R-:W-:-:S03]  /*3240*/  LEA R4, P0, R9, R26, 0x1 ;  /* 0x0000001a09047211 */ /* 0x000fc600078008ff */
[----:B------:R-:W-:Y:S04]  /*3250*/  STL [R1], R8 ;  /* 0x0000000801007387 */ /* 0x000fe80000100800 */
[----:B------:R-:W-:Y:S04]  /*3260*/  STL [R1+0x4], R7 ;  /* 0x0000040701007387 */ /* 0x000fe80000100800 */
[----:B0-----:R0:W5:Y:S04]  /*3270*/  LDG.E.U16 R20, [R10.64] ;  /* 0x000000040a147981 */ /* 0x001168000c1e1500 */
[----:B------:R1:W-:Y:S01]  /*3280*/  STL [R1+0x330], R16 ;  /* 0x0003301001007387 */ /* 0x0003e20000100800 */
[----:B------:R-:W-:-:S02]  /*3290*/  LEA.HI.X.SX32 R5, R9, R27, 0x1, P0 ;  /* 0x0000001b09057211 */ /* 0x000fc400000f0eff */
[C---:B---3--:R-:W-:Y:S02]  /*32a0*/  LEA R12, P0, R6.reuse, R26, 0x1 ;  /* 0x0000001a060c7211 */ /* 0x048fe400078008ff */
[----:B-1----:R-:W-:Y:S02]  /*32b0*/  LEA R16, R23, R7, 0x1 ;  /* 0x0000000717107211 */ /* 0x002fe400078e08ff */
[----:B------:R-:W-:-:S03]  /*32c0*/  LEA.HI.X.SX32 R13, R6, R27, 0x1, P0 ;  /* 0x0000001b060d7211 */ /* 0x000fc600000f0eff */
[----:B------:R-:W-:Y:S01]  /*32d0*/  IMAD R7, R23, 0x2, R16 ;  /* 0x0000000217077824 */ /* 0x000fe200078e0210 */
[----:B------:R1:W-:Y:S01]  /*32e0*/  STL [R1+0xec0], R16 ;  /* 0x000ec01001007387 */ /* 0x0003e20000100800 */
[-C--:B0-----:R-:W-:Y:S02]  /*32f0*/  LEA R10, P1, R3, R26.reuse, 0x1 ;  /* 0x0000001a030a7211 */ /* 0x081fe400078208ff */
[----:B------:R-:W-:Y:S02]  /*3300*/  IMAD R9, R23, 0x2, R7 ;  /* 0x0000000217097824 */ /* 0x000fe400078e0207 */
[----:B------:R-:W-:Y:S01]  /*3310*/  LEA.HI.X.SX32 R11, R3, R27, 0x1, P1 ;  /* 0x0000001b030b7211 */ /* 0x000fe200008f0eff */
[----:B-1----:R0:W3:Y:S04]  /*3320*/  LDG.E.U16 R16, [R4.64] ;  /* 0x0000000404107981 */ /* 0x0020e8000c1e1500 */
[----:B------:R1:W3:Y:S01]  /*3330*/  LDG.E.U16 R14, [R10.64] ;  /* 0x000000040a0e7981 */ /* 0x0002e2000c1e1500 */
[----:B0-----:R-:W-:-:S04]  /*3340*/  LEA R4, P0, R2, R26, 0x1 ;  /* 0x0000001a02047211 */ /* 0x001fc800078008ff */
[----:B------:R-:W-:Y:S01]  /*3350*/  LEA.HI.X.SX32 R5, R2, R27, 0x1, P0 ;  /* 0x0000001b02057211 */ /* 0x000fe200000f0eff */
[----:B--2---:R0:W-:Y:S04]  /*3360*/  STL [R1+0x32c], R29 ;  /* 0x00032c1d01007387 */ /* 0x0041e80000100800 */
[----:B0-----:R-:W2:Y:S04]  /*3370*/  LDL.LU R29, [R1+0x58] ;  /* 0x00005800011d7983 */ /* 0x001ea80000300800 */
[----:B------:R0:W-:Y:S04]  /*3380*/  STL [R1+0x1b8], R7 ;  /* 0x0001b80701007387 */ /* 0x0001e80000100800 */
[----:B0-----:R2:W2:Y:S04]  /*3390*/  LDG.E.U16 R7, [R12.64] ;  /* 0x000000040c077981 */ /* 0x0014a8000c1e1500 */
[----:B----4-:R0:W-:Y:S02]  /*33a0*/  STL [R1+0x328], R18 ;  /* 0x0003281201007387 */ /* 0x0101e40000100800 */
[----:B0-----:R-:W-:-:S02]  /*33b0*/  LEA R18, R23, R9, 0x1 ;  /* 0x0000000917127211 */ /* 0x001fc400078e08ff */
[----:B------:R0:W-:Y:S03]  /*33c0*/  STL [R1+0xec4], R9 ;  /* 0x000ec40901007387 */ /* 0x0001e60000100800 */
[----:B------:R-:W-:Y:S01]  /*33d0*/  IMAD R8, R23, 0x2, R18 ;  /* 0x0000000217087824 */ /* 0x000fe200078e0212 */
[----:B------:R-:W-:Y:S04]  /*33e0*/  STL [R1+0xeb8], R18 ;  /* 0x000eb81201007387 */ /* 0x000fe80000100800 */
[----:B------:R-:W-:Y:S04]  /*33f0*/  STL [R1+0x324], R22 ;  /* 0x0003241601007387 */ /* 0x000fe80000100800 */
[----:B------:R-:W-:Y:S04]  /*3400*/  STL [R1+0xebc], R8 ;  /* 0x000ebc0801007387 */ /* 0x000fe80000100800 */
[----:B------:R4:W-:Y:S04]  /*3410*/  STL [R1+0x320], R21 ;  /* 0x0003201501007387 */ /* 0x0009e80000100800 */
[----:B0-----:R0:W2:Y:S04]  /*3420*/  LDG.E.U16 R9, [R4.64] ;  /* 0x0000000404097981 */ /* 0x0010a8000c1e1500 */
[----:B----4-:R-:W4:Y:S01]  /*3430*/  LDL.LU R21, [R1+0x54] ;  /* 0x0000540001157983 */ /* 0x010f220000300800 */
[----:B------:R-:W-:Y:S01]  /*3440*/  IMAD.MOV.U32 R18, RZ, RZ, c[0x0][0x198] ;  /* 0x00006600ff127624 */ /* 0x000fe200078e00ff */
[----:B------:R-:W-:-:S04]  /*3450*/  LEA R2, P0, R25, R26, 0x1 ;  /* 0x0000001a19027211 */ /* 0x000fc800078008ff */
[----:B------:R-:W-:Y:S02]  /*3460*/  LEA R6, R18, R8, 0x1 ;  /* 0x0000000812067211 */ /* 0x000fe400078e08ff */
[-C--:B------:R-:W-:Y:S02]  /*3470*/  LEA.HI.X.SX32 R3, R25, R27.reuse, 0x1, P0 ;  /* 0x0000001b19037211 */ /* 0x080fe400000f0eff */
[C---:B-1----:R-:W-:Y:S01]  /*3480*/  LEA R10, P1, R19.reuse, R26, 0x1 ;  /* 0x0000001a130a7211 */ /* 0x042fe200078208ff */
[----:B------:R1:W-:Y:S04]  /*3490*/  STL [R1+0x138], R6 ;  /* 0x0001380601007387 */ /* 0x0003e80000100800 */
[----:B------:R-:W4:Y:S01]  /*34a0*/  LDL.LU R22, [R1+0x44] ;  /* 0x0000440001167983 */ /* 0x000f220000300800 */
[----:B------:R-:W-:-:S02]  /*34b0*/  LEA.HI.X.SX32 R11, R19, R27, 0x1, P1 ;  /* 0x0000001b130b7211 */ /* 0x000fc400008f0eff */
[----:B0-----:R-:W-:-:S03]  /*34c0*/  LEA R4, P0, R17, R26, 0x1 ;  /* 0x0000001a11047211 */ /* 0x001fc600078008ff */
[----:B------:R0:W4:Y:S01]  /*34d0*/  LDG.E.U16 R19, [R10.64] ;  /* 0x000000040a137981 */ /* 0x000122000c1e1500 */
[C---:B-1----:R-:W-:Y:S01]  /*34e0*/  IMAD R6, R18.reuse, 0x2, R6 ;  /* 0x0000000212067824 */ /* 0x042fe200078e0206 */
[----:B------:R-:W-:Y:S02]  /*34f0*/  LEA.HI.X.SX32 R5, R17, R27, 0x1, P0 ;  /* 0x0000001b11057211 */ /* 0x000fe400000f0eff */
[----:B-----5:R1:W-:Y:S04]  /*3500*/  STL [R1+0x31c], R20 ;  /* 0x00031c1401007387 */ /* 0x0203e80000100800 */
[----:B------:R-:W5:Y:S04]  /*3510*/  LDL.LU R25, [R1+0x2c] ;  /* 0x00002c0001197983 */ /* 0x000f680000300800 */
[----:B-1----:R1:W5:Y:S04]  /*3520*/  LDG.E.U16 R20, [R2.64] ;  /* 0x0000000402147981 */ /* 0x002368000c1e1500 */
[----:B------:R-:W-:Y:S01]  /*3530*/  STL [R1+0xec8], R6 ;  /* 0x000ec80601007387 */ /* 0x000fe20000100800 */
[----:B-1----:R-:W-:Y:S01]  /*3540*/  IMAD R3, R18, 0x2, R6 ;  /* 0x0000000212037824 */ /* 0x002fe200078e0206 */
[----:B0-----:R-:W-:-:S02]  /*3550*/  LEA R10, P1, R24, R26, 0x1 ;  /* 0x0000001a180a7211 */ /* 0x001fc400078208ff */
[----:B---3--:R0:W-:Y:S04]  /*3560*/  STL [R1+0x318], R16 ;  /* 0x0003181001007387 */ /* 0x0081e80000100800 */
[----:B------:R-:W3:Y:S04]  /*3570*/  LDL.LU R17, [R1+0x50] ;  /* 0x0000500001117983 */ /* 0x000ee80000300800 */
[----:B0-----:R-:W3:Y:S01]  /*3580*/  LDL.LU R16, [R1+0x40] ;  /* 0x0000400001107983 */ /* 0x001ee20000300800 */
[----:B------:R-:W-:-:S05]  /*3590*/  LEA.HI.X.SX32 R11, R24, R27, 0x1, P1 ;  /* 0x0000001b180b7211 */ /* 0x000fca00008f0eff */
[----:B------:R4:W3:Y:S01]  /*35a0*/  LDG.E.U16 R6, [R10.64] ;  /* 0x000000040a067981 */ /* 0x0008e2000c1e1500 */
[----:B--2---:R-:W-:-:S04]  /*35b0*/  LEA R12, P0, R29, R26, 0x1 ;  /* 0x0000001a1d0c7211 */ /* 0x004fc800078008ff */
[----:B------:R-:W-:Y:S01]  /*35c0*/  LEA.HI.X.SX32 R13, R29, R27, 0x1, P0 ;  /* 0x0000001b1d0d7211 */ /* 0x000fe200000f0eff */
[----:B------:R-:W-:-:S05]  /*35d0*/  IMAD R29, R15, 0x2, R24 ;  /* 0x000000020f1d7824 */ /* 0x000fca00078e0218 */
[----:B------:R-:W-:Y:S01]  /*35e0*/  LEA R29, R15, R29, 0x1 ;  /* 0x0000001d0f1d7211 */ /* 0x000fe200078e08ff */
[----:B------:R0:W-:Y:S04]  /*35f0*/  STL [R1+0x314], R7 ;  /* 0x0003140701007387 */ /* 0x0001e80000100800 */
[----:B------:R-:W-:Y:S01]  /*3600*/  STL [R1+0xecc], R3 ;  /* 0x000ecc0301007387 */ /* 0x000fe20000100800 */
[----:B0-----:R-:W-:-:S05]  /*3610*/  LEA R7, R18, R3, 0x1 ;  /* 0x0000000312077211 */ /* 0x001fca00078e08ff */
[----:B------:R0:W-:Y:S01]  /*3620*/  STL [R1+0xed0], R7 ;  /* 0x000ed00701007387 */ /* 0x0001e20000100800 */
[----:B------:R-:W-:-:S03]  /*3630*/  IMAD R2, R18, 0x2, R7 ;  /* 0x0000000212027824 */ /* 0x000fc600078e0207 */
[----:B------:R1:W-:Y:S04]  /*3640*/  STL [R1+0x310], R14 ;  /* 0x0003100e01007387 */ /* 0x0003e80000100800 */
[----:B------:R-:W-:Y:S04]  /*3650*/  STL [R1+0x130], R2 ;  /* 0x0001300201007387 */ /* 0x000fe80000100800 */
[----:B0-----:R0:W2:Y:S01]  /*3660*/  LDG.E.U16 R7, [R4.64] ;  /* 0x0000000404077981 */ /* 0x0010a2000c1e1500 */
[----:B-1----:R-:W-:-:S03]  /*3670*/  LEA R14, P0, R29, R26, 0x1 ;  /* 0x0000001a1d0e7211 */ /* 0x002fc600078008ff */
[----:B------:R-:W2:Y:S01]  /*3680*/  LDL.LU R8, [R1+0x10] ;  /* 0x0000100001087983 */ /* 0x000ea20000300800 */
[----:B------:R-:W-:-:S05]  /*3690*/  LEA.HI.X.SX32 R15, R29, R27, 0x1, P0 ;  /* 0x0000001b1d0f7211 */ /* 0x000fca00000f0eff */
[----:B------:R1:W2:Y:S04]  /*36a0*/  LDG.E.U16 R24, [R14.64] ;  /* 0x000000040e187981 */ /* 0x0002a8000c1e1500 */
[----:B------:R0:W-:Y:S01]  /*36b0*/  STL [R1+0x30c], R9 ;  /* 0x00030c0901007387 */ /* 0x0001e20000100800 */
[----:B----4-:R-:W-:-:S03]  /*36c0*/  LEA R10, P0, R21, R26, 0x1 ;  /* 0x0000001a150a7211 */ /* 0x010fc600078008ff */
[----:B0-----:R0:W4:Y:S01]  /*36d0*/  LDG.E.U16 R9, [R12.64] ;  /* 0x000000040c097981 */ /* 0x001122000c1e1500 */
[----:B------:R-:W-:-:S05]  /*36e0*/  LEA.HI.X.SX32 R11, R21, R27, 0x1, P0 ;  /* 0x0000001b150b7211 */ /* 0x000fca00000f0eff */
[----:B------:R3:W4:Y:S01]  /*36f0*/  LDG.E.U16 R4, [R10.64] ;  /* 0x000000040a047981 */ /* 0x000722000c1e1500 */
[----:B------:R-:W-:-:S03]  /*3700*/  IMAD R5, R18, 0x2, R2 ;  /* 0x0000000212057824 */ /* 0x000fc600078e0202 */
[----:B------:R-:W4:Y:S01]  /*3710*/  LDL.LU R2, [R1+0x60] ;  /* 0x0000600001027983 */ /* 0x000f220000300800 */
[----:B0-----:R-:W-:-:S04]  /*3720*/  LEA R12, P1, R22, R26, 0x1 ;  /* 0x0000001a160c7211 */ /* 0x001fc800078208ff */
[----:B------:R-:W-:Y:S01]  /*3730*/  LEA.HI.X.SX32 R13, R22, R27, 0x1, P1 ;  /* 0x0000001b160d7211 */ /* 0x000fe200008f0eff */
[----:B-----5:R0:W-:Y:S04]  /*3740*/  STL [R1+0x308], R20 ;  /* 0x0003081401007387 */ /* 0x0201e80000100800 */
[----:B------:R-:W5:Y:S01]  /*3750*/  LDL.LU R29, [R1+0x48] ;  /* 0x00004800011d7983 */ /* 0x000f620000300800 */
[----:B0-----:R-:W-:-:S03]  /*3760*/  IMAD R20, R18, 0x2, R5 ;  /* 0x0000000212147824 */ /* 0x001fc600078e0205 */
[----:B------:R0:W-:Y:S01]  /*3770*/  STL [R1+0x304], R19 ;  /* 0x0003041301007387 */ /* 0x0001e20000100800 */
[----:B-1----:R-:W-:Y:S02]  /*3780*/  LEA R14, P0, R25, R26, 0x1 ;  /* 0x0000001a190e7211 */ /* 0x002fe400078008ff */
[----:B0-----:R-:W-:-:S05]  /*3790*/  LEA R19, R18, R20, 0x1 ;  /* 0x0000001412137211 */ /* 0x001fca00078e08ff */
[----:B------:R-:W-:-:S04]  /*37a0*/  IMAD R3, R18, 0x2, R19 ;  /* 0x0000000212037824 */ /* 0x000fc800078e0213 */
[----:B------:R-:W-:Y:S01]  /*37b0*/  IMAD R22, R18, 0x2, R3 ;  /* 0x0000000212167824 */ /* 0x000fe200078e0203 */
[----:B------:R-:W-:-:S04]  /*37c0*/  LEA.HI.X.SX32 R15, R25, R27, 0x1, P0 ;  /* 0x0000001b190f7211 */ /* 0x000fc800000f0eff */
[C---:B------:R-:W-:Y:S01]  /*37d0*/  LEA R25, R18.reuse, R22, 0x1 ;  /* 0x0000001612197211 */ /* 0x040fe200078e08ff */
[----:B------:R0:W-:Y:S04]  /*37e0*/  STL [R1+0x148], R3 ;  /* 0x0001480301007387 */ /* 0x0001e80000100800 */
[----:B------:R-:W-:Y:S01]  /*37f0*/  IMAD R21, R18, 0x2, R25 ;  /* 0x0000000212157824 */ /* 0x000fe200078e0219 */
[----:B---3--:R-:W-:-:S03]  /*3800*/  LEA R10, P0, R17, R26, 0x1 ;  /* 0x0000001a110a7211 */ /* 0x008fc600078008ff */
[----:B0-----:R-:W-:Y:S01]  /*3810*/  IMAD R3, R18, 0x2, R21 ;  /* 0x0000000212037824 */ /* 0x001fe200078e0215 */
[----:B------:R-:W-:Y:S01]  /*3820*/  LEA.HI.X.SX32 R11, R17, R27, 0x1, P0 ;  /* 0x0000001b110b7211 */ /* 0x000fe200000f0eff */
[----:B--2---:R0:W-:Y:S04]  /*3830*/  STL [R1+0x300], R7 ;  /* 0x0003000701007387 */ /* 0x0041e80000100800 */
[----:B0-----:R0:W2:Y:S02]  /*3840*/  LDG.E.U16 R7, [R12.64] ;  /* 0x000000040c077981 */ /* 0x0010a4000c1e1500 */
[----:B0-----:R-:W-:-:S04]  /*3850*/  LEA R12, P1, R16, R26, 0x1 ;  /* 0x0000001a100c7211 */ /* 0x001fc800078208ff */
[----:B------:R-:W-:-:S05]  /*3860*/  LEA.HI.X.SX32 R13, R16, R27, 0x1, P1 ;  /* 0x0000001b100d7211 */ /* 0x000fca00008f0eff */
[----:B------:R5:W3:Y:S04]  /*3870*/  LDG.E.U16 R17, [R12.64] ;  /* 0x000000040c117981 */ /* 0x000ae8000c1e1500 */
[----:B----4-:R0:W-:Y:S04]  /*3880*/  STL [R1+0x2fc], R9 ;  /* 0x0002fc0901007387 */ /* 0x0101e80000100800 */
[----:B0-----:R-:W4:Y:S04]  /*3890*/  LDL.LU R9, [R1+0x4c] ;  /* 0x00004c0001097983 */ /* 0x001f280000300800 */
[----:B------:R0:W-:Y:S04]  /*38a0*/  STL [R1+0x2f8], R6 ;  /* 0x0002f80601007387 */ /* 0x0001e80000100800 */
[----:B------:R-:W-:Y:S04]  /*38b0*/  STL [R1+0x134], R3 ;  /* 0x0001340301007387 */ /* 0x000fe80000100800 */
[----:B------:R-:W-:Y:S04]  /*38c0*/  STL [R1+0x2f4], R24 ;  /* 0x0002f41801007387 */ /* 0x000fe80000100800 */
[----:B0-----:R0:W3:Y:S04]  /*38d0*/  LDG.E.U16 R6, [R14.64] ;  /* 0x000000040e067981 */ /* 0x0010e8000c1e1500 */
[----:B------:R-:W4:Y:S04]  /*38e0*/  LDL.LU R16, [R1+0x28] ;  /* 0x0000280001107983 */ /* 0x000f280000300800 */
[----:B------:R1:W-:Y:S04]  /*38f0*/  STL [R1+0x2f0], R4 ;  /* 0x0002f00401007387 */ /* 0x0003e80000100800 */
[----:B-1----:R1:W4:Y:S01]  /*3900*/  LDG.E.U16 R4, [R10.64] ;  /* 0x000000040a047981 */ /* 0x002322000c1e1500 */
[----:B0-----:R-:W-:-:S04]  /*3910*/  LEA R14, P0, R8, R26, 0x1 ;  /* 0x0000001a080e7211 */ /* 0x001fc800078008ff */
[----:B------:R-:W-:Y:S01]  /*3920*/  LEA.HI.X.SX32 R15, R8, R27, 0x1, P0 ;  /* 0x0000001b080f7211 */ /* 0x000fe200000f0eff */
[----:B------:R-:W-:Y:S01]  /*3930*/  IMAD R8, R23, 0x2, R28 ;  /* 0x0000000217087824 */ /* 0x000fe200078e021c */
[----:B------:R-:W-:-:S04]  /*3940*/  LEA R24, R18, R3, 0x1 ;  /* 0x0000000312187211 */ /* 0x000fc800078e08ff */
[----:B------:R-:W-:Y:S01]  /*3950*/  LEA R8, R23, R8, 0x1 ;  /* 0x0000000817087211 */ /* 0x000fe200078e08ff */
[----:B------:R-:W-:Y:S01]  /*3960*/  IMAD R3, R18, 0x2, R24 ;  /* 0x0000000212037824 */ /* 0x000fe200078e0218 */
[----:B-1----:R-:W-:-:S03]  /*3970*/  LEA R10, P0, R2, R26, 0x1 ;  /* 0x0000001a020a7211 */ /* 0x002fc600078008ff */
[----:B------:R-:W-:Y:S02]  /*3980*/  IMAD R8, R23, 0x2, R8 ;  /* 0x0000000217087824 */ /* 0x000fe400078e0208 */
[----:B------:R-:W-:Y:S01]  /*3990*/  IMAD R23, R18, 0x2, R3 ;  /* 0x0000000212177824 */ /* 0x000fe200078e0203 */
[----:B------:R-:W-:Y:S02]  /*39a0*/  LEA.HI.X.SX32 R11, R2, R27, 0x1, P0 ;  /* 0x0000001b020b7211 */ /* 0x000fe400000f0eff */
[C---:B-----5:R-:W-:Y:S02]  /*39b0*/  LEA R12, P1, R29.reuse, R26, 0x1 ;  /* 0x0000001a1d0c7211 */ /* 0x060fe400078208ff */
[----:B------:R-:W-:Y:S02]  /*39c0*/  LEA R2, R18, R23, 0x1 ;  /* 0x0000001712027211 */ /* 0x000fe400078e08ff */
[----:B------:R-:W-:-:S03]  /*39d0*/  LEA.HI.X.SX32 R13, R29, R27, 0x1, P1 ;  /* 0x0000001b1d0d7211 */ /* 0x000fc600008f0eff */
[----:B------:R-:W-:Y:S01]  /*39e0*/  IMAD R29, R18, 0x2, R2 ;  /* 0x00000002121d7824 */ /* 0x000fe200078e0202 */
[----:B--2---:R0:W-:Y:S04]  /*39f0*/  STL [R1+0x2ec], R7 ;  /* 0x0002ec0701007387 */ /* 0x0041e80000100800 */
[----:B0-----:R-:W2:Y:S04]  /*3a00*/  LDL.LU R7, [R1+0x24] ;  /* 0x0000240001077983 */ /* 0x001ea80000300800 */
[----:B---3--:R0:W-:Y:S04]  /*3a10*/  STL [R1+0x2e8], R6 ;  /* 0x0002e80601007387 */ /* 0x0081e80000100800 */
[----:B------:R1:W-:Y:S04]  /*3a20*/  STL [R1+0x140], R2 ;  /* 0x0001400201007387 */ /* 0x0003e80000100800 */
[----:B0-----:R0:W3:Y:S04]  /*3a30*/  LDG.E.U16 R6, [R14.64] ;  /* 0x000000040e067981 */ /* 0x0010e8000c1e1500 */
[----:B-1----:R-:W5:Y:S04]  /*3a40*/  LDL.LU R2, [R1+0x1c] ;  /* 0x00001c0001027983 */ /* 0x002f680000300800 */
[----:B----4-:R1:W-:Y:S01]  /*3a50*/  STL [R1+0x2e4], R4 ;  /* 0x0002e40401007387 */ /* 0x0103e20000100800 */
[----:B0-----:R-:W-:-:S03]  /*3a60*/  LEA R14, P0, R0, R26, 0x1 ;  /* 0x0000001a000e7211 */ /* 0x001fc600078008ff */
[----:B-1----:R0:W4:Y:S01]  /*3a70*/  LDG.E.U16 R4, [R10.64] ;  /* 0x000000040a047981 */ /* 0x002122000c1e1500 */
[----:B------:R-:W-:-:S03]  /*3a80*/  LEA.HI.X.SX32 R15, R0, R27, 0x1, P0 ;  /* 0x0000001b000f7211 */ /* 0x000fc600000f0eff */
[----:B------:R1:W-:Y:S01]  /*3a90*/  STL [R1+0x2e0], R17 ;  /* 0x0002e01101007387 */ /* 0x0003e20000100800 */
[----:B------:R-:W-:-:S03]  /*3aa0*/  IMAD R0, R18, 0x2, R29 ;  /* 0x0000000212007824 */ /* 0x000fc600078e021d */
[----:B------:R-:W2:Y:S01]  /*3ab0*/  LDL.LU R3, [R1+0x20] ;  /* 0x0000200001037983 */ /* 0x000ea20000300800 */
[----:B0-----:R-:W-:-:S03]  /*3ac0*/  LEA R10, P0, R9, R26, 0x1 ;  /* 0x0000001a090a7211 */ /* 0x001fc600078008ff */
[----:B-1----:R0:W2:Y:S01]  /*3ad0*/  LDG.E.U16 R17, [R12.64] ;  /* 0x000000040c117981 */ /* 0x0020a2000c1e1500 */
[----:B------:R-:W-:-:S03]  /*3ae0*/  LEA.HI.X.SX32 R11, R9, R27, 0x1, P0 ;  /* 0x0000001b090b7211 */ /* 0x000fc600000f0eff */
[----:B------:R1:W2:Y:S04]  /*3af0*/  LDG.E.U16 R9, [R14.64] ;  /* 0x000000040e097981 */ /* 0x0002a8000c1e1500 */
[----:B------:R1:W5:Y:S01]  /*3b00*/  LDG.E.U16 R11, [R10.64] ;  /* 0x000000040a0b7981 */ /* 0x000362000c1e1500 */
[-C--:B0-----:R-:W-:Y:S02]  /*3b10*/  LEA R12, P1, R28, R26.reuse, 0x1 ;  /* 0x0000001a1c0c7211 */ /* 0x081fe400078208ff */
[----:B-1----:R-:W-:Y:S02]  /*3b20*/  LEA R14, P0, R16, R26, 0x1 ;  /* 0x0000001a100e7211 */ /* 0x002fe400078008ff */
[-C--:B------:R-:W-:Y:S02]  /*3b30*/  LEA.HI.X.SX32 R13, R28, R27.reuse, 0x1, P1 ;  /* 0x0000001b1c0d7211 */ /* 0x080fe400008f0eff */
[----:B------:R-:W-:-:S02]  /*3b40*/  LEA.HI.X.SX32 R15, R16, R27, 0x1, P0 ;  /* 0x0000001b100f7211 */ /* 0x000fc400000f0eff */
[----:B------:R-:W-:Y:S02]  /*3b50*/  LEA R10, P0, R8, R26, 0x1 ;  /* 0x0000001a080a7211 */ /* 0x000fe400078008ff */
[----:B------:R0:W5:Y:S04]  /*3b60*/  LDG.E.U16 R13, [R12.64] ;  /* 0x000000040c0d7981 */ /* 0x000168000c1e1500 */
[----:B------:R1:W5:Y:S04]  /*3b70*/  LDG.E.U16 R15, [R14.64] ;  /* 0x000000040e0f7981 */ /* 0x000368000c1e1500 */
[----:B---3--:R3:W-:Y:S04]  /*3b80*/  STL [R1+0x2dc], R6 ;  /* 0x0002dc0601007387 */ /* 0x0087e80000100800 */
[----:B---3--:R-:W3:Y:S04]  /*3b90*/  LDL.LU R6, [R1+0x18] ;  /* 0x0000180001067983 */ /* 0x008ee80000300800 */
[----:B----4-:R4:W-:Y:S02]  /*3ba0*/  STL [R1+0x2d8], R4 ;  /* 0x0002d80401007387 */ /* 0x0109e40000100800 */
[----:B----4-:R-:W-:-:S05]  /*3bb0*/  LEA R4, R18, R0, 0x1 ;  /* 0x0000000012047211 */ /* 0x010fca00078e08ff */
[----:B------:R4:W-:Y:S04]  /*3bc0*/  STL [R1+0x3c], R4 ;  /* 0x00003c0401007387 */ /* 0x0009e80000100800 */
[----:B--2---:R2:W-:Y:S01]  /*3bd0*/  STL [R1+0x2d4], R17 ;  /* 0x0002d41101007387 */ /* 0x0045e20000100800 */
[----:B----4-:R-:W-:-:S03]  /*3be0*/  IMAD R4, R18, 0x2, R4 ;  /* 0x0000000212047824 */ /* 0x010fc600078e0204 */
[----:B--2---:R-:W2:Y:S04]  /*3bf0*/  LDL.LU R17, [R1+0xc] ;  /* 0x00000c0001117983 */ /* 0x004ea80000300800 */
[----:B------:R-:W-:Y:S04]  /*3c00*/  STL [R1+0x13c], R4 ;  /* 0x00013c0401007387 */ /* 0x000fe80000100800 */
[----:B------:R4:W-:Y:S04]  /*3c10*/  STL [R1+0x2d0], R9 ;  /* 0x0002d00901007387 */ /* 0x0009e80000100800 */
[----:B----4-:R-:W4:Y:S04]  /*3c20*/  LDL.LU R9, [R1+0x14] ;  /* 0x0000140001097983 */ /* 0x010f280000300800 */
[----:B------:R-:W2:Y:S04]  /*3c30*/  LDL.LU R16, [R1+0x8] ;  /* 0x0000080001107983 */ /* 0x000ea80000300800 */
[----:B-----5:R5:W-:Y:S02]  /*3c40*/  STL [R1+0x2cc], R11 ;  /* 0x0002cc0b01007387 */ /* 0x020be40000100800 */
[----:B-----5:R-:W-:-:S05]  /*3c50*/  IMAD.MOV.U32 R11, RZ, RZ, R8 ;  /* 0x000000ffff0b7224 */ /* 0x020fca00078e0008 */
[----:B------:R-:W-:-:S06]  /*3c60*/  LEA.HI.X.SX32 R11, R11, R27, 0x1, P0 ;  /* 0x0000001b0b0b7211 */ /* 0x000fcc00000f0eff */
[----:B------:R5:W2:Y:S01]  /*3c70*/  LDG.E.U16 R11, [R10.64] ;  /* 0x000000040a0b7981 */ /* 0x000aa2000c1e1500 */
[----:B------:R-:W-:-:S05]  /*3c80*/  IMAD R28, R18, 0x2, R4 ;  /* 0x00000002121c7824 */ /* 0x000fca00078e0204 */
[----:B------:R-:W-:Y:S02]  /*3c90*/  LEA R4, R18, R28, 0x1 ;  /* 0x0000001c12047211 */ /* 0x000fe400078e08ff */
[----:B0-----:R-:W-:-:S03]  /*3ca0*/  LEA R12, P1, R7, R26, 0x1 ;  /* 0x0000001a070c7211 */ /* 0x001fc600078208ff */
[----:B------:R0:W-:Y:S01]  /*3cb0*/  STL [R1+0x30], R4 ;  /* 0x0000300401007387 */ /* 0x0001e20000100800 */
[----:B-1----:R-:W-:-:S03]  /*3cc0*/  LEA R14, P0, R2, R26, 0x1 ;  /* 0x0000001a020e7211 */ /* 0x002fc600078008ff */
[----:B------:R-:W3:Y:S01]  /*3cd0*/  LDL.LU R8, [R1] ;  /* 0x0000000001087983 */ /* 0x000ee20000300800 */
[----:B0-----:R-:W-:-:S03]  /*3ce0*/  IMAD R4, R18, 0x2, R4 ;  /* 0x0000000212047824 */ /* 0x001fc600078e0204 */
[----:B------:R0:W-:Y:S04]  /*3cf0*/  STL [R1+0x2c8], R13 ;  /* 0x0002c80d01007387 */ /* 0x0001e80000100800 */
[----:B------:R1:W-:Y:S01]  /*3d00*/  STL [R1+0x44], R4 ;  /* 0x0000440401007387 */ /* 0x0003e20000100800 */
[----:B0-----:R-:W-:-:S03]  /*3d10*/  LEA.HI.X.SX32 R13, R7, R27, 0x1, P1 ;  /* 0x0000001b070d7211 */ /* 0x001fc600008f0eff */
[----:B------:R-:W4:Y:S01]  /*3d20*/  LDL.LU R7, [R1+0xed0] ;  /* 0x000ed00001077983 */ /* 0x000f220000300800 */
[----:B-1----:R-:W-:-:S03]  /*3d30*/  LEA R4, R18, R4, 0x1 ;  /* 0x0000000412047211 */ /* 0x002fc600078e08ff */
[----:B------:R0:W-:Y:S04]  /*3d40*/  STL [R1+0x2c4], R15 ;  /* 0x0002c40f01007387 */ /* 0x0001e80000100800 */
[----:B------:R3:W4:Y:S01]  /*3d50*/  LDG.E.U16 R13, [R12.64] ;  /* 0x000000040c0d7981 */ /* 0x000722000c1e1500 */
[-C--:B0-----:R-:W-:Y:S02]  /*3d60*/  LEA.HI.X.SX32 R15, R2, R27.reuse, 0x1, P0 ;  /* 0x0000001b020f7211 */ /* 0x081fe400000f0eff */
[C---:B-----5:R-:W-:Y:S01]  /*3d70*/  LEA R10, P0, R3.reuse, R26, 0x1 ;  /* 0x0000001a030a7211 */ /* 0x060fe200078008ff */
[----:B------:R-:W-:Y:S04]  /*3d80*/  STL [R1+0x19c], R4 ;  /* 0x00019c0401007387 */ /* 0x000fe80000100800 */
[----:B------:R0:W5:Y:S04]  /*3d90*/  LDG.E.U16 R15, [R14.64] ;  /* 0x000000040e0f7981 */ /* 0x000168000c1e1500 */
[----:B--2---:R1:W-:Y:S02]  /*3da0*/  STL [R1+0x2c0], R11 ;  /* 0x0002c00b01007387 */ /* 0x0043e40000100800 */
[----:B-1----:R-:W-:-:S06]  /*3db0*/  LEA.HI.X.SX32 R11, R3, R27, 0x1, P0 ;  /* 0x0000001b030b7211 */ /* 0x002fcc00000f0eff */
[----:B------:R-:W2:Y:S01]  /*3dc0*/  LDG.E.U16 R11, [R10.64] ;  /* 0x000000040a0b7981 */ /* 0x000ea2000c1e1500 */
[----:B------:R-:W-:-:S04]  /*3dd0*/  IMAD R4, R18, 0x2, R4 ;  /* 0x0000000212047824 */ /* 0x000fc800078e0204 */
[----:B------:R-:W-:-:S05]  /*3de0*/  IMAD R2, R18, 0x2, R4 ;  /* 0x0000000212027824 */ /* 0x000fca00078e0204 */
[----:B------:R1:W-:Y:S01]  /*3df0*/  STL [R1+0x24], R2 ;  /* 0x0000240201007387 */ /* 0x0003e20000100800 */
[----:B---3--:R-:W-:Y:S02]  /*3e00*/  LEA R12, P1, R6, R26, 0x1 ;  /* 0x0000001a060c7211 */ /* 0x008fe400078208ff */
[----:B-1----:R-:W-:Y:S01]  /*3e10*/  LEA R2, R18, R2, 0x1 ;  /* 0x0000000212027211 */ /* 0x002fe200078e08ff */
[----:B----4-:R1:W-:Y:S04]  /*3e20*/  STL [R1+0x2bc], R13 ;  /* 0x0002bc0d01007387 */ /* 0x0103e80000100800 */
[----:B------:R-:W3:Y:S04]  /*3e30*/  LDL.LU R3, [R1+0xecc] ;  /* 0x000ecc0001037983 */ /* 0x000ee80000300800 */
[----:B------:R4:W-:Y:S01]  /*3e40*/  STL [R1+0x40], R2 ;  /* 0x0000400201007387 */ /* 0x0009e20000100800 */
[----:B-1----:R-:W-:-:S03]  /*3e50*/  LEA.HI.X.SX32 R13, R6, R27, 0x1, P1 ;  /* 0x0000001b060d7211 */ /* 0x002fc600008f0eff */
[----:B------:R-:W3:Y:S01]  /*3e60*/  LDL.LU R6, [R1+0xec8] ;  /* 0x000ec80001067983 */ /* 0x000ee20000300800 */
[C---:B0-----:R-:W-:Y:S01]  /*3e70*/  LEA R14, P0, R17.reuse, R26, 0x1 ;  /* 0x0000001a110e7211 */ /* 0x041fe200078008ff */
[----:B----4-:R-:W-:Y:S02]  /*3e80*/  IMAD R2, R18, 0x2, R2 ;  /* 0x0000000212027824 */ /* 0x010fe400078e0202 */
[----:B-----5:R0:W-:Y:S04]  /*3e90*/  STL [R1+0x2b8], R15 ;  /* 0x0002b80f01007387 */ /* 0x0201e80000100800 */
[----:B------:R-:W-:Y:S01]  /*3ea0*/  STL [R1+0x144], R2 ;  /* 0x0001440201007387 */ /* 0x000fe20000100800 */
[----:B0-----:R-:W-:-:S06]  /*3eb0*/  LEA.HI.X.SX32 R15, R17, R27, 0x1, P0 ;  /* 0x0000001b110f7211 */ /* 0x001fcc00000f0eff */
[----:B------:R-:W4:Y:S04]  /*3ec0*/  LDG.E.U16 R15, [R14.64] ;  /* 0x000000040e0f7981 */ /* 0x000f28000c1e1500 */
[----:B--2---:R0:W-:Y:S04]  /*3ed0*/  STL [R1+0x2b4], R11 ;  /* 0x0002b40b01007387 */ /* 0x0041e80000100800 */
[----:B0-----:R0:W2:Y:S01]  /*3ee0*/  LDG.E.U16 R11, [R12.64] ;  /* 0x000000040c0b7981 */ /* 0x0010a2000c1e1500 */
[----:B------:R-:W-:-:S05]  /*3ef0*/  IMAD R2, R18, 0x2, R2 ;  /* 0x0000000212027824 */ /* 0x000fca00078e0202 */
[----:B------:R-:W-:Y:S02]  /*3f00*/  LEA R10, R18, R2, 0x1 ;  /* 0x00000002120a7211 */ /* 0x000fe400078e08ff */
[----:B0-----:R-:W-:-:S03]  /*3f10*/  LEA R12, P0, R9, R26, 0x1 ;  /* 0x0000001a090c7211 */ /* 0x001fc600078008ff */
[----:B------:R-:W-:Y:S01]  /*3f20*/  IMAD R17, R18, 0x2, R10 ;  /* 0x0000000212117824 */ /* 0x000fe200078e020a */
[----:B------:R0:W-:Y:S01]  /*3f30*/  STL [R1+0x1c], R10 ;  /* 0x00001c0a01007387 */ /* 0x0001e20000100800 */
[----:B------:R-:W-:-:S05]  /*3f40*/  LEA.HI.X.SX32 R13, R9, R27, 0x1, P0 ;  /* 0x0000001b090d7211 */ /* 0x000fca00000f0eff */
[----:B------:R-:W5:Y:S01]  /*3f50*/  LDG.E.U16 R12, [R12.64] ;  /* 0x000000040c0c7981 */ /* 0x000f62000c1e1500 */
[----:B0-----:R-:W-:-:S03]  /*3f60*/  LEA R10, P1, R16, R26, 0x1 ;  /* 0x0000001a100a7211 */ /* 0x001fc600078208ff */
[----:B--2---:R0:W-:Y:S04]  /*3f70*/  STL [R1+0x2b0], R11 ;  /* 0x0002b00b01007387 */ /* 0x0041e80000100800 */
[----:B------:R-:W2:Y:S04]  /*3f80*/  LDL.LU R9, [R1+0xec4] ;  /* 0x000ec40001097983 */ /* 0x000ea80000300800 */
[----:B------:R1:W-:Y:S01]  /*3f90*/  STL [R1+0x38], R17 ;  /* 0x0000381101007387 */ /* 0x0003e20000100800 */
[----:B0-----:R-:W-:-:S03]  /*3fa0*/  LEA.HI.X.SX32 R11, R16, R27, 0x1, P1 ;  /* 0x0000001b100b7211 */ /* 0x001fc600008f0eff */
[----:B------:R-:W2:Y:S01]  /*3fb0*/  LDL.LU R16, [R1+0xec0] ;  /* 0x000ec00001107983 */ /* 0x000ea20000300800 */
[----:B-1----:R-:W-:-:S03]  /*3fc0*/  IMAD R17, R18, 0x2, R17 ;  /* 0x0000000212117824 */ /* 0x002fc600078e0211 */
[----:B----4-:R0:W-:Y:S04]  /*3fd0*/  STL [R1+0x2ac], R15 ;  /* 0x0002ac0f01007387 */ /* 0x0101e80000100800 */
[----:B------:R-:W-:Y:S04]  /*3fe0*/  STL [R1+0x150], R17 ;  /* 0x0001501101007387 */ /* 0x000fe80000100800 */
[----:B0-----:R-:W4:Y:S01]  /*3ff0*/  LDL.LU R15, [R1+0x4] ;  /* 0x00000400010f7983 */ /* 0x001f220000300800 */
[----:B------:R-:W-:-:S03]  /*4000*/  LEA R14, P0, R8, R26, 0x1 ;  /* 0x0000001a080e7211 */ /* 0x000fc600078008ff */
[----:B-----5:R0:W-:Y:S04]  /*4010*/  STL [R1+0x2a8], R12 ;  /* 0x0002a80c01007387 */ /* 0x0201e80000100800 */
[----:B0-----:R0:W5:Y:S01]  /*4020*/  LDG.E.U16 R12, [R10.64] ;  /* 0x000000040a0c7981 */ /* 0x001162000c1e1500 */
[----:B----4-:R-:W-:Y:S01]  /*4030*/  IMAD.MOV.U32 R13, RZ, RZ, R15 ;  /* 0x000000ffff0d7224 */ /* 0x010fe200078e000f */
[----:B------:R-:W-:-:S06]  /*4040*/  LEA.HI.X.SX32 R15, R8, R27, 0x1, P0 ;  /* 0x0000001b080f7211 */ /* 0x000fcc00000f0eff */
[----:B------:R-:W4:Y:S01]  /*4050*/  LDG.E.U16 R15, [R14.64] ;  /* 0x000000040e0f7981 */ /* 0x000f22000c1e1500 */
[----:B------:R-:W-:-:S05]  /*4060*/  LEA R17, R18, R17, 0x1 ;  /* 0x0000001112117211 */ /* 0x000fca00078e08ff */
[----:B------:R-:W-:Y:S01]  /*4070*/  IMAD R8, R18, 0x2, R17 ;  /* 0x0000000212087824 */ /* 0x000fe200078e0211 */
[----:B0-----:R-:W-:-:S04]  /*4080*/  LEA R10, P0, R13, R26, 0x1 ;  /* 0x0000001a0d0a7211 */ /* 0x001fc800078008ff */
[----:B------:R0:W-:Y:S01]  /*4090*/  STL [R1+0x14], R8 ;  /* 0x0000140801007387 */ /* 0x0001e20000100800 */
[----:B------:R-:W-:-:S03]  /*40a0*/  MOV R11, R13 ;  /* 0x0000000d000b7202 */ /* 0x000fc60000000f00 */
[----:B-----5:R2:W-:Y:S01]  /*40b0*/  STL [R1+0x2a4], R12 ;  /* 0x0002a40c01007387 */ /* 0x0205e20000100800 */
[----:B0-----:R-:W-:-:S04]  /*40c0*/  IMAD R8, R18, 0x2, R8 ;  /* 0x0000000212087824 */ /* 0x001fc800078e0208 */
[----:B------:R-:W-:Y:S01]  /*40d0*/  IMAD R13, R18, 0x2, R8 ;  /* 0x00000002120d7824 */ /* 0x000fe200078e0208 */
[----:B------:R0:W-:Y:S01]  /*40e0*/  STL [R1+0x34], R8 ;  /* 0x0000340801007387 */ /* 0x0001e20000100800 */
[----:B------:R-:W-:Y:S02]  /*40f0*/  LEA.HI.X.SX32 R11, R11, R27, 0x1, P0 ;  /* 0x0000001b0b0b7211 */ /* 0x000fe400000f0eff */
[----:B--2---:R-:W-:-:S04]  /*4100*/  LEA R12, P1, R16, R26, 0x1 ;  /* 0x0000001a100c7211 */ /* 0x004fc800078208ff */
[----:B------:R1:W2:Y:S04]  /*4110*/  LDG.E.U16 R11, [R10.64] ;  /* 0x000000040a0b7981 */ /* 0x0002a8000c1e1500 */
[----:B0-----:R-:W5:Y:S04]  /*4120*/  LDL.LU R8, [R1+0xebc] ;  /* 0x000ebc0001087983 */ /* 0x001f680000300800 */
[----:B------:R0:W-:Y:S02]  /*4130*/  STL [R1+0x14c], R13 ;  /* 0x00014c0d01007387 */ /* 0x0001e40000100800 */
[----:B0-----:R-:W-:-:S05]  /*4140*/  LEA.HI.X.SX32 R13, R16, R27, 0x1, P1 ;  /* 0x0000001b100d7211 */ /* 0x001fca00008f0eff */
[----:B------:R0:W3:Y:S04]  /*4150*/  LDG.E.U16 R12, [R12.64] ;  /* 0x000000040c0c7981 */ /* 0x0000e8000c1e1500 */
[----:B----4-:R4:W-:Y:S02]  /*4160*/  STL [R1+0x2a0], R15 ;  /* 0x0002a00f01007387 */ /* 0x0109e40000100800 */
[----:B----4-:R-:W-:-:S04]  /*4170*/  IMAD R15, R18, 0x2, R17 ;  /* 0x00000002120f7824 */ /* 0x010fc800078e0211 */
[----:B------:R-:W-:-:S05]  /*4180*/  IMAD R15, R18, 0x2, R15 ;  /* 0x00000002120f7824 */ /* 0x000fca00078e020f */
[----:B------:R-:W-:Y:S02]  /*4190*/  LEA R15, R18, R15, 0x1 ;  /* 0x0000000f120f7211 */ /* 0x000fe400078e08ff */
[----:B------:R-:W4:Y:S01]  /*41a0*/  LDL.LU R18, [R1+0xeb8] ;  /* 0x000eb80001127983 */ /* 0x000f220000300800 */
[----:B------:R-:W-:Y:S02]  /*41b0*/  MOV R16, c[0x0][0x198] ;  /* 0x0000660000107a02 */ /* 0x000fe40000000f00 */
[----:B------:R-:W-:-:S03]  /*41c0*/  LEA R14, P0, R9, R26, 0x1 ;  /* 0x0000001a090e7211 */ /* 0x000fc600078008ff */
[----:B------:R-:W-:Y:S01]  /*41d0*/  IMAD R16, R16, 0x2, R15 ;  /* 0x0000000210107824 */ /* 0x000fe200078e020f */
[----:B------:R-:W-:Y:S01]  /*41e0*/  LEA.HI.X.SX32 R15, R9, R27, 0x1, P0 ;  /* 0x0000001b090f7211 */ /* 0x000fe200000f0eff */
[----:B------:R-:W-:-:S04]  /*41f0*/  IMAD.MOV.U32 R9, RZ, RZ, c[0x0][0x198] ;  /* 0x00006600ff097624 */ /* 0x000fc800078e00ff */
[----:B------:R2:W4:Y:S01]  /*4200*/  LDG.E.U16 R14, [R14.64] ;  /* 0x000000040e0e7981 */ /* 0x000522000c1e1500 */
[C---:B-1----:R-:W-:Y:S01]  /*4210*/  LEA R10, R9.reuse, R16, 0x1 ;  /* 0x00000010090a7211 */ /* 0x042fe200078e08ff */
[----:B0-----:R-:W-:-:S04]  /*4220*/  IMAD R13, R9, 0x2, R16 ;  /* 0x00000002090d7824 */ /* 0x001fc800078e0210 */
[----:B------:R-:W-:Y:S04]  /*4230*/  STL [R1+0xc], R10 ;  /* 0x00000c0a01007387 */ /* 0x000fe80000100800 */
[----:B--2---:R0:W-:Y:S02]  /*4240*/  STL [R1+0x29c], R11 ;  /* 0x00029c0b01007387 */ /* 0x0041e40000100800 */
[C---:B0-----:R-:W-:Y:S02]  /*4250*/  IMAD R11, R9.reuse, 0x2, R13 ;  /* 0x00000002090b7824 */ /* 0x041fe400078e020d */
[----:B---3--:R5:W-:Y:S01]  /*4260*/  STL [R1+0x298], R12 ;  /* 0x0002980c01007387 */ /* 0x008be20000100800 */
[----:B------:R-:W-:-:S03]  /*4270*/  LEA R13, R9, R13, 0x1 ;  /* 0x0000000d090d7211 */ /* 0x000fc600078e08ff */
[----:B------:R0:W-:Y:S01]  /*4280*/  STL [R1+0x28], R11 ;  /* 0x0000280b01007387 */ /* 0x0001e20000100800 */
[-C--:B-----5:R-:W-:Y:S02]  /*4290*/  LEA R12, P1, R8, R26.reuse, 0x1 ;  /* 0x0000001a080c7211 */ /* 0x0a0fe400078208ff */
[----:B----4-:R-:W-:-:S04]  /*42a0*/  LEA R10, P0, R18, R26, 0x1 ;  /* 0x0000001a120a7211 */ /* 0x010fc800078008ff */
[-C--:B0-----:R-:W-:Y:S01]  /*42b0*/  LEA.HI.X.SX32 R11, R18, R27.reuse, 0x1, P0 ;  /* 0x0000001b120b7211 */ /* 0x081fe200000f0eff */
[----:B------:R-:W-:Y:S01]  /*42c0*/  IMAD R18, R9, 0x2, R13 ;  /* 0x0000000209127824 */ /* 0x000fe200078e020d */
[----:B------:R-:W-:-:S04]  /*42d0*/  LEA.HI.X.SX32 R13, R8, R27, 0x1, P1 ;  /* 0x0000001b080d7211 */ /* 0x000fc800008f0eff */
[----:B------:R0:W2:Y:S04]  /*42e0*/  LDG.E.U16 R11, [R10.64] ;  /* 0x000000040a0b7981 */ /* 0x0000a8000c1e1500 */
[----:B------:R-:W3:Y:S01]  /*42f0*/  LDG.E.U16 R13, [R12.64] ;  /* 0x000000040c0d7981 */ /* 0x000ee2000c1e1500 */
[----:B------:R-:W-:-:S03]  /*4300*/  IMAD.MOV.U32 R15, RZ, RZ, c[0x0][0x198] ;  /* 0x00006600ff0f7624 */ /* 0x000fc600078e00ff */
[----:B------:R-:W-:Y:S04]  /*4310*/  STL [R1+0x18c], R18 ;  /* 0x00018c1201007387 */ /* 0x000fe80000100800 */
[----:B------:R1:W-:Y:S01]  /*4320*/  STL [R1+0x294], R14 ;  /* 0x0002940e01007387 */ /* 0x0003e20000100800 */
[----:B------:R-:W-:Y:S02]  /*4330*/  LEA R8, P0, R6, R26, 0x1 ;  /* 0x0000001a06087211 */ /* 0x000fe400078008ff */
[----:B-1----:R-:W-:-:S05]  /*4340*/  LEA R14, R15, R18, 0x1 ;  /* 0x000000120f0e7211 */ /* 0x002fca00078e08ff */
[----:B------:R-:W-:Y:S01]  /*4350*/  IMAD R18, R15, 0x2, R14 ;  /* 0x000000020f127824 */ /* 0x000fe200078e020e */
[----:B------:R-:W-:Y:S02]  /*4360*/  LEA.HI.X.SX32 R9, R6, R27, 0x1, P0 ;  /* 0x0000001b06097211 */ /* 0x000fe400000f0eff */
[-C--:B0-----:R-:W-:Y:S02]  /*4370*/  LEA R10, P0, R3, R26.reuse, 0x1 ;  /* 0x0000001a030a7211 */ /* 0x081fe400078008ff */
[----:B------:R-:W-:-:S04]  /*4380*/  LEA R6, P1, R7, R26, 0x1 ;  /* 0x0000001a07067211 */ /* 0x000fc800078208ff */
[----:B------:R-:W-:-:S05]  /*4390*/  LEA.HI.X.SX32 R7, R7, R27, 0x1, P1 ;  /* 0x0000001b07077211 */ /* 0x000fca00008f0eff */
[----:B------:R0:W4:Y:S04]  /*43a0*/  LDG.E.U16 R6, [R6.64] ;  /* 0x0000000406067981 */ /* 0x000128000c1e1500 */
[----:B--2---:R-:W-:Y:S04]  /*43b0*/  STL [R1+0x290], R11 ;  /* 0x0002900b01007387 */ /* 0x004fe80000100800 */
[----:B------:R1:W-:Y:S02]  /*43c0*/  STL [R1+0x8], R18 ;  /* 0x0000081201007387 */ /* 0x0003e40000100800 */
[----:B-1----:R-:W-:-:S05]  /*43d0*/  IMAD R18, R15, 0x2, R18 ;  /* 0x000000020f127824 */ /* 0x002fca00078e0212 */
[----:B------:R-:W-:Y:S04]  /*43e0*/  STL [R1+0x20], R18 ;  /* 0x0000201201007387 */ /* 0x000fe80000100800 */
[----:B---3--:R1:W-:Y:S01]  /*43f0*/  STL [R1+0x28c], R13 ;  /* 0x00028c0d01007387 */ /* 0x0083e20000100800 */
[----:B------:R-:W-:-:S03]  /*4400*/  LEA.HI.X.SX32 R11, R3, R27, 0x1, P0 ;  /* 0x0000001b030b7211 */ /* 0x000fc600000f0eff */
[----:B-1----:R1:W2:Y:S01]  /*4410*/  LDG.E.U16 R13, [R8.64] ;  /* 0x00000004080d7981 */ /* 0x0022a2000c1e1500 */
[----:B------:R-:W-:-:S03]  /*4420*/  LEA R12, R15, R18, 0x1 ;  /* 0x000000120f0c7211 */ /* 0x000fc600078e08ff */
[----:B------:R3:W5:Y:S01]  /*4430*/  LDG.E.U16 R18, [R10.64] ;  /* 0x000000040a127981 */ /* 0x000762000c1e1500 */
[----:B-1----:R-:W-:-:S04]  /*4440*/  LEA R8, P0, R5, R26, 0x1 ;  /* 0x0000001a05087211 */ /* 0x002fc800078008ff */
[----:B------:R-:W-:Y:S02]  /*4450*/  LEA.HI.X.SX32 R9, R5, R27, 0x1, P0 ;  /* 0x0000001b05097211 */ /* 0x000fe400000f0eff */
[----:B---3--:R-:W-:-:S04]  /*4460*/  LEA R10, P0, R20, R26, 0x1 ;  /* 0x0000001a140a7211 */ /* 0x008fc800078008ff */
[----:B------:R-:W-:Y:S02]  /*4470*/  LEA.HI.X.SX32 R11, R20, R27, 0x1, P0 ;  /* 0x0000001b140b7211 */ /* 0x000fe400000f0eff */
[----:B------:R1:W3:Y:S01]  /*4480*/  LDG.E.U16 R20, [R8.64] ;  /* 0x0000000408147981 */ /* 0x0002e2000c1e1500 */
[----:B------:R-:W-:-:S03]  /*4490*/  IMAD R3, R15, 0x2, R12 ;  /* 0x000000020f037824 */ /* 0x000fc600078e020c */
[----:B------:R0:W-:Y:S02]  /*44a0*/  STL [R1+0x154], R12 ;  /* 0x0001540c01007387 */ /* 0x0001e40000100800 */
[----:B0-----:R-:W-:-:S05]  /*44b0*/  IMAD R12, R15, 0x2, R3 ;  /* 0x000000020f0c7824 */ /* 0x001fca00078e0203 */
[----:B------:R-:W-:Y:S01]  /*44c0*/  LEA R5, R15, R12, 0x1 ;  /* 0x0000000c0f057211 */ /* 0x000fe200078e08ff */
[----:B------:R0:W-:Y:S02]  /*44d0*/  STL [R1], R12 ;  /* 0x0000000c01007387 */ /* 0x0001e40000100800 */
[-C--:B0-----:R-:W-:Y:S02]  /*44e0*/  LEA R12, P1, R19, R26.reuse, 0x1 ;  /* 0x0000001a130c7211 */ /* 0x081fe400078208ff */
[----:B-1----:R-:W-:-:S04]  /*44f0*/  LEA R8, P0, R22, R26, 0x1 ;  /* 0x0000001a16087211 */ /* 0x002fc800078008ff */
[-C--:B------:R-:W-:Y:S01]  /*4500*/  LEA.HI.X.SX32 R9, R22, R27.reuse, 0x1, P0 ;  /* 0x0000001b16097211 */ /* 0x080fe200000f0eff */
[----:B--2---:R0:W-:Y:S04]  /*4510*/  STL [R1+0x288], R13 ;  /* 0x0002880d01007387 */ /* 0x0041e80000100800 */
[----:B------:R1:W-:Y:S01]  /*4520*/  STL [R1+0x18], R5 ;  /* 0x0000180501007387 */ /* 0x0003e20000100800 */
[----:B0-----:R-:W-:-:S03]  /*4530*/  LEA.HI.X.SX32 R13, R19, R27, 0x1, P1 ;  /* 0x0000001b130d7211 */ /* 0x001fc600008f0eff */
[----:B------:R0:W2:Y:S01]  /*4540*/  LDG.E.U16 R19, [R10.64] ;  /* 0x000000040a137981 */ /* 0x0000a2000c1e1500 */
[----:B-1----:R-:W-:-:S04]  /*4550*/  IMAD R5, R15, 0x2, R5 ;  /* 0x000000020f057824 */ /* 0x002fc800078e0205 */
[C---:B------:R-:W-:Y:S01]  /*4560*/  IMAD R7, R15.reuse, 0x2, R5 ;  /* 0x000000020f077824 */ /* 0x040fe200078e0205 */
[----:B------:R-:W-:Y:S04]  /*4570*/  STL [R1+0x17c], R5 ;  /* 0x00017c0501007387 */ /* 0x000fe80000100800 */
[----:B-----5:R1:W-:Y:S04]  /*4580*/  STL [R1+0x284], R18 ;  /* 0x0002841201007387 */ /* 0x0203e80000100800 */
[----:B----4-:R4:W-:Y:S01]  /*4590*/  STL [R1+0x280], R6 ;  /* 0x0002800601007387 */ /* 0x0109e20000100800 */
[----:B-1----:R-:W-:-:S03]  /*45a0*/  LEA R18, R15, R7, 0x1 ;  /* 0x000000070f127211 */ /* 0x002fc600078e08ff */
[----:B----4-:R1:W4:Y:S02]  /*45b0*/  LDG.E.U16 R6, [R12.64] ;  /* 0x000000040c067981 */ /* 0x010324000c1e1500 */
[----:B------:R-:W-:Y:S02]  /*45c0*/  IMAD R5, R15, 0x2, R18 ;  /* 0x000000020f057824 */ /* 0x000fe400078e0212 */
[----:B------:R-:W-:Y:S04]  /*45d0*/  STL [R1+0xeac], R18 ;  /* 0x000eac1201007387 */ /* 0x000fe80000100800 */
[----:B------:R-:W-:Y:S04]  /*45e0*/  STL [R1+0x4], R5 ;  /* 0x0000040501007387 */ /* 0x000fe80000100800 */
[----:B---3--:R3:W-:Y:S04]  /*45f0*/  STL [R1+0x27c], R20 ;  /* 0x00027c1401007387 */ /* 0x0087e80000100800 */
[----:B---3--:R3:W5:Y:S01]  /*4600*/  LDG.E.U16 R20, [R8.64] ;  /* 0x0000000408147981 */ /* 0x008762000c1e1500 */
[----:B0-----:R-:W-:-:S04]  /*4610*/  LEA R10, P0, R25, R26, 0x1 ;  /* 0x0000001a190a7211 */ /* 0x001fc800078008ff */
[----:B------:R-:W-:Y:S01]  /*4620*/  LEA.HI.X.SX32 R11, R25, R27, 0x1, P0 ;  /* 0x0000001b190b7211 */ /* 0x000fe200000f0eff */
[----:B------:R-:W-:-:S04]  /*4630*/  IMAD.MOV.U32 R25, RZ, RZ, c[0x0][0x198] ;  /* 0x00006600ff197624 */ /* 0x000fc800078e00ff */
[----:B------:R0:W5:Y:S01]  /*4640*/  LDG.E.U16 R22, [R10.64] ;  /* 0x000000040a167981 */ /* 0x000162000c1e1500 */
[----:B------:R-:W-:-:S05]  /*4650*/  LEA R5, R25, R5, 0x1 ;  /* 0x0000000519057211 */ /* 0x000fca00078e08ff */
[----:B------:R0:W-:Y:S01]  /*4660*/  STL [R1+0x174], R5 ;  /* 0x0001740501007387 */ /* 0x0001e20000100800 */
[-C--:B-1----:R-:W-:Y:S02]  /*4670*/  LEA R12, P1, R21, R26.reuse, 0x1 ;  /* 0x0000001a150c7211 */ /* 0x082fe400078208ff */
[C---:B---3--:R-:W-:Y:S01]  /*4680*/  LEA R8, P0, R24.reuse, R26, 0x1 ;  /* 0x0000001a18087211 */ /* 0x048fe200078008ff */
[----:B0-----:R-:W-:Y:S01]  /*4690*/  IMAD R5, R25, 0x2, R5 ;  /* 0x0000000219057824 */ /* 0x001fe200078e0205 */
[-C--:B------:R-:W-:Y:S01]  /*46a0*/  LEA.HI.X.SX32 R13, R21, R27.reuse, 0x1, P1 ;  /* 0x0000001b150d7211 */ /* 0x080fe200008f0eff */
[----:B------:R-:W-:Y:S01]  /*46b0*/  IMAD R15, R15, 0x2, R24 ;  /* 0x000000020f0f7824 */ /* 0x000fe200078e0218 */
[----:B------:R-:W-:-:S03]  /*46c0*/  LEA.HI.X.SX32 R9, R24, R27, 0x1, P0 ;  /* 0x0000001b18097211 */ /* 0x000fc600000f0eff */
[----:B------:R0:W3:Y:S01]  /*46d0*/  LDG.E.U16 R21, [R12.64] ;  /* 0x000000040c157981 */ /* 0x0000e2000c1e1500 */
[----:B------:R-:W-:-:S03]  /*46e0*/  LEA R10, P0, R15, R26, 0x1 ;  /* 0x0000001a0f0a7211 */ /* 0x000fc600078008ff */
[----:B------:R1:W3:Y:S01]  /*46f0*/  LDG.E.U16 R18, [R8.64] ;  /* 0x0000000408127981 */ /* 0x0002e2000c1e1500 */
[----:B------:R-:W-:Y:S02]  /*4700*/  LEA.HI.X.SX32 R11, R15, R27, 0x1, P0 ;  /* 0x0000001b0f0b7211 */ /* 0x000fe400000f0eff */
[----:B0-----:R-:W-:-:S04]  /*4710*/  LEA R12, P1, R23, R26, 0x1 ;  /* 0x0000001a170c7211 */ /* 0x001fc800078208ff */
[----:B------:R-:W-:Y:S02]  /*4720*/  LEA.HI.X.SX32 R13, R23, R27, 0x1, P1 ;  /* 0x0000001b170d7211 */ /* 0x000fe400008f0eff */
[----:B-1----:R-:W-:-:S04]  /*4730*/  LEA R8, P0, R29, R26, 0x1 ;  /* 0x0000001a1d087211 */ /* 0x002fc800078008ff */
[----:B------:R-:W-:Y:S02]  /*4740*/  LEA.HI.X.SX32 R9, R29, R27, 0x1, P0 ;  /* 0x0000001b1d097211 */ /* 0x000fe400000f0eff */
[----:B------:R0:W3:Y:S04]  /*4750*/  LDG.E.U16 R29, [R12.64] ;  /* 0x000000040c1d7981 */ /* 0x0000e8000c1e1500 */
[----:B--2---:R1:W-:Y:S02]  /*4760*/  STL [R1+0x278], R19 ;  /* 0x0002781301007387 */ /* 0x0043e40000100800 */
[----:B-1----:R-:W-:-:S05]  /*4770*/  LEA R19, R25, R5, 0x1 ;  /* 0x0000000519137211 */ /* 0x002fca00078e08ff */
[C---:B------:R-:W-:Y:S01]  /*4780*/  IMAD R24, R25.reuse, 0x2, R19 ;  /* 0x0000000219187824 */ /* 0x040fe200078e0213 */
[----:B------:R-:W-:Y:S04]  /*4790*/  STL [R1+0xeb0], R19 ;  /* 0x000eb01301007387 */ /* 0x000fe80000100800 */
[----:B----4-:R1:W-:Y:S04]  /*47a0*/  STL [R1+0x274], R6 ;  /* 0x0002740601007387 */ /* 0x0103e80000100800 */
[----:B------:R2:W-:Y:S01]  /*47b0*/  STL [R1+0xeb4], R24 ;  /* 0x000eb41801007387 */ /* 0x0005e20000100800 */
[----:B-1----:R-:W-:Y:S01]  /*47c0*/  IMAD R6, R25, 0x2, R24 ;  /* 0x0000000219067824 */ /* 0x002fe200078e0218 */
[----:B0-----:R-:W-:-:S02]  /*47d0*/  LEA R12, P0, R0, R26, 0x1 ;  /* 0x0000001a000c7211 */ /* 0x001fc400078008ff */
[----:B--2---:R0:W2:Y:S04]  /*47e0*/  LDG.E.U16 R24, [R8.64] ;  /* 0x0000000408187981 */ /* 0x0040a8000c1e1500 */
[----:B------:R-:W-:Y:S04]  /*47f0*/  STL [R1+0x170], R6 ;  /* 0x0001700601007387 */ /* 0x000fe80000100800 */
[----:B-----5:R1:W-:Y:S04]  /*4800*/  STL [R1+0x270], R20 ;  /* 0x0002701401007387 */ /* 0x0203e80000100800 */
[----:B-1----:R1:W4:Y:S01]  /*4810*/  LDG.E.U16 R20, [R10.64] ;  /* 0x000000040a147981 */ /* 0x002322000c1e1500 */
[----:B------:R-:W-:-:S03]  /*4820*/  LEA R6, R25, R6, 0x1 ;  /* 0x0000000619067211 */ /* 0x000fc600078e08ff */
[----:B------:R5:W-:Y:S01]  /*4830*/  STL [R1+0x26c], R22 ;  /* 0x00026c1601007387 */ /* 0x000be20000100800 */
[----:B------:R-:W-:Y:S01]  /*4840*/  LEA.HI.X.SX32 R13, R0, R27, 0x1, P0 ;  /* 0x0000001b000d7211 */ /* 0x000fe200000f0eff */
[----:B-----5:R-:W-:Y:S01]  /*4850*/  IMAD R22, R25, 0x2, R6 ;  /* 0x0000000219167824 */ /* 0x020fe200078e0206 */
[----:B-1----:R-:W-:-:S03]  /*4860*/  LEA R10, P1, R28, R26, 0x1 ;  /* 0x0000001a1c0a7211 */ /* 0x002fc600078208ff */
[----:B------:R1:W5:Y:S01]  /*4870*/  LDG.E.U16 R19, [R12.64] ;  /* 0x000000040c137981 */ /* 0x000362000c1e1500 */
[----:B------:R-:W-:Y:S01]  /*4880*/  IMAD R23, R25, 0x2, R22 ;  /* 0x0000000219177824 */ /* 0x000fe200078e0216 */
[----:B------:R-:W-:-:S04]  /*4890*/  LEA.HI.X.SX32 R11, R28, R27, 0x1, P1 ;  /* 0x0000001b1c0b7211 */ /* 0x000fc800008f0eff */
[----:B------:R-:W-:Y:S02]  /*48a0*/  LEA R0, R25, R23, 0x1 ;  /* 0x0000001719007211 */ /* 0x000fe400078e08ff */
[----:B0-----:R-:W-:-:S03]  /*48b0*/  LEA R8, P0, R4, R26, 0x1 ;  /* 0x0000001a04087211 */ /* 0x001fc600078008ff */
[----:B------:R-:W-:Y:S01]  /*48c0*/  STL [R1+0x164], R0 ;  /* 0x0001640001007387 */ /* 0x000fe20000100800 */
[----:B------:R-:W-:-:S03]  /*48d0*/  LEA.HI.X.SX32 R9, R4, R27, 0x1, P0 ;  /* 0x0000001b04097211 */ /* 0x000fc600000f0eff */
[----:B---3--:R-:W-:Y:S04]  /*48e0*/  STL [R1+0x268], R21 ;  /* 0x0002681501007387 */ /* 0x008fe80000100800 */
[----:B------:R0:W-:Y:S04]  /*48f0*/  STL [R1+0x264], R18 ;  /* 0x0002641201007387 */ /* 0x0001e80000100800 */
[----:B0-----:R0:W5:Y:S02]  /*4900*/  LDG.E.U16 R18, [R10.64] ;  /* 0x000000040a127981 */ /* 0x001164000c1e1500 */
[----:B0-----:R-:W-:-:S04]  /*4910*/  LEA R10, P0, R2, R26, 0x1 ;  /* 0x0000001a020a7211 */ /* 0x001fc800078008ff */
[----:B------:R-:W-:-:S05]  /*4920*/  LEA.HI.X.SX32 R11, R2, R27, 0x1, P0 ;  /* 0x0000001b020b7211 */ /* 0x000fca00000f0eff */
[----:B------:R0:W5:Y:S04]  /*4930*/  LDG.E.U16 R28, [R10.64] ;  /* 0x000000040a1c7981 */ /* 0x000168000c1e1500 */
[----:B----4-:R-:W-:Y:S04]  /*4940*/  STL [R1+0x260], R20 ;  /* 0x0002601401007387 */ /* 0x010fe80000100800 */
[----:B------:R4:W-:Y:S04]  /*4950*/  STL [R1+0x25c], R29 ;  /* 0x00025c1d01007387 */ /* 0x0009e80000100800 */
[----:B----4-:R4:W3:Y:S01]  /*4960*/  LDG.E.U16 R29, [R8.64] ;  /* 0x00000004081d7981 */ /* 0x0108e2000c1e1500 */
[----:B------:R-:W-:-:S04]  /*4970*/  IMAD R15, R25, 0x2, R0 ;  /* 0x00000002190f7824 */ /* 0x000fc800078e0200 */
[----:B------:R-:W-:Y:S01]  /*4980*/  IMAD R21, R25, 0x2, R15 ;  /* 0x0000000219157824 */ /* 0x000fe200078e020f */
[----:B-1----:R-:W-:-:S04]  /*4990*/  LEA R12, P1, R17, R26, 0x1 ;  /* 0x0000001a110c7211 */ /* 0x002fc800078208ff */
[----:B------:R-:W-:Y:S02]  /*49a0*/  LEA R20, R25, R21, 0x1 ;  /* 0x0000001519147211 */ /* 0x000fe400078e08ff */
[----:B------:R-:W-:-:S03]  /*49b0*/  LEA.HI.X.SX32 R13, R17, R27, 0x1, P1 ;  /* 0x0000001b110d7211 */ /* 0x000fc600008f0eff */
[----:B------:R-:W-:Y:S01]  /*49c0*/  IMAD R0, R25, 0x2, R20 ;  /* 0x0000000219007824 */ /* 0x000fe200078e0214 */
[----:B----4-:R-:W-:-:S04]  /*49d0*/  LEA R8, P0, R16, R26, 0x1 ;  /* 0x0000001a10087211 */ /* 0x010fc800078008ff */
[----:B------:R-:W-:Y:S01]  /*49e0*/  STL [R1+0x15c], R0 ;  /* 0x00015c0001007387 */ /* 0x000fe20000100800 */
[-C--:B------:R-:W-:Y:S02]  /*49f0*/  LEA.HI.X.SX32 R9, R16, R27.reuse, 0x1, P0 ;  /* 0x0000001b10097211 */ /* 0x080fe400000f0eff */
[CC--:B0-----:R-:W-:Y:S01]  /*4a00*/  LEA R10, P0, R14.reuse, R26.reuse, 0x1 ;  /* 0x0000001a0e0a7211 */ /* 0x0c1fe200078008ff */
[----:B--2---:R0:W-:Y:S03]  /*4a10*/  STL [R1+0x258], R24 ;  /* 0x0002581801007387 */ /* 0x0041e60000100800 */
[----:B------:R-:W-:Y:S01]  /*4a20*/  LEA.HI.X.SX32 R11, R14, R27, 0x1, P0 ;  /* 0x0000001b0e0b7211 */ /* 0x000fe200000f0eff */
[----:B-----5:R1:W-:Y:S04]  /*4a30*/  STL [R1+0x254], R19 ;  /* 0x0002541301007387 */ /* 0x0203e80000100800 */
[----:B------:R2:W4:Y:S04]  /*4a40*/  LDG.E.U16 R17, [R10.64] ;  /* 0x000000040a117981 */ /* 0x000528000c1e1500 */
[----:B0-----:R0:W5:Y:S04]  /*4a50*/  LDG.E.U16 R24, [R12.64] ;  /* 0x000000040c187981 */ /* 0x001168000c1e1500 */
[----:B-1----:R1:W4:Y:S01]  /*4a60*/  LDG.E.U16 R19, [R8.64] ;  /* 0x0000000408137981 */ /* 0x002322000c1e1500 */
[----:B0-----:R-:W-:-:S04]  /*4a70*/  LEA R12, P1, R3, R26, 0x1 ;  /* 0x0000001a030c7211 */ /* 0x001fc800078208ff */
[-C--:B------:R-:W-:Y:S02]  /*4a80*/  LEA.HI.X.SX32 R13, R3, R27.reuse, 0x1, P1 ;  /* 0x0000001b030d7211 */ /* 0x080fe400008f0eff */
[CC--:B-1----:R-:W-:Y:S01]  /*4a90*/  LEA R8, P0, R7.reuse, R26.reuse, 0x1 ;  /* 0x0000001a07087211 */ /* 0x0c2fe200078008ff */
[----:B------:R0:W-:Y:S03]  /*4aa0*/  STL [R1+0x250], R18 ;  /* 0x0002501201007387 */ /* 0x0001e60000100800 */
[-C--:B------:R-:W-:Y:S02]  /*4ab0*/  LEA.HI.X.SX32 R9, R7, R27.reuse, 0x1, P0 ;  /* 0x0000001b07097211 */ /* 0x080fe400000f0eff */
[C---:B--2---:R-:W-:Y:S01]  /*4ac0*/  LEA R10, P0, R5.reuse, R26, 0x1 ;  /* 0x0000001a050a7211 */ /* 0x044fe200078008ff */
[----:B0-----:R0:W2:Y:S03]  /*4ad0*/  LDG.E.U16 R18, [R12.64] ;  /* 0x000000040c127981 */ /* 0x0010a6000c1e1500 */
[----:B------:R-:W-:Y:S01]  /*4ae0*/  LEA.HI.X.SX32 R11, R5, R27, 0x1, P0 ;  /* 0x0000001b050b7211 */ /* 0x000fe200000f0eff */
[----:B------:R-:W-:-:S04]  /*4af0*/  IMAD R2, R25, 0x2, R0 ;  /* 0x0000000219027824 */ /* 0x000fc800078e0200 */
[----:B------:R1:W2:Y:S01]  /*4b00*/  LDG.E.U16 R10, [R10.64] ;  /* 0x000000040a0a7981 */ /* 0x0002a2000c1e1500 */
[----:B0-----:R-:W-:-:S04]  /*4b10*/  LEA R12, P1, R6, R26, 0x1 ;  /* 0x0000001a060c7211 */ /* 0x001fc800078208ff */
[----:B------:R-:W-:-:S05]  /*4b20*/  LEA.HI.X.SX32 R13, R6, R27, 0x1, P1 ;  /* 0x0000001b060d7211 */ /* 0x000fca00008f0eff */
[----:B-1----:R0:W2:Y:S04]  /*4b30*/  LDG.E.U16 R11, [R12.64] ;  /* 0x000000040c0b7981 */ /* 0x0020a8000c1e1500 */
[----:B---3--:R-:W-:Y:S04]  /*4b40*/  STL [R1+0x24c], R29 ;  /* 0x00024c1d01007387 */ /* 0x008fe80000100800 */
[----:B------:R1:W-:Y:S04]  /*4b50*/  STL [R1+0x248], R28 ;  /* 0x0002481c01007387 */ /* 0x0003e80000100800 */
[----:B-1----:R1:W3:Y:S02]  /*4b60*/  LDG.E.U16 R28, [R8.64] ;  /* 0x00000004081c7981 */ /* 0x0022e4000c1e1500 */
[----:B-1----:R-:W-:-:S04]  /*4b70*/  LEA R8, P0, R15, R26, 0x1 ;  /* 0x0000001a0f087211 */ /* 0x002fc800078008ff */
[----:B------:R-:W-:Y:S02]  /*4b80*/  LEA.HI.X.SX32 R9, R15, R27, 0x1, P0 ;  /* 0x0000001b0f097211 */ /* 0x000fe400000f0eff */
[----:B0-----:R-:W-:-:S04]  /*4b90*/  LEA R12, P0, R2, R26, 0x1 ;  /* 0x0000001a020c7211 */ /* 0x001fc800078008ff */
[----:B------:R-:W-:Y:S01]  /*4ba0*/  LEA.HI.X.SX32 R13, R2, R27, 0x1, P0 ;  /* 0x0000001b020d7211 */ /* 0x000fe200000f0eff */
[----:B------:R0:W3:Y:S05]  /*4bb0*/  LDG.E.U16 R9, [R8.64] ;  /* 0x0000000408097981 */ /* 0x0000ea000c1e1500 */
[----:B------:R-:W3:Y:S01]  /*4bc0*/  LDG.E.U16 R13, [R12.64] ;  /* 0x000000040c0d7981 */ /* 0x000ee2000c1e1500 */
[----:B------:R-:W-:-:S05]  /*4bd0*/  LEA R4, R25, R2, 0x1 ;  /* 0x0000000219047211 */ /* 0x000fca00078e08ff */
[----:B------:R-:W-:-:S04]  /*4be0*/  IMAD R16, R25, 0x2, R4 ;  /* 0x0000000219107824 */ /* 0x000fc800078e0204 */
[----:B------:R-:W-:-:S05]  /*4bf0*/  IMAD R0, R25, 0x2, R16 ;  /* 0x0000000219007824 */ /* 0x000fca00078e0210 */
[C---:B------:R-:W-:Y:S01]  /*4c00*/  LEA R3, R25.reuse, R0, 0x1 ;  /* 0x0000000019037211 */ /* 0x040fe200078e08ff */
[----:B-----5:R1:W-:Y:S04]  /*4c10*/  STL [R1+0x244], R24 ;  /* 0x0002441801007387 */ /* 0x0203e80000100800 */
[----:B------:R-:W-:-:S04]  /*4c20*/  IMAD R7, R25, 0x2, R3 ;  /* 0x0000000219077824 */ /* 0x000fc800078e0203 */
[C---:B------:R-:W-:Y:S01]  /*4c30*/  IMAD R14, R25.reuse, 0x2, R7 ;  /* 0x00000002190e7824 */ /* 0x040fe200078e0207 */
[----:B-1----:R-:W5:Y:S04]  /*4c40*/  LDL.LU R24, [R1+0x30] ;  /* 0x0000300001187983 */ /* 0x002f680000300800 */
[----:B----4-:R1:W-:Y:S01]  /*4c50*/  STL [R1+0x240], R19 ;  /* 0x0002401301007387 */ /* 0x0103e20000100800 */
[----:B------:R-:W-:-:S03]  /*4c60*/  LEA R29, R25, R14, 0x1 ;  /* 0x0000000e191d7211 */ /* 0x000fc600078e08ff */
[----:B-1----:R-:W4:Y:S04]  /*4c70*/  LDL.LU R19, [R1+0x24] ;  /* 0x0000240001137983 */ /* 0x002f280000300800 */
[----:B------:R-:W-:Y:S04]  /*4c80*/  STL [R1+0x23c], R17 ;  /* 0x00023c1101007387 */ /* 0x000fe80000100800 */
[----:B--2---:R1:W-:Y:S04]  /*4c90*/  STL [R1+0x238], R18 ;  /* 0x0002381201007387 */ /* 0x0043e80000100800 */
[----:B-1----:R-:W2:Y:S04]  /*4ca0*/  LDL.LU R18, [R1+0x1c] ;  /* 0x00001c0001127983 */ /* 0x002ea80000300800 */
[----:B------:R-:W2:Y:S01]  /*4cb0*/  LDL.LU R15, [R1+0x8] ;  /* 0x00000800010f7983 */ /* 0x000ea20000300800 */
[----:B------:R-:W-:-:S05]  /*4cc0*/  IMAD R17, R25, 0x2, R29 ;  /* 0x0000000219117824 */ /* 0x000fca00078e021d */
[-C--:B0-----:R-:W-:Y:S01]  /*4cd0*/  LEA R8, P0, R17, R26.reuse, 0x1 ;  /* 0x0000001a11087211 */ /* 0x081fe200078008ff */
[----:B------:R-:W-:Y:S01]  /*4ce0*/  IMAD R5, R25, 0x2, R17 ;  /* 0x0000000219057824 */ /* 0x000fe200078e0211 */
[----:B---3--:R0:W-:Y:S04]  /*4cf0*/  STL [R1+0x234], R28 ;  /* 0x0002341c01007387 */ /* 0x0081e80000100800 */
[----:B0-----:R-:W3:Y:S04]  /*4d00*/  LDL.LU R28, [R1] ;  /* 0x00000000011c7983 */ /* 0x001ee80000300800 */
[----:B------:R-:W-:Y:S04]  /*4d10*/  STL [R1+0x22c], R11 ;  /* 0x00022c0b01007387 */ /* 0x000fe80000100800 */
[----:B------:R0:W-:Y:S02]  /*4d20*/  STL [R1+0x230], R10 ;  /* 0x0002300a01007387 */ /* 0x0001e40000100800 */
[----:B0-----:R-:W-:-:S04]  /*4d30*/  LEA R10, P1, R3, R26, 0x1 ;  /* 0x0000001a030a7211 */ /* 0x001fc800078208ff */
[-C--:B------:R-:W-:Y:S02]  /*4d40*/  LEA.HI.X.SX32 R11, R3, R27.reuse, 0x1, P1 ;  /* 0x0000001b030b7211 */ /* 0x080fe400008f0eff */
[----:B------:R-:W2:Y:S04]  /*4d50*/  LDL.LU R3, [R1+0xc] ;  /* 0x00000c0001037983 */ /* 0x000ea80000300800 */
[----:B------:R0:W-:Y:S04]  /*4d60*/  STL [R1+0x228], R9 ;  /* 0x0002280901007387 */ /* 0x0001e80000100800 */
[----:B------:R-:W2:Y:S01]  /*4d70*/  LDG.E.U16 R11, [R10.64] ;  /* 0x000000040a0b7981 */ /* 0x000ea2000c1e1500 */
[----:B0-----:R-:W-:-:S03]  /*4d80*/  LEA.HI.X.SX32 R9, R17, R27, 0x1, P0 ;  /* 0x0000001b11097211 */ /* 0x001fc600000f0eff */
[----:B------:R-:W3:Y:S04]  /*4d90*/  LDL.LU R17, [R1+0x14] ;  /* 0x0000140001117983 */ /* 0x000ee80000300800 */
[----:B------:R0:W-:Y:S04]  /*4da0*/  STL [R1+0x224], R13 ;  /* 0x0002240d01007387 */ /* 0x0001e80000100800 */
[----:B------:R-:W3:Y:S04]  /*4db0*/  LDG.E.U16 R9, [R8.64] ;  /* 0x0000000408097981 */ /* 0x000ee8000c1e1500 */
[----:B0-----:R-:W4:Y:S01]  /*4dc0*/  LDL.LU R13, [R1+0x3c] ;  /* 0x00003c00010d7983 */ /* 0x001f220000300800 */
[----:B------:R-:W-:Y:S01]  /*4dd0*/  LEA R6, R25, R5, 0x1 ;  /* 0x0000000519067211 */ /* 0x000fe200078e08ff */
[----:B------:R-:W-:-:S04]  /*4de0*/  IMAD.MOV.U32 R2, RZ, RZ, c[0x0][0x198] ;  /* 0x00006600ff027624 */ /* 0x000fc800078e00ff */
[----:B------:R-:W-:-:S05]  /*4df0*/  IMAD R25, R2, 0x2, R6 ;  /* 0x0000000202197824 */ /* 0x000fca00078e0206 */
[----:B------:R-:W-:-:S04]  /*4e00*/  LEA R2, R2, R25, 0x1 ;  /* 0x0000001902027211 */ /* 0x000fc800078e08ff */
[CC--:B------:R-:W-:Y:S01]  /*4e10*/  LEA R12, P1, R2.reuse, R26.reuse, 0x1 ;  /* 0x0000001a020c7211 */ /* 0x0c0fe200078208ff */
[----:B--2---:R0:W-:Y:S04]  /*4e20*/  STL [R1+0x220], R11 ;  /* 0x0002200b01007387 */ /* 0x0041e80000100800 */
[----:B---3--:R1:W-:Y:S01]  /*4e30*/  STL [R1+0x21c], R9 ;  /* 0x00021c0901007387 */ /* 0x0083e20000100800 */
[----:B----4-:R-:W-:Y:S01]  /*4e40*/  LEA R10, P0, R13, R26, 0x1 ;  /* 0x0000001a0d0a7211 */ /* 0x010fe200078008ff */
[----:B0-----:R-:W-:Y:S01]  /*4e50*/  IMAD.MOV.U32 R11, RZ, RZ, R13 ;  /* 0x000000ffff0b7224 */ /* 0x001fe200078e000d */
[----:B------:R-:W-:-:S04]  /*4e60*/  LEA.HI.X.SX32 R13, R2, R27, 0x1, P1 ;  /* 0x0000001b020d7211 */ /* 0x000fc800008f0eff */
[----:B------:R-:W-:Y:S01]  /*4e70*/  LEA.HI.X.SX32 R11, R11, R27, 0x1, P0 ;  /* 0x0000001b0b0b7211 */ /* 0x000fe200000f0eff */
[----:B-1----:R0:W2:Y:S05]  /*4e80*/  LDG.E.U16 R9, [R12.64] ;  /* 0x000000040c097981 */ /* 0x0020aa000c1e1500 */
[----:B------:R-:W3:Y:S01]  /*4e90*/  LDG.E.U16 R11, [R10.64] ;  /* 0x000000040a0b7981 */ /* 0x000ee2000c1e1500 */
[-C--:B-----5:R-:W-:Y:S02]  /*4ea0*/  LEA R8, P0, R24, R26.reuse, 0x1 ;  /* 0x0000001a18087211 */ /* 0x0a0fe400078008ff */
[----:B0-----:R-:W-:-:S04]  /*4eb0*/  LEA R12, P1, R19, R26, 0x1 ;  /* 0x0000001a130c7211 */ /* 0x001fc800078208ff */
[----:B------:R-:W-:-:S06]  /*4ec0*/  LEA.HI.X.SX32 R13, R19, R27, 0x1, P1 ;  /* 0x0000001b130d7211 */ /* 0x000fcc00008f0eff */
[----:B------:R0:W4:Y:S04]  /*4ed0*/  LDG.E.U16 R13, [R12.64] ;  /* 0x000000040c0d7981 */ /* 0x000128000c1e1500 */
[----:B--2---:R1:W-:Y:S02]  /*4ee0*/  STL [R1+0x218], R9 ;  /* 0x0002180901007387 */ /* 0x0043e40000100800 */
[----:B-1----:R-:W-:Y:S02]  /*4ef0*/  LEA.HI.X.SX32 R9, R24, R27, 0x1, P0 ;  /* 0x0000001b18097211 */ /* 0x002fe400000f0eff */
[----:B------:R-:W2:Y:S04]  /*4f00*/  LDL.LU R24, [R1+0xeb4] ;  /* 0x000eb40001187983 */ /* 0x000ea80000300800 */
[----:B------:R-:W5:Y:S04]  /*4f10*/  LDL.LU R19, [R1+0xeb0] ;  /* 0x000eb00001137983 */ /* 0x000f680000300800 */
[----:B---3--:R1:W-:Y:S04]  /*4f20*/  STL [R1+0x214], R11 ;  /* 0x0002140b01007387 */ /* 0x0083e80000100800 */
[----:B-1----:R1:W3:Y:S01]  /*4f30*/  LDG.E.U16 R11, [R8.64] ;  /* 0x00000004080b7981 */ /* 0x0022e2000c1e1500 */
[----:B------:R-:W-:-:S02]  /*4f40*/  LEA R10, P0, R18, R26, 0x1 ;  /* 0x0000001a120a7211 */ /* 0x000fc400078008ff */
[----:B-1----:R-:W-:-:S04]  /*4f50*/  LEA R8, P1, R17, R26, 0x1 ;  /* 0x0000001a11087211 */ /* 0x002fc800078208ff */
[-C--:B------:R-:W-:Y:S01]  /*4f60*/  LEA.HI.X.SX32 R9, R17, R27.reuse, 0x1, P1 ;  /* 0x0000001b11097211 */ /* 0x080fe200008f0eff */
[----:B---3--:R1:W-:Y:S02]  /*4f70*/  STL [R1+0x210], R11 ;  /* 0x0002100b01007387 */ /* 0x0083e40000100800 */
[-C--:B-1----:R-:W-:Y:S02]  /*4f80*/  LEA.HI.X.SX32 R11, R18, R27.reuse, 0x1, P0 ;  /* 0x0000001b120b7211 */ /* 0x082fe400000f0eff */
[C---:B0-----:R-:W-:Y:S01]  /*4f90*/  LEA R12, P0, R3.reuse, R26, 0x1 ;  /* 0x0000001a030c7211 */ /* 0x041fe200078008ff */
[----:B------:R-:W3:Y:S04]  /*4fa0*/  LDL.LU R18, [R1+0xeac] ;  /* 0x000eac0001127983 */ /* 0x000ee80000300800 */
[----:B------:R0:W2:Y:S04]  /*4fb0*/  LDG.E.U16 R17, [R10.64] ;  /* 0x000000040a117981 */ /* 0x0000a8000c1e1500 */
[----:B----4-:R1:W-:Y:S02]  /*4fc0*/  STL [R1+0x20c], R13 ;  /* 0x00020c0d01007387 */ /* 0x0103e40000100800 */
[----:B-1----:R-:W-:-:S02]  /*4fd0*/  LEA.HI.X.SX32 R13, R3, R27, 0x1, P0 ;  /* 0x0000001b030d7211 */ /* 0x002fc400000f0eff */
[----:B------:R1:W4:Y:S01]  /*4fe0*/  LDG.E.U16 R3, [R8.64] ;  /* 0x0000000408037981 */ /* 0x000322000c1e1500 */
[----:B0-----:R-:W-:-:S04]  /*4ff0*/  LEA R10, P1, R15, R26, 0x1 ;  /* 0x0000001a0f0a7211 */ /* 0x001fc800078208ff */
[----:B------:R-:W-:Y:S02]  /*5000*/  LEA.HI.X.SX32 R11, R15, R27, 0x1, P1 ;  /* 0x0000001b0f0b7211 */ /* 0x000fe400008f0eff */
[----:B-1----:R-:W-:-:S04]  /*5010*/  LEA R8, P0, R28, R26, 0x1 ;  /* 0x0000001a1c087211 */ /* 0x002fc800078008ff */
[----:B------:R-:W-:-:S05]  /*5020*/  LEA.HI.X.SX32 R9, R28, R27, 0x1, P0 ;  /* 0x0000001b1c097211 */ /* 0x000fca00000f0eff */
[----:B------:R0:W5:Y:S04]  /*5030*/  LDG.E.U16 R15, [R8.64] ;  /* 0x00000004080f7981 */ /* 0x000168000c1e1500 */
[----:B--2---:R1:W-:Y:S04]  /*5040*/  STL [R1+0x208], R17 ;  /* 0x0002081101007387 */ /* 0x0043e80000100800 */
[----:B-1----:R3:W2:Y:S04]  /*5050*/  LDG.E.U16 R17, [R12.64] ;  /* 0x000000040c117981 */ /* 0x0026a8000c1e1500 */
[----:B----4-:R1:W-:Y:S01]  /*5060*/  STL [R1+0x204], R3 ;  /* 0x0002040301007387 */ /* 0x0103e20000100800 */
[----:B---3--:R-:W-:-:S04]  /*5070*/  LEA R12, P1, R18, R26, 0x1 ;  /* 0x0000001a120c7211 */ /* 0x008fc800078208ff */
[----:B------:R-:W-:Y:S01]  /*5080*/  LEA.HI.X.SX32 R13, R18, R27, 0x1, P1 ;  /* 0x0000001b120d7211 */ /* 0x000fe200008f0eff */
[----:B-1----:R1:W3:Y:S05]  /*5090*/  LDG.E.U16 R3, [R10.64] ;  /* 0x000000040a037981 */ /* 0x0022ea000c1e1500 */
[----:B------:R-:W4:Y:S01]  /*50a0*/  LDG.E.U16 R13, [R12.64] ;  /* 0x000000040c0d7981 */ /* 0x000f22000c1e1500 */
[----:B-----5:R-:W-:-:S04]  /*50b0*/  LEA R18, P0, R19, R26, 0x1 ;  /* 0x0000001a13127211 */ /* 0x020fc800078008ff */
[----:B------:R-:W-:Y:S02]  /*50c0*/  LEA.HI.X.SX32 R19, R19, R27, 0x1, P0 ;  /* 0x0000001b13137211 */ /* 0x000fe400000f0eff */
[----:B-1----:R-:W-:-:S03]  /*50d0*/  LEA R10, P1, R22, R26, 0x1 ;  /* 0x0000001a160a7211 */ /* 0x002fc600078208ff */
[----:B------:R1:W5:Y:S01]  /*50e0*/  LDG.E.U16 R28, [R18.64] ;  /* 0x00000004121c7981 */ /* 0x000362000c1e1500 */
[----:B------:R-:W-:Y:S02]  /*50f0*/  LEA.HI.X.SX32 R11, R22, R27, 0x1, P1 ;  /* 0x0000001b160b7211 */ /* 0x000fe400008f0eff */
[----:B0-----:R-:W-:-:S04]  /*5100*/  LEA R8, P0, R21, R26, 0x1 ;  /* 0x0000001a15087211 */ /* 0x001fc800078008ff */
[----:B------:R-:W-:-:S05]  /*5110*/  LEA.HI.X.SX32 R9, R21, R27, 0x1, P0 ;  /* 0x0000001b15097211 */ /* 0x000fca00000f0eff */
[----:B------:R0:W4:Y:S04]  /*5120*/  LDG.E.U16 R8, [R8.64] ;  /* 0x0000000408087981 */ /* 0x000128000c1e1500 */
[----:B--2---:R2:W-:Y:S04]  /*5130*/  STL [R1+0x200], R17 ;  /* 0x0002001101007387 */ /* 0x0045e80000100800 */
[----:B--2---:R-:W2:Y:S04]  /*5140*/  LDL.LU R17, [R1+0x28] ;  /* 0x0000280001117983 */ /* 0x004ea80000300800 */
[----:B------:R-:W2:Y:S04]  /*5150*/  LDL.LU R22, [R1+0x34] ;  /* 0x0000340001167983 */ /* 0x000ea80000300800 */
[----:B-1----:R-:W2:Y:S04]  /*5160*/  LDL.LU R18, [R1+0x40] ;  /* 0x0000400001127983 */ /* 0x002ea80000300800 */
[----:B------:R-:W2:Y:S04]  /*5170*/  LDL.LU R19, [R1+0x38] ;  /* 0x0000380001137983 */ /* 0x000ea80000300800 */
[----:B---3--:R1:W-:Y:S04]  /*5180*/  STL [R1+0x1fc], R3 ;  /* 0x0001fc0301007387 */ /* 0x0083e80000100800 */
[----:B-1----:R-:W3:Y:S04]  /*5190*/  LDL.LU R3, [R1+0x20] ;  /* 0x0000200001037983 */ /* 0x002ee80000300800 */
[----:B------:R1:W-:Y:S04]  /*51a0*/  STL [R1+0x1f8], R15 ;  /* 0x0001f80f01007387 */ /* 0x0003e80000100800 */
[----:B-1----:R-:W2:Y:S04]  /*51b0*/  LDL.LU R15, [R1+0x18] ;  /* 0x00001800010f7983 */ /* 0x002ea80000300800 */
[----:B------:R-:W2:Y:S04]  /*51c0*/  LDL.LU R21, [R1+0x44] ;  /* 0x0000440001157983 */ /* 0x000ea80000300800 */
[----:B----4-:R1:W-:Y:S04]  /*51d0*/  STL [R1+0x1f0], R13 ;  /* 0x0001f00d01007387 */ /* 0x0103e80000100800 */
[----:B-1----:R1:W4:Y:S01]  /*51e0*/  LDG.E.U16 R13, [R10.64] ;  /* 0x000000040a0d7981 */ /* 0x002322000c1e1500 */
[----:B------:R-:W-:-:S03]  /*51f0*/  LEA R12, P0, R4, R26, 0x1 ;  /* 0x0000001a040c7211 */ /* 0x000fc600078008ff */
[----:B-----5:R5:W-:Y:S01]  /*5200*/  STL [R1+0x1e8], R28 ;  /* 0x0001e81c01007387 */ /* 0x020be20000100800 */
[----:B-1----:R-:W-:-:S03]  /*5210*/  LEA R10, P1, R7, R26, 0x1 ;  /* 0x0000001a070a7211 */ /* 0x002fc600078208ff */
[----:B-----5:R-:W5:Y:S01]  /*5220*/  LDL.LU R28, [R1+0x4] ;  /* 0x00000400011c7983 */ /* 0x020f620000300800 */
[-C--:B------:R-:W-:Y:S02]  /*5230*/  LEA.HI.X.SX32 R11, R7, R27.reuse, 0x1, P1 ;  /* 0x0000001b070b7211 */ /* 0x080fe400008f0eff */
[----:B0-----:R-:W-:Y:S01]  /*5240*/  MOV R9, c[0x0][0x198] ;  /* 0x0000660000097a02 */ /* 0x001fe20000000f00 */
[----:B----4-:R0:W-:Y:S02]  /*5250*/  STL [R1+0x1e4], R13 ;  /* 0x0001e40d01007387 */ /* 0x0101e40000100800 */
[----:B0-----:R-:W-:-:S05]  /*5260*/  LEA.HI.X.SX32 R13, R4, R27, 0x1, P0 ;  /* 0x0000001b040d7211 */ /* 0x001fca00000f0eff */
[----:B------:R0:W4:Y:S04]  /*5270*/  LDG.E.U16 R12, [R12.64] ;  /* 0x000000040c0c7981 */ /* 0x000128000c1e1500 */
[----:B0-----:R2:W3:Y:S01]  /*5280*/  LDG.E.U16 R13, [R10.64] ;  /* 0x000000040a0d7981 */ /* 0x0014e2000c1e1500 */
[----:B------:R-:W-:Y:S01]  /*5290*/  IMAD R2, R9, 0x2, R2 ;  /* 0x0000000209027824 */ /* 0x000fe200078e0202 */
[C---:B------:R-:W-:Y:S02]  /*52a0*/  LEA R4, P0, R5.reuse, R26, 0x1 ;  /* 0x0000001a05047211 */ /* 0x040fe400078008ff */
[----:B------:R0:W-:Y:S02]  /*52b0*/  STL [R1+0x1d8], R8 ;  /* 0x0001d80801007387 */ /* 0x0001e40000100800 */
[----:B------:R-:W-:-:S02]  /*52c0*/  LEA.HI.X.SX32 R5, R5, R27, 0x1, P0 ;  /* 0x0000001b05057211 */ /* 0x000fc400000f0eff */
[----:B--2---:R-:W-:-:S03]  /*52d0*/  LEA R10, P0, R21, R26, 0x1 ;  /* 0x0000001a150a7211 */ /* 0x004fc600078008ff */
[----:B------:R1:W2:Y:S01]  /*52e0*/  LDG.E.U16 R7, [R4.64] ;  /* 0x0000000404077981 */ /* 0x0002a2000c1e1500 */
[----:B0-----:R-:W-:-:S04]  /*52f0*/  LEA R8, P1, R2, R26, 0x1 ;  /* 0x0000001a02087211 */ /* 0x001fc800078208ff */
[-C--:B------:R-:W-:Y:S02]  /*5300*/  LEA.HI.X.SX32 R9, R2, R27.reuse, 0x1, P1 ;  /* 0x0000001b02097211 */ /* 0x080fe400008f0eff */
[-C--:B------:R-:W-:Y:S02]  /*5310*/  LEA.HI.X.SX32 R11, R21, R27.reuse, 0x1, P0 ;  /* 0x0000001b150b7211 */ /* 0x080fe400000f0eff */
[CC--:B-1----:R-:W-:Y:S01]  /*5320*/  LEA R4, P0, R18.reuse, R26.reuse, 0x1 ;  /* 0x0000001a12047211 */ /* 0x0c2fe200078008ff */
[----:B------:R0:W2:Y:S03]  /*5330*/  LDG.E.U16 R21, [R8.64] ;  /* 0x0000000408157981 */ /* 0x0000a6000c1e1500 */
[----:B------:R-:W-:Y:S01]  /*5340*/  LEA.HI.X.SX32 R5, R18, R27, 0x1, P0 ;  /* 0x0000001b12057211 */ /* 0x000fe200000f0eff */
[----:B----4-:R1:W-:Y:S04]  /*5350*/  STL [R1+0x1d0], R12 ;  /* 0x0001d00c01007387 */ /* 0x0103e80000100800 */
[----:B---3--:R3:W-:Y:S04]  /*5360*/  STL [R1+0x1c8], R13 ;  /* 0x0001c80d01007387 */ /* 0x0087e80000100800 */
[----:B-1----:R1:W4:Y:S04]  /*5370*/  LDG.E.U16 R12, [R10.64] ;  /* 0x000000040a0c7981 */ /* 0x002328000c1e1500 */
[----:B---3--:R3:W4:Y:S01]  /*5380*/  LDG.E.U16 R13, [R4.64] ;  /* 0x00000004040d7981 */ /* 0x008722000c1e1500 */
[----:B0-----:R-:W-:-:S02]  /*5390*/  LEA R8, P1, R19, R26, 0x1 ;  /* 0x0000001a13087211 */ /* 0x001fc400078208ff */
[CC--:B-1----:R-:W-:Y:S02]  /*53a0*/  LEA R10, P0, R22.reuse, R26.reuse, 0x1 ;  /* 0x0000001a160a7211 */ /* 0x0c2fe400078008ff */
[-C--:B------:R-:W-:Y:S02]  /*53b0*/  LEA.HI.X.SX32 R9, R19, R27.reuse, 0x1, P1 ;  /* 0x0000001b13097211 */ /* 0x080fe400008f0eff */
[-C--:B------:R-:W-:Y:S02]  /*53c0*/  LEA.HI.X.SX32 R11, R22, R27.reuse, 0x1, P0 ;  /* 0x0000001b160b7211 */ /* 0x080fe400000f0eff */
[C---:B---3--:R-:W-:Y:S01]  /*53d0*/  LEA R4, P1, R17.reuse, R26, 0x1 ;  /* 0x0000001a11047211 */ /* 0x048fe200078208ff */
[----:B------:R0:W3:Y:S03]  /*53e0*/  LDG.E.U16 R19, [R8.64] ;  /* 0x0000000408137981 */ /* 0x0000e6000c1e1500 */
[----:B------:R-:W-:-:S02]  /*53f0*/  LEA.HI.X.SX32 R5, R17, R27, 0x1, P1 ;  /* 0x0000001b11057211 */ /* 0x000fc400008f0eff */
[----:B------:R1:W3:Y:S01]  /*5400*/  LDG.E.U16 R17, [R10.64] ;  /* 0x000000040a117981 */ /* 0x0002e2000c1e1500 */
[----:B0-----:R-:W-:-:S03]  /*5410*/  LEA R8, P0, R3, R26, 0x1 ;  /* 0x0000001a03087211 */ /* 0x001fc600078008ff */
[----:B--2---:R0:W-:Y:S01]  /*5420*/  STL [R1+0x1bc], R7 ;  /* 0x0001bc0701007387 */ /* 0x0041e20000100800 */
[-C--:B-1----:R-:W-:Y:S02]  /*5430*/  LEA R10, P1, R15, R26.reuse, 0x1 ;  /* 0x0000001a0f0a7211 */ /* 0x082fe400078208ff */
[-C--:B------:R-:W-:Y:S02]  /*5440*/  LEA.HI.X.SX32 R9, R3, R27.reuse, 0x1, P0 ;  /* 0x0000001b03097211 */ /* 0x080fe400000f0eff */
[----:B------:R-:W-:Y:S01]  /*5450*/  LEA.HI.X.SX32 R11, R15, R27, 0x1, P1 ;  /* 0x0000001b0f0b7211 */ /* 0x000fe200008f0eff */
[----:B0-----:R5:W2:Y:S04]  /*5460*/  LDG.E.U16 R7, [R4.64] ;  /* 0x0000000404077981 */ /* 0x001aa8000c1e1500 */
[----:B------:R0:W-:Y:S04]  /*5470*/  STL [R1+0x1b4], R21 ;  /* 0x0001b41501007387 */ /* 0x0001e80000100800 */
[----:B------:R-:W2:Y:S01]  /*5480*/  LDL.LU R18, [R1+0xcc] ;  /* 0x0000cc0001127983 */ /* 0x000ea20000300800 */
[----:B-----5:R-:W-:-:S03]  /*5490*/  LEA R4, P0, R28, R26, 0x1 ;  /* 0x0000001a1c047211 */ /* 0x020fc600078008ff */
[----:B0-----:R0:W2:Y:S01]  /*54a0*/  LDG.E.U16 R21, [R8.64] ;  /* 0x0000000408157981 */ /* 0x0010a2000c1e1500 */
[----:B------:R-:W-:-:S03]  /*54b0*/  LEA.HI.X.SX32 R5, R28, R27, 0x1, P0 ;  /* 0x0000001b1c057211 */ /* 0x000fc600000f0eff */
[----:B------:R1:W2:Y:S04]  /*54c0*/  LDG.E.U16 R28, [R10.64] ;  /* 0x000000040a1c7981 */ /* 0x0002a8000c1e1500 */
[----:B------:R1:W2:Y:S01]  /*54d0*/  LDG.E.U16 R3, [R4.64] ;  /* 0x0000000404037981 */ /* 0x0002a2000c1e1500 */
[----:B0-----:R-:W-:-:S04]  /*54e0*/  LEA R8, P1, R24, R26, 0x1 ;  /* 0x0000001a18087211 */ /* 0x001fc800078208ff */
[----:B------:R-:W-:Y:S02]  /*54f0*/  LEA.HI.X.SX32 R9, R24, R27, 0x1, P1 ;  /* 0x0000001b18097211 */ /* 0x000fe400008f0eff */
[----:B-1----:R-:W-:-:S04]  /*5500*/  LEA R10, P0, R23, R26, 0x1 ;  /* 0x0000001a170a7211 */ /* 0x002fc800078008ff */
[----:B------:R-:W-:Y:S02]  /*5510*/  LEA.HI.X.SX32 R11, R23, R27, 0x1, P0 ;  /* 0x0000001b170b7211 */ /* 0x000fe400000f0eff */
[----:B------:R-:W-:-:S03]  /*5520*/  LEA R4, P0, R16, R26, 0x1 ;  /* 0x0000001a10047211 */ /* 0x000fc600078008ff */
[----:B------:R0:W2:Y:S01]  /*5530*/  LDG.E.U16 R15, [R10.64] ;  /* 0x000000040a0f7981 */ /* 0x0000a2000c1e1500 */
[----:B------:R-:W-:-:S06]  /*5540*/  LEA.HI.X.SX32 R5, R16, R27, 0x1, P0 ;  /* 0x0000001b10057211 */ /* 0x000fcc00000f0eff */
[----:B------:R1:W2:Y:S04]  /*5550*/  LDG.E.U16 R5, [R4.64] ;  /* 0x0000000404057981 */ /* 0x0002a8000c1e1500 */
[----:B----4-:R-:W-:Y:S04]  /*5560*/  STL [R1+0x1ac], R13 ;  /* 0x0001ac0d01007387 */ /* 0x010fe80000100800 */
[----:B------:R4:W-:Y:S04]  /*5570*/  STL [R1+0x1b0], R12 ;  /* 0x0001b00c01007387 */ /* 0x0009e80000100800 */
[----:B------:R-:W5:Y:S01]  /*5580*/  LDL.LU R22, [R1+0xc8] ;  /* 0x0000c80001167983 */ /* 0x000f620000300800 */
[----:B----4-:R-:W-:-:S04]  /*5590*/  LEA R12, P1, R20, R26, 0x1 ;  /* 0x0000001a140c7211 */ /* 0x010fc800078208ff */
[----:B------:R-:W-:Y:S02]  /*55a0*/  LEA.HI.X.SX32 R13, R20, R27, 0x1, P1 ;  /* 0x0000001b140d7211 */ /* 0x000fe400008f0eff */
[----:B------:R4:W5:Y:S04]  /*55b0*/  LDG.E.U16 R20, [R8.64] ;  /* 0x0000000408147981 */ /* 0x000968000c1e1500 */
[----:B------:R0:W5:Y:S01]  /*55c0*/  LDG.E.U16 R16, [R12.64] ;  /* 0x000000040c107981 */ /* 0x000162000c1e1500 */
[----:B----4-:R-:W-:-:S04]  /*55d0*/  LEA R8, P0, R14, R26, 0x1 ;  /* 0x0000001a0e087211 */ /* 0x010fc800078008ff */
[----:B------:R-:W-:-:S06]  /*55e0*/  LEA.HI.X.SX32 R9, R14, R27, 0x1, P0 ;  /* 0x0000001b0e097211 */ /* 0x000fcc00000f0eff */
[----:B------:R-:W4:Y:S04]  /*55f0*/  LDG.E.U16 R9, [R8.64] ;  /* 0x0000000408097981 */ /* 0x000f28000c1e1500 */
[----:B---3--:R3:W-:Y:S01]  /*5600*/  STL [R1+0x1a8], R19 ;  /* 0x0001a81301007387 */ /* 0x0087e20000100800 */
[----:B------:R-:W-:-:S03]  /*5610*/  MOV R23, c[0x0][0x198] ;  /* 0x0000660000177a02 */ /* 0x000fc60000000f00 */
[----:B---3--:R-:W3:Y:S04]  /*5620*/  LDL.LU R19, [R1+0xbc] ;  /* 0x0000bc0001137983 */ /* 0x008ee80000300800 */
[----:B0-----:R-:W3:Y:S04]  /*5630*/  LDL.LU R12, [R1+0xc0] ;  /* 0x0000c000010c7983 */ /* 0x001ee80000300800 */
[----:B------:R0:W-:Y:S04]  /*5640*/  STL [R1+0x1a4], R17 ;  /* 0x0001a41101007387 */ /* 0x0001e80000100800 */
[----:B0-----:R-:W3:Y:S04]  /*5650*/  LDL.LU R17, [R1+0xb8] ;  /* 0x0000b80001117983 */ /* 0x001ee80000300800 */
[----:B------:R-:W3:Y:S04]  /*5660*/  LDL.LU R24, [R1+0xb4] ;  /* 0x0000b40001187983 */ /* 0x000ee80000300800 */
[----:B--2---:R0:W-:Y:S01]  /*5670*/  STL [R1+0x1a0], R7 ;  /* 0x0001a00701007387 */ /* 0x0041e20000100800 */
[----:B------:R-:W-:-:S03]  /*5680*/  LEA R10, P1, R6, R26, 0x1 ;  /* 0x0000001a060a7211 */ /* 0x000fc600078208ff */
[----:B0-----:R-:W2:Y:S04]  /*5690*/  LDL.LU R7, [R1+0xb0] ;  /* 0x0000b00001077983 */ /* 0x001ea80000300800 */
[----:B------:R0:W-:Y:S01]  /*56a0*/  STL [R1+0x198], R21 ;  /* 0x0001981501007387 */ /* 0x0001e20000100800 */
[----:B------:R-:W-:-:S03]  /*56b0*/  LEA.HI.X.SX32 R11, R6, R27, 0x1, P1 ;  /* 0x0000001b060b7211 */ /* 0x000fc600008f0eff */
[----:B0-----:R-:W2:Y:S04]  /*56c0*/  LDL.LU R21, [R1+0xac] ;  /* 0x0000ac0001157983 */ /* 0x001ea80000300800 */
[----:B------:R0:W-:Y:S04]  /*56d0*/  STL [R1+0x194], R28 ;  /* 0x0001941c01007387 */ /* 0x0001e80000100800 */
[----:B------:R-:W2:Y:S01]  /*56e0*/  LDL.LU R14, [R1+0xc4] ;  /* 0x0000c400010e7983 */ /* 0x000ea20000300800 */
[----:B0-----:R-:W-:-:S03]  /*56f0*/  IMAD R28, R23, 0x2, R2 ;  /* 0x00000002171c7824 */ /* 0x001fc600078e0202 */
[----:B------:R0:W-:Y:S02]  /*5700*/  STL [R1+0x190], R3 ;  /* 0x0001900301007387 */ /* 0x0001e40000100800 */
[----:B------:R-:W-:-:S04]  /*5710*/  LEA R2, P0, R28, R26, 0x1 ;  /* 0x0000001a1c027211 */ /* 0x000fc800078008ff */
[----:B0-----:R-:W-:Y:S02]  /*5720*/  LEA.HI.X.SX32 R3, R28, R27, 0x1, P0 ;  /* 0x0000001b1c037211 */ /* 0x001fe400000f0eff */
[----:B------:R-:W-:-:S03]  /*5730*/  LEA R28, R23, R28, 0x1 ;  /* 0x0000001c171c7211 */ /* 0x000fc600078e08ff */
[----:B------:R3:W2:Y:S01]  /*5740*/  LDG.E.U16 R23, [R2.64] ;  /* 0x0000000402177981 */ /* 0x0006a2000c1e1500 */
[----:B-1----:R-:W-:-:S03]  /*5750*/  LEA R4, P0, R18, R26, 0x1 ;  /* 0x0000001a12047211 */ /* 0x002fc600078008ff */
[----:B-----5:R0:W-:Y:S04]  /*5760*/  STL [R1+0x188], R20 ;  /* 0x0001881401007387 */ /* 0x0201e80000100800 */
[----:B0-----:R0:W5:Y:S04]  /*5770*/  LDG.E.U16 R20, [R10.64] ;  /* 0x000000040a147981 */ /* 0x001168000c1e1500 */
[----:B------:R1:W-:Y:S04]  /*5780*/  STL [R1+0x184], R15 ;  /* 0x0001840f01007387 */ /* 0x0003e80000100800 */
[----:B-1----:R-:W5:Y:S04]  /*5790*/  LDL.LU R15, [R1+0xa8] ;  /* 0x0000a800010f7983 */ /* 0x002f680000300800 */
[----:B------:R-:W5:Y:S04]  /*57a0*/  LDL.LU R6, [R1+0xa4] ;  /* 0x0000a40001067983 */ /* 0x000f680000300800 */
[----:B------:R-:W5:Y:S04]  /*57b0*/  LDL.LU R13, [R1+0xa0] ;  /* 0x0000a000010d7983 */ /* 0x000f680000300800 */
[----:B------:R1:W-:Y:S04]  /*57c0*/  STL [R1+0x180], R16 ;  /* 0x0001801001007387 */ /* 0x0003e80000100800 */
[----:B-1----:R-:W5:Y:S04]  /*57d0*/  LDL.LU R16, [R1+0x9c] ;  /* 0x00009c0001107983 */ /* 0x002f680000300800 */
[----:B------:R1:W-:Y:S04]  /*57e0*/  STL [R1+0x178], R5 ;  /* 0x0001780501007387 */ /* 0x0003e80000100800 */
[----:B----4-:R-:W-:Y:S01]  /*57f0*/  STL [R1+0x16c], R9 ;  /* 0x00016c0901007387 */ /* 0x010fe20000100800 */
[----:B-1----:R-:W-:-:S02]  /*5800*/  LEA.HI.X.SX32 R5, R18, R27, 0x1, P0 ;  /* 0x0000001b12057211 */ /* 0x002fc400000f0eff */
[----:B0-----:R-:W-:-:S03]  /*5810*/  LEA R10, P0, R22, R26, 0x1 ;  /* 0x0000001a160a7211 */ /* 0x001fc600078008ff */
[----:B------:R0:W-:Y:S01]  /*5820*/  STL.64 [R1+0x128], R4 ;  /* 0x0001280401007387 */ /* 0x0001e20000100a00 */
[----:B------:R-:W-:-:S03]  /*5830*/  LEA.HI.X.SX32 R11, R22, R27, 0x1, P0 ;  /* 0x0000001b160b7211 */ /* 0x000fc600000f0eff */
[----:B------:R-:W4:Y:S01]  /*5840*/  LDL.LU R22, [R1+0x98] ;  /* 0x0000980001167983 */ /* 0x000f220000300800 */
[CC--:B---3--:R-:W-:Y:S02]  /*5850*/  LEA R2, P3, R19.reuse, R26.reuse, 0x1 ;  /* 0x0000001a13027211 */ /* 0x0c8fe400078608ff */
[CC--:B0-----:R-:W-:Y:S02]  /*5860*/  LEA R4, P2, R12.reuse, R26.reuse, 0x1 ;  /* 0x0000001a0c047211 */ /* 0x0c1fe400078408ff */
[-C--:B------:R-:W-:Y:S02]  /*5870*/  LEA.HI.X.SX32 R3, R19, R27.reuse, 0x1, P3 ;  /* 0x0000001b13037211 */ /* 0x080fe400018f0eff */
[----:B------:R-:W-:Y:S02]  /*5880*/  LEA.HI.X.SX32 R5, R12, R27, 0x1, P2 ;  /* 0x0000001b0c057211 */ /* 0x000fe400010f0eff */
[----:B--2---:R-:W-:-:S04]  /*5890*/  LEA R8, P1, R14, R26, 0x1 ;  /* 0x0000001a0e087211 */ /* 0x004fc800078208ff */
[----:B------:R-:W-:Y:S01]  /*58a0*/  LEA.HI.X.SX32 R9, R14, R27, 0x1, P1 ;  /* 0x0000001b0e097211 */ /* 0x000fe200008f0eff */
[----:B-----5:R0:W-:Y:S04]  /*58b0*/  STL [R1+0x168], R20 ;  /* 0x0001681401007387 */ /* 0x0201e80000100800 */
[----:B0-----:R-:W2:Y:S04]  /*58c0*/  LDL.LU R20, [R1+0x94] ;  /* 0x0000940001147983 */ /* 0x001ea80000300800 */
[----:B------:R0:W-:Y:S04]  /*58d0*/  STL [R1+0x160], R23 ;  /* 0x0001601701007387 */ /* 0x0001e80000100800 */
[----:B0-----:R-:W3:Y:S04]  /*58e0*/  LDL.LU R23, [R1+0x90] ;  /* 0x0000900001177983 */ /* 0x001ee80000300800 */
[----:B------:R0:W-:Y:S04]  /*58f0*/  STL.64 [R1+0x120], R10 ;  /* 0x0001200a01007387 */ /* 0x0001e80000100a00 */
[----:B------:R-:W5:Y:S04]  /*5900*/  LDL.LU R18, [R1+0x88] ;  /* 0x0000880001127983 */ /* 0x000f680000300800 */
[----:B------:R1:W-:Y:S01]  /*5910*/  STL.64 [R1+0x118], R8 ;  /* 0x0001180801007387 */ /* 0x0003e20000100a00 */
[----:B0-----:R-:W-:-:S03]  /*5920*/  LEA R10, P0, R17, R26, 0x1 ;  /* 0x0000001a110a7211 */ /* 0x001fc600078008ff */
[----:B------:R0:W-:Y:S01]  /*5930*/  STL.64 [R1+0x110], R4 ;  /* 0x0001100401007387 */ /* 0x0001e20000100a00 */
[----:B------:R-:W-:-:S03]  /*5940*/  LEA.HI.X.SX32 R11, R17, R27, 0x1, P0 ;  /* 0x0000001b110b7211 */ /* 0x000fc600000f0eff */
[----:B------:R4:W-:Y:S01]  /*5950*/  STL.64 [R1+0x108], R2 ;  /* 0x0001080201007387 */ /* 0x0009e20000100a00 */
[----:B-1----:R-:W-:-:S03]  /*5960*/  LEA R8, P1, R24, R26, 0x1 ;  /* 0x0000001a18087211 */ /* 0x002fc600078208ff */
[----:B------:R-:W5:Y:S01]  /*5970*/  LDL.LU R19, [R1+0x8c] ;  /* 0x00008c0001137983 */ /* 0x000f620000300800 */
[----:B0-----:R-:W-:-:S03]  /*5980*/  LEA R4, P2, R7, R26, 0x1 ;  /* 0x0000001a07047211 */ /* 0x001fc600078408ff */
[----:B------:R-:W5:Y:S01]  /*5990*/  LDL.LU R14, [R1+0x80] ;  /* 0x00008000010e7983 */ /* 0x000f620000300800 */
[-C--:B------:R-:W-:Y:S02]  /*59a0*/  LEA.HI.X.SX32 R9, R24, R27.reuse, 0x1, P1 ;  /* 0x0000001b18097211 */ /* 0x080fe400008f0eff */
[-C--:B----4-:R-:W-:Y:S01]  /*59b0*/  LEA R2, P3, R21, R26.reuse, 0x1 ;  /* 0x0000001a15027211 */ /* 0x090fe200078608ff */
[----:B------:R-:W4:Y:S01]  /*59c0*/  LDL.LU R12, [R1+0x78] ;  /* 0x00007800010c7983 */ /* 0x000f220000300800 */
[-C--:B------:R-:W-:Y:S02]  /*59d0*/  LEA.HI.X.SX32 R5, R7, R27.reuse, 0x1, P2 ;  /* 0x0000001b07057211 */ /* 0x080fe400010f0eff */
[----:B------:R-:W-:Y:S01]  /*59e0*/  LEA.HI.X.SX32 R3, R21, R27, 0x1, P3 ;  /* 0x0000001b15037211 */ /* 0x000fe200018f0eff */
[----:B------:R0:W-:Y:S04]  /*59f0*/  STL.64 [R1+0x100], R10 ;  /* 0x0001000a01007387 */ /* 0x0001e80000100a00 */
[----:B------:R-:W4:Y:S04]  /*5a00*/  LDL.LU R17, [R1+0x70] ;  /* 0x0000700001117983 */ /* 0x000f280000300800 */
[----:B------:R1:W-:Y:S01]  /*5a10*/  STL.64 [R1+0xf8], R8 ;  /* 0x0000f80801007387 */ /* 0x0003e20000100a00 */
[----:B0-----:R-:W-:-:S03]  /*5a20*/  LEA R10, P0, R15, R26, 0x1 ;  /* 0x0000001a0f0a7211 */ /* 0x001fc600078008ff */
[----:B------:R0:W-:Y:S01]  /*5a30*/  STL.64 [R1+0xf0], R4 ;  /* 0x0000f00401007387 */ /* 0x0001e20000100a00 */
[----:B------:R-:W-:-:S03]  /*5a40*/  LEA.HI.X.SX32 R11, R15, R27, 0x1, P0 ;  /* 0x0000001b0f0b7211 */ /* 0x000fc600000f0eff */
[----:B------:R0:W-:Y:S04]  /*5a50*/  STL.64 [R1+0xe8], R2 ;  /* 0x0000e80201007387 */ /* 0x0001e80000100a00 */
[----:B------:R-:W4:Y:S01]  /*5a60*/  LDL.LU R15, [R1+0x84] ;  /* 0x00008400010f7983 */ /* 0x000f220000300800 */
[----:B-1----:R-:W-:-:S03]  /*5a70*/  LEA R8, P1, R6, R26, 0x1 ;  /* 0x0000001a06087211 */ /* 0x002fc600078208ff */
[----:B------:R-:W4:Y:S01]  /*5a80*/  LDL.LU R24, [R1+0x7c] ;  /* 0x00007c0001187983 */ /* 0x000f220000300800 */
[----:B0-----:R-:W-:-:S03]  /*5a90*/  LEA R4, P2, R13, R26, 0x1 ;  /* 0x0000001a0d047211 */ /* 0x001fc600078408ff */
[----:B------:R-:W4:Y:S01]  /*5aa0*/  LDL.LU R7, [R1+0x74] ;  /* 0x0000740001077983 */ /* 0x000f220000300800 */
[----:B------:R-:W-:-:S03]  /*5ab0*/  LEA R2, P3, R16, R26, 0x1 ;  /* 0x0000001a10027211 */ /* 0x000fc600078608ff */
[----:B------:R0:W-:Y:S04]  /*5ac0*/  STL.64 [R1+0xe0], R10 ;  /* 0x0000e00a01007387 */ /* 0x0001e80000100a00 */
[----:B------:R-:W4:Y:S01]  /*5ad0*/  LDL.LU R21, [R1+0x6c] ;  /* 0x00006c0001157983 */ /* 0x000f220000300800 */
[-C--:B------:R-:W-:Y:S02]  /*5ae0*/  LEA.HI.X.SX32 R9, R6, R27.reuse, 0x1, P1 ;  /* 0x0000001b06097211 */ /* 0x080fe400008f0eff */
[-C--:B------:R-:W-:Y:S02]  /*5af0*/  LEA.HI.X.SX32 R5, R13, R27.reuse, 0x1, P2 ;  /* 0x0000001b0d057211 */ /* 0x080fe400010f0eff */
[----:B------:R-:W-:Y:S01]  /*5b00*/  LEA.HI.X.SX32 R3, R16, R27, 0x1, P3 ;  /* 0x0000001b10037211 */ /* 0x000fe200018f0eff */
[----:B------:R2:W-:Y:S01]  /*5b10*/  STL.64 [R1+0xd8], R8 ;  /* 0x0000d80801007387 */ /* 0x0005e20000100a00 */
[----:B0-----:R-:W-:-:S03]  /*5b20*/  LEA R10, P0, R22, R26, 0x1 ;  /* 0x0000001a160a7211 */ /* 0x001fc600078008ff */
[----:B------:R3:W-:Y:S01]  /*5b30*/  STL.64 [R1+0xd0], R4 ;  /* 0x0000d00401007387 */ /* 0x0007e20000100a00 */
[----:B------:R-:W-:-:S03]  /*5b40*/  LEA.HI.X.SX32 R11, R22, R27, 0x1, P0 ;  /* 0x0000001b160b7211 */ /* 0x000fc600000f0eff */
[----:B------:R5:W-:Y:S04]  /*5b50*/  STL.64 [R1+0xc8], R2 ;  /* 0x0000c80201007387 */ /* 0x000be80000100a00 */
[----:B------:R-:W4:Y:S04]  /*5b60*/  LDL.LU R22, [R1+0x64] ;  /* 0x0000640001167983 */ /* 0x000f280000300800 */
[----:B------:R-:W4:Y:S04]  /*5b70*/  LDL.LU R6, [R1+0x1f4] ;  /* 0x0001f40001067983 */ /* 0x000f280000300800 */
[----:B------:R-:W4:Y:S04]  /*5b80*/  LDL.LU R13, [R1+0x1ec] ;  /* 0x0001ec00010d7983 */ /* 0x000f280000300800 */
[----:B------:R0:W-:Y:S04]  /*5b90*/  STL.64 [R1+0xc0], R10 ;  /* 0x0000c00a01007387 */ /* 0x0001e80000100a00 */
[----:B------:R-:W4:Y:S01]  /*5ba0*/  LDL.LU R16, [R1+0x1e0] ;  /* 0x0001e00001107983 */ /* 0x000f220000300800 */
[----:B--2---:R-:W-:-:S04]  /*5bb0*/  LEA R8, P1, R20, R26, 0x1 ;  /* 0x0000001a14087211 */ /* 0x004fc800078208ff */
[----:B------:R-:W-:Y:S02]  /*5bc0*/  LEA.HI.X.SX32 R9, R20, R27, 0x1, P1 ;  /* 0x0000001b14097211 */ /* 0x000fe400008f0eff */
[----:B---3--:R-:W-:-:S04]  /*5bd0*/  LEA R4, P2, R23, R26, 0x1 ;  /* 0x0000001a17047211 */ /* 0x008fc800078408ff */
[-C--:B------:R-:W-:Y:S02]  /*5be0*/  LEA.HI.X.SX32 R5, R23, R27.reuse, 0x1, P2 ;  /* 0x0000001b17057211 */ /* 0x080fe400010f0eff */
[CC--:B-----5:R-:W-:Y:S01]  /*5bf0*/  LEA R2, P3, R18.reuse, R26.reuse, 0x1 ;  /* 0x0000001a12027211 */ /* 0x0e0fe200078608ff */
[----:B------:R1:W-:Y:S03]  /*5c00*/  STL.64 [R1+0xb8], R8 ;  /* 0x0000b80801007387 */ /* 0x0003e60000100a00 */
[----:B------:R-:W-:Y:S01]  /*5c10*/  LEA.HI.X.SX32 R3, R18, R27, 0x1, P3 ;  /* 0x0000001b12037211 */ /* 0x000fe200018f0eff */
[----:B------:R4:W-:Y:S04]  /*5c20*/  STL.64 [R1+0xb0], R4 ;  /* 0x0000b00401007387 */ /* 0x0009e80000100a00 */
[----:B------:R2:W-:Y:S04]  /*5c30*/  STL.64 [R1+0xa8], R2 ;  /* 0x0000a80201007387 */ /* 0x0005e80000100a00 */
[----:B------:R-:W3:Y:S01]  /*5c40*/  LDL.LU R20, [R1+0x1dc] ;  /* 0x0001dc0001147983 */ /* 0x000ee20000300800 */
[----:B0-----:R-:W-:-:S03]  /*5c50*/  LEA R10, P0, R19, R26, 0x1 ;  /* 0x0000001a130a7211 */ /* 0x001fc600078008ff */
[----:B------:R-:W5:Y:S01]  /*5c60*/  LDL.LU R23, [R1+0x1d4] ;  /* 0x0001d40001177983 */ /* 0x000f620000300800 */
[----:B-1----:R-:W-:-:S03]  /*5c70*/  LEA R8, P1, R14, R26, 0x1 ;  /* 0x0000001a0e087211 */ /* 0x002fc600078208ff */
[----:B------:R-:W5:Y:S01]  /*5c80*/  LDL.LU R18, [R1+0x1cc] ;  /* 0x0001cc0001127983 */ /* 0x000f620000300800 */
[-C--:B------:R-:W-:Y:S02]  /*5c90*/  LEA.HI.X.SX32 R11, R19, R27.reuse, 0x1, P0 ;  /* 0x0000001b130b7211 */ /* 0x080fe400000f0eff */
[-C--:B----4-:R-:W-:Y:S02]  /*5ca0*/  LEA R4, P2, R12, R26.reuse, 0x1 ;  /* 0x0000001a0c047211 */ /* 0x090fe400078408ff */
[-C--:B------:R-:W-:Y:S02]  /*5cb0*/  LEA.HI.X.SX32 R9, R14, R27.reuse, 0x1, P1 ;  /* 0x0000001b0e097211 */ /* 0x080fe400008f0eff */
[-C--:B------:R-:W-:Y:S02]  /*5cc0*/  LEA.HI.X.SX32 R5, R12, R27.reuse, 0x1, P2 ;  /* 0x0000001b0c057211 */ /* 0x080fe400010f0eff */
[CC--:B--2---:R-:W-:Y:S01]  /*5cd0*/  LEA R2, P3, R17.reuse, R26.reuse, 0x1 ;  /* 0x0000001a11027211 */ /* 0x0c4fe200078608ff */
[----:B------:R0:W-:Y:S03]  /*5ce0*/  STL.64 [R1+0xa0], R10 ;  /* 0x0000a00a01007387 */ /* 0x0001e60000100a00 */
[----:B------:R-:W-:Y:S01]  /*5cf0*/  LEA.HI.X.SX32 R3, R17, R27, 0x1, P3 ;  /* 0x0000001b11037211 */ /* 0x000fe200018f0eff */
[----:B------:R-:W2:Y:S04]  /*5d00*/  LDL.LU R19, [R1+0x1c4] ;  /* 0x0001c40001137983 */ /* 0x000ea80000300800 */
[----:B------:R1:W-:Y:S04]  /*5d10*/  STL.64 [R1+0x98], R8 ;  /* 0x0000980801007387 */ /* 0x0003e80000100a00 */
[----:B------:R4:W-:Y:S01]  /*5d20*/  STL.64 [R1+0x90], R4 ;  /* 0x0000900401007387 */ /* 0x0009e20000100a00 */
[----:B0-----:R-:W-:-:S03]  /*5d30*/  LEA R10, P0, R15, R26, 0x1 ;  /* 0x0000001a0f0a7211 */ /* 0x001fc600078008ff */
[----:B------:R0:W-:Y:S01]  /*5d40*/  STL.64 [R1+0x88], R2 ;  /* 0x0000880201007387 */ /* 0x0001e20000100a00 */
[----:B-1----:R-:W-:-:S03]  /*5d50*/  LEA R8, P1, R24, R26, 0x1 ;  /* 0x0000001a18087211 */ /* 0x002fc600078208ff */
[----:B------:R-:W2:Y:S01]  /*5d60*/  LDL.LU R17, [R1+0x1c0] ;  /* 0x0001c00001117983 */ /* 0x000ea20000300800 */
[-C--:B------:R-:W-:Y:S02]  /*5d70*/  LEA.HI.X.SX32 R11, R15, R27.reuse, 0x1, P0 ;  /* 0x0000001b0f0b7211 */ /* 0x080fe400000f0eff */
[CC--:B----4-:R-:W-:Y:S01]  /*5d80*/  LEA R4, P2, R7.reuse, R26.reuse, 0x1 ;  /* 0x0000001a07047211 */ /* 0x0d0fe200078408ff */
[----:B------:R-:W4:Y:S01]  /*5d90*/  LDL.LU R15, [R1+0x1b8] ;  /* 0x0001b800010f7983 */ /* 0x000f220000300800 */
[-C--:B------:R-:W-:Y:S02]  /*5da0*/  LEA.HI.X.SX32 R9, R24, R27.reuse, 0x1, P1 ;  /* 0x0000001b18097211 */ /* 0x080fe400008f0eff */
[----:B------:R-:W-:Y:S01]  /*5db0*/  LEA.HI.X.SX32 R5, R7, R27, 0x1, P2 ;  /* 0x0000001b07057211 */ /* 0x000fe200010f0eff */
[----:B------:R-:W4:Y:S01]  /*5dc0*/  LDL.LU R14, [R1+0x138] ;  /* 0x00013800010e7983 */ /* 0x000f220000300800 */
[----:B0-----:R-:W-:-:S03]  /*5dd0*/  LEA R2, P3, R21, R26, 0x1 ;  /* 0x0000001a15027211 */ /* 0x001fc600078608ff */
[----:B------:R0:W-:Y:S01]  /*5de0*/  STL.64 [R1+0x80], R10 ;  /* 0x0000800a01007387 */ /* 0x0001e20000100a00 */
[----:B------:R-:W-:-:S03]  /*5df0*/  LEA.HI.X.SX32 R3, R21, R27, 0x1, P3 ;  /* 0x0000001b15037211 */ /* 0x000fc600018f0eff */
[----:B------:R-:W4:Y:S04]  /*5e00*/  LDL.LU R12, [R1+0x130] ;  /* 0x00013000010c7983 */ /* 0x000f280000300800 */
[----:B------:R1:W-:Y:S04]  /*5e10*/  STL.64 [R1+0x78], R8 ;  /* 0x0000780801007387 */ /* 0x0003e80000100a00 */
[----:B------:R1:W-:Y:S04]  /*5e20*/  STL.64 [R1+0x70], R4 ;  /* 0x0000700401007387 */ /* 0x0003e80000100a00 */
[----:B------:R1:W-:Y:S01]  /*5e30*/  STL.64 [R1+0x68], R2 ;  /* 0x0000680201007387 */ /* 0x0003e20000100a00 */
[----:B0-----:R-:W-:-:S03]  /*5e40*/  LEA R10, P0, R22, R26, 0x1 ;  /* 0x0000001a160a7211 */ /* 0x001fc600078008ff */
[----:B------:R-:W4:Y:S04]  /*5e50*/  LDL.LU R24, [R1+0x148] ;  /* 0x0001480001187983 */ /* 0x000f280000300800 */
[----:B------:R-:W4:Y:S01]  /*5e60*/  LDL.LU R21, [R1+0x134] ;  /* 0x0001340001157983 */ /* 0x000f220000300800 */
[----:B------:R-:W-:-:S03]  /*5e70*/  LEA.HI.X.SX32 R11, R22, R27, 0x1, P0 ;  /* 0x0000001b160b7211 */ /* 0x000fc600000f0eff */
[----:B------:R-:W4:Y:S01]  /*5e80*/  LDL.LU R22, [R1+0x140] ;  /* 0x0001400001167983 */ /* 0x000f220000300800 */
[-C--:B-1----:R-:W-:Y:S02]  /*5e90*/  LEA R8, P1, R6, R26.reuse, 0x1 ;  /* 0x0000001a06087211 */ /* 0x082fe400078208ff */
[CC--:B------:R-:W-:Y:S01]  /*5ea0*/  LEA R4, P2, R13.reuse, R26.reuse, 0x1 ;  /* 0x0000001a0d047211 */ /* 0x0c0fe200078408ff */
[----:B------:R3:W-:Y:S01]  /*5eb0*/  STL.64 [R1+0x60], R10 ;  /* 0x0000600a01007387 */ /* 0x0007e20000100a00 */
[-C--:B------:R-:W-:Y:S02]  /*5ec0*/  LEA R2, P3, R16, R26.reuse, 0x1 ;  /* 0x0000001a10027211 */ /* 0x080fe400078608ff */
[-C--:B------:R-:W-:Y:S01]  /*5ed0*/  LEA.HI.X.SX32 R9, R6, R27.reuse, 0x1, P1 ;  /* 0x0000001b06097211 */ /* 0x080fe200008f0eff */
[----:B------:R-:W4:Y:S01]  /*5ee0*/  LDL.LU R7, [R1+0x13c] ;  /* 0x00013c0001077983 */ /* 0x000f220000300800 */
[-C--:B------:R-:W-:Y:S02]  /*5ef0*/  LEA.HI.X.SX32 R5, R13, R27.reuse, 0x1, P2 ;  /* 0x0000001b0d057211 */ /* 0x080fe400010f0eff */
[----:B------:R-:W-:Y:S01]  /*5f00*/  LEA.HI.X.SX32 R3, R16, R27, 0x1, P3 ;  /* 0x0000001b10037211 */ /* 0x000fe200018f0eff */
[----:B------:R5:W-:Y:S04]  /*5f10*/  STL.64 [R1+0x58], R8 ;  /* 0x0000580801007387 */ /* 0x000be80000100a00 */
[----:B------:R0:W-:Y:S04]  /*5f20*/  STL.64 [R1+0x50], R4 ;  /* 0x0000500401007387 */ /* 0x0001e80000100a00 */
[----:B------:R2:W-:Y:S04]  /*5f30*/  STL.64 [R1+0x48], R2 ;  /* 0x0000480201007387 */ /* 0x0005e80000100a00 */
[----:B------:R-:W4:Y:S04]  /*5f40*/  LDL.LU R13, [R1+0x19c] ;  /* 0x00019c00010d7983 */ /* 0x000f280000300800 */
[----:B------:R-:W4:Y:S01]  /*5f50*/  LDL.LU R16, [R1+0x144] ;  /* 0x0001440001107983 */ /* 0x000f220000300800 */
[----:B---3--:R-:W-:-:S04]  /*5f60*/  LEA R10, P0, R20, R26, 0x1 ;  /* 0x0000001a140a7211 */ /* 0x008fc800078008ff */
[-C--:B------:R-:W-:Y:S02]  /*5f70*/  LEA.HI.X.SX32 R11, R20, R27.reuse, 0x1, P0 ;  /* 0x0000001b140b7211 */ /* 0x080fe400000f0eff */
[CC--:B-----5:R-:W-:Y:S02]  /*5f80*/  LEA R8, P1, R23.reuse, R26.reuse, 0x1 ;  /* 0x0000001a17087211 */ /* 0x0e0fe400078208ff */
[C---:B0-----:R-:W-:Y:S02]  /*5f90*/  LEA R4, P2, R18.reuse, R26, 0x1 ;  /* 0x0000001a12047211 */ /* 0x041fe400078408ff */
[-C--:B------:R-:W-:Y:S01]  /*5fa0*/  LEA.HI.X.SX32 R9, R23, R27.reuse, 0x1, P1 ;  /* 0x0000001b17097211 */ /* 0x080fe200008f0eff */
[----:B------:R0:W-:Y:S01]  /*5fb0*/  STL.64 [R1+0x40], R10 ;  /* 0x0000400a01007387 */ /* 0x0001e20000100a00 */
[----:B------:R-:W-:-:S03]  /*5fc0*/  LEA.HI.X.SX32 R5, R18, R27, 0x1, P2 ;  /* 0x0000001b12057211 */ /* 0x000fc600010f0eff */
[----:B------:R-:W3:Y:S04]  /*5fd0*/  LDL.LU R20, [R1+0x150] ;  /* 0x0001500001147983 */ /* 0x000ee80000300800 */
[----:B------:R4:W-:Y:S04]  /*5fe0*/  STL.64 [R1+0x38], R8 ;  /* 0x0000380801007387 */ /* 0x0009e80000100a00 */
[----:B------:R-:W5:Y:S01]  /*5ff0*/  LDL.LU R23, [R1+0x14c] ;  /* 0x00014c0001177983 */ /* 0x000f620000300800 */
[----:B--2---:R-:W-:-:S04]  /*6000*/  LEA R2, P3, R19, R26, 0x1 ;  /* 0x0000001a13027211 */ /* 0x004fc800078608ff */
[----:B------:R-:W-:Y:S01]  /*6010*/  LEA.HI.X.SX32 R3, R19, R27, 0x1, P3 ;  /* 0x0000001b13037211 */ /* 0x000fe200018f0eff */
[----:B------:R1:W-:Y:S04]  /*6020*/  STL.64 [R1+0x30], R4 ;  /* 0x0000300401007387 */ /* 0x0003e80000100a00 */
[----:B------:R2:W-:Y:S04]  /*6030*/  STL.64 [R1+0x28], R2 ;  /* 0x0000280201007387 */ /* 0x0005e80000100a00 */
[----:B------:R-:W5:Y:S01]  /*6040*/  LDL.LU R18, [R1+0x18c] ;  /* 0x00018c0001127983 */ /* 0x000f620000300800 */
[----:B0-----:R-:W-:-:S03]  /*6050*/  LEA R10, P0, R17, R26, 0x1 ;  /* 0x0000001a110a7211 */ /* 0x001fc600078008ff */
[----:B------:R-:W5:Y:S01]  /*6060*/  LDL.LU R19, [R1+0x154] ;  /* 0x0001540001137983 */ /* 0x000f620000300800 */
[-C--:B----4-:R-:W-:Y:S02]  /*6070*/  LEA R8, P1, R15, R26.reuse, 0x1 ;  /* 0x0000001a0f087211 */ /* 0x090fe400078208ff */
[-C--:B------:R-:W-:Y:S02]  /*6080*/  LEA.HI.X.SX32 R11, R17, R27.reuse, 0x1, P0 ;  /* 0x0000001b110b7211 */ /* 0x080fe400000f0eff */
[C---:B-1----:R-:W-:Y:S02]  /*6090*/  LEA R4, P2, R14.reuse, R26, 0x1 ;  /* 0x0000001a0e047211 */ /* 0x042fe400078408ff */
[-C--:B------:R-:W-:Y:S01]  /*60a0*/  LEA.HI.X.SX32 R9, R15, R27.reuse, 0x1, P1 ;  /* 0x0000001b0f097211 */ /* 0x080fe200008f0eff */
[----:B------:R0:W-:Y:S01]  /*60b0*/  STL.64 [R1+0x20], R10 ;  /* 0x0000200a01007387 */ /* 0x0001e20000100a00 */
[----:B------:R-:W-:-:S03]  /*60c0*/  LEA.HI.X.SX32 R5, R14, R27, 0x1, P2 ;  /* 0x0000001b0e057211 */ /* 0x000fc600010f0eff */
[----:B------:R-:W4:Y:S01]  /*60d0*/  LDL.LU R17, [R1+0x17c] ;  /* 0x00017c0001117983 */ /* 0x000f220000300800 */
[----:B--2---:R-:W-:-:S03]  /*60e0*/  LEA R2, P3, R12, R26, 0x1 ;  /* 0x0000001a0c027211 */ /* 0x004fc600078608ff */
[----:B------:R1:W-:Y:S01]  /*60f0*/  STL.64 [R1+0x18], R8 ;  /* 0x0000180801007387 */ /* 0x0003e20000100a00 */
[----:B------:R-:W-:-:S03]  /*6100*/  LEA.HI.X.SX32 R3, R12, R27, 0x1, P3 ;  /* 0x0000001b0c037211 */ /* 0x000fc600018f0eff */
[----:B------:R-:W2:Y:S04]  /*6110*/  LDL.LU R15, [R1+0x174] ;  /* 0x00017400010f7983 */ /* 0x000ea80000300800 */
[----:B------:R-:W-:Y:S01]  /*6120*/  STL.64 [R1+0x10], R4 ;  /* 0x0000100401007387 */ /* 0x000fe20000100a00 */
[CC--:B0-----:R-:W-:Y:S02]  /*6130*/  LEA R10, P0, R24.reuse, R26.reuse, 0x1 ;  /* 0x0000001a180a7211 */ /* 0x0c1fe400078008ff */
[C---:B-1----:R-:W-:Y:S02]  /*6140*/  LEA R8, P1, R21.reuse, R26, 0x1 ;  /* 0x0000001a15087211 */ /* 0x042fe400078208ff */
[-C--:B------:R-:W-:Y:S01]  /*6150*/  LEA.HI.X.SX32 R11, R24, R27.reuse, 0x1, P0 ;  /* 0x0000001b180b7211 */ /* 0x080fe200000f0eff */
[----:B------:R0:W-:Y:S01]  /*6160*/  STL.64 [R1+0x8], R2 ;  /* 0x0000080201007387 */ /* 0x0001e20000100a00 */
[----:B------:R-:W-:-:S03]  /*6170*/  LEA.HI.X.SX32 R9, R21, R27, 0x1, P1 ;  /* 0x0000001b15097211 */ /* 0x000fc600008f0eff */
[----:B------:R-:W2:Y:S04]  /*6180*/  LDL.LU R24, [R1+0x170] ;  /* 0x0001700001187983 */ /* 0x000ea80000300800 */
[----:B------:R-:W-:Y:S01]  /*6190*/  STL.64 [R1], R10 ;  /* 0x0000000a01007387 */ /* 0x000fe20000100a00 */
[----:B0-----:R-:W-:-:S03]  /*61a0*/  LEA R2, P2, R22, R26, 0x1 ;  /* 0x0000001a16027211 */ /* 0x001fc600078408ff */
[----:B------:R-:W2:Y:S01]  /*61b0*/  LDL.LU R21, [R1+0x164] ;  /* 0x0001640001157983 */ /* 0x000ea20000300800 */
[----:B------:R-:W-:-:S03]  /*61c0*/  LEA.HI.X.SX32 R3, R22, R27, 0x1, P2 ;  /* 0x0000001b16037211 */ /* 0x000fc600010f0eff */
[----:B------:R0:W-:Y:S04]  /*61d0*/  STL.64 [R1+0x130], R8 ;  /* 0x0001300801007387 */ /* 0x0001e80000100a00 */
[----:B------:R-:W2:Y:S01]  /*61e0*/  LDL.LU R22, [R1+0x15c] ;  /* 0x00015c0001167983 */ /* 0x000ea20000300800 */
[----:B------:R-:W-:-:S04]  /*61f0*/  LEA R4, P3, R7, R26, 0x1 ;  /* 0x0000001a07047211 */ /* 0x000fc800078608ff */
[----:B------:R-:W-:Y:S01]  /*6200*/  LEA.HI.X.SX32 R5, R7, R27, 0x1, P3 ;  /* 0x0000001b07057211 */ /* 0x000fe200018f0eff */
[----:B------:R-:W-:Y:S04]  /*6210*/  STL [R1+0xd80], R3 ;  /* 0x000d800301007387 */ /* 0x000fe80000100800 */
[----:B------:R-:W-:Y:S04]  /*6220*/  STL [R1+0xd84], R2 ;  /* 0x000d840201007387 */ /* 0x000fe80000100800 */
[----:B------:R1:W-:Y:S01]  /*6230*/  STL.64 [R1+0x138], R4 ;  /* 0x0001380401007387 */ /* 0x0003e20000100a00 */
[----:B0-----:R-:W-:-:S02]  /*6240*/  LEA R8, P1, R16, R26, 0x1 ;  /* 0x0000001a10087211 */ /* 0x001fc400078208ff */
[----:B-1----:R-:W-:-:S04]  /*6250*/  LEA R4, P0, R13, R26, 0x1 ;  /* 0x0000001a0d047211 */ /* 0x002fc800078008ff */
[-C--:B------:R-:W-:Y:S02]  /*6260*/  LEA.HI.X.SX32 R5, R13, R27.reuse, 0x1, P0 ;  /* 0x0000001b0d057211 */ /* 0x080fe400000f0eff */
[----:B------:R-:W-:-:S03]  /*6270*/  LEA.HI.X.SX32 R9, R16, R27, 0x1, P1 ;  /* 0x0000001b10097211 */ /* 0x000fc600008f0eff */
[----:B------:R-:W-:Y:S04]  /*6280*/  STL [R1+0xd88], R5 ;  /* 0x000d880501007387 */ /* 0x000fe80000100800 */
[----:B------:R-:W-:Y:S01]  /*6290*/  STL [R1+0xd8c], R4 ;  /* 0x000d8c0401007387 */ /* 0x000fe20000100800 */
[----:B---3--:R-:W-:-:S04]  /*62a0*/  LEA R6, P2, R20, R26, 0x1 ;  /* 0x0000001a14067211 */ /* 0x008fc800078408ff */
[----:B------:R-:W-:Y:S02]  /*62b0*/  LEA.HI.X.SX32 R7, R20, R27, 0x1, P2 ;  /* 0x0000001b14077211 */ /* 0x000fe400010f0eff */
[----:B-----5:R-:W-:-:S03]  /*62c0*/  LEA R2, P3, R23, R26, 0x1 ;  /* 0x0000001a17027211 */ /* 0x020fc600078608ff */
[----:B------:R-:W-:Y:S01]  /*62d0*/  STL [R1+0xd90], R7 ;  /* 0x000d900701007387 */ /* 0x000fe20000100800 */
[----:B------:R-:W-:-:S03]  /*62e0*/  LEA.HI.X.SX32 R3, R23, R27, 0x1, P3 ;  /* 0x0000001b17037211 */ /* 0x000fc600018f0eff */
[----:B------:R-:W-:Y:S04]  /*62f0*/  STL [R1+0xd94], R6 ;  /* 0x000d940601007387 */ /* 0x000fe80000100800 */
[----:B------:R0:W-:Y:S04]  /*6300*/  STL.64 [R1+0x140], R8 ;  /* 0x0001400801007387 */ /* 0x0001e80000100a00 */
[----:B------:R1:W-:Y:S01]  /*6310*/  STL.64 [R1+0x148], R2 ;  /* 0x0001480201007387 */ /* 0x0003e20000100a00 */
[-C--:B0-----:R-:W-:Y:S02]  /*6320*/  LEA R8, P0, R18, R26.reuse, 0x1 ;  /* 0x0000001a12087211 */ /* 0x081fe400078008ff */
[----:B-1----:R-:W-:-:S02]  /*6330*/  LEA R2, P1, R19, R26, 0x1 ;  /* 0x0000001a13027211 */ /* 0x002fc400078208ff */
[----:B------:R-:W-:Y:S02]  /*6340*/  LEA.HI.X.SX32 R9, R18, R27, 0x1, P0 ;  /* 0x0000001b12097211 */ /* 0x000fe400000f0eff */
[----:B----4-:R-:W-:-:S03]  /*6350*/  LEA R10, P2, R17, R26, 0x1 ;  /* 0x0000001a110a7211 */ /* 0x010fc600078408ff */
[----:B------:R-:W-:Y:S01]  /*6360*/  STL [R1+0xd98], R9 ;  /* 0x000d980901007387 */ /* 0x000fe20000100800 */
[-C--:B------:R-:W-:Y:S02]  /*6370*/  LEA.HI.X.SX32 R3, R19, R27.reuse, 0x1, P1 ;  /* 0x0000001b13037211 */ /* 0x080fe400008f0eff */
[-C--:B------:R-:W-:Y:S02]  /*6380*/  LEA.HI.X.SX32 R11, R17, R27.reuse, 0x1, P2 ;  /* 0x0000001b110b7211 */ /* 0x080fe400010f0eff */
[CC--:B--2---:R-:W-:Y:S01]  /*6390*/  LEA R12, P3, R15.reuse, R26.reuse, 0x1 ;  /* 0x0000001a0f0c7211 */ /* 0x0c4fe200078608ff */
[----:B------:R-:W-:Y:S03]  /*63a0*/  STL [R1+0xd9c], R8 ;  /* 0x000d9c0801007387 */ /* 0x000fe60000100800 */
[----:B------:R-:W-:Y:S01]  /*63b0*/  LEA.HI.X.SX32 R13, R15, R27, 0x1, P3 ;  /* 0x0000001b0f0d7211 */ /* 0x000fe200018f0eff */
[----:B------:R-:W-:Y:S04]  /*63c0*/  STL [R1+0xda0], R11 ;  /* 0x000da00b01007387 */ /* 0x000fe80000100800 */
[----:B------:R-:W-:Y:S04]  /*63d0*/  STL [R1+0xda4], R10 ;  /* 0x000da40a01007387 */ /* 0x000fe80000100800 */
[----:B------:R0:W-:Y:S01]  /*63e0*/  STL.64 [R1+0x150], R2 ;  /* 0x0001500201007387 */ /* 0x0001e20000100a00 */
[----:B------:R-:W-:-:S03]  /*63f0*/  LEA R14, P0, R24, R26, 0x1 ;  /* 0x0000001a180e7211 */ /* 0x000fc600078008ff */
[----:B------:R-:W-:Y:S01]  /*6400*/  STL [R1+0xda8], R13 ;  /* 0x000da80d01007387 */ /* 0x000fe20000100800 */
[-C--:B------:R-:W-:Y:S02]  /*6410*/  LEA.HI.X.SX32 R15, R24, R27.reuse, 0x1, P0 ;  /* 0x0000001b180f7211 */ /* 0x080fe400000f0eff */
[CC--:B------:R-:W-:Y:S01]  /*6420*/  LEA R16, P1, R21.reuse, R26.reuse, 0x1 ;  /* 0x0000001a15107211 */ /* 0x0c0fe200078208ff */
[----:B------:R-:W-:Y:S03]  /*6430*/  STL [R1+0xdac], R12 ;  /* 0x000dac0c01007387 */ /* 0x000fe60000100800 */
[----:B------:R-:W-:Y:S02]  /*6440*/  LEA.HI.X.SX32 R17, R21, R27, 0x1, P1 ;  /* 0x0000001b15117211 */ /* 0x000fe400008f0eff */
[-C--:B------:R-:W-:Y:S01]  /*6450*/  LEA R18, P2, R22, R26.reuse, 0x1 ;  /* 0x0000001a16127211 */ /* 0x080fe200078408ff */
[----:B------:R-:W-:Y:S01]  /*6460*/  STL [R1+0xdb0], R15 ;  /* 0x000db00f01007387 */ /* 0x000fe20000100800 */
[----:B------:R-:W-:-:S02]  /*6470*/  LEA R20, P0, R0, R26, 0x1 ;  /* 0x0000001a00147211 */ /* 0x000fc400078008ff */
[-C--:B------:R-:W-:Y:S01]  /*6480*/  LEA.HI.X.SX32 R19, R22, R27.reuse, 0x1, P2 ;  /* 0x0000001b16137211 */ /* 0x080fe200010f0eff */
[----:B------:R-:W-:Y:S01]  /*6490*/  STL [R1+0xdb4], R14 ;  /* 0x000db40e01007387 */ /* 0x000fe20000100800 */
[----:B------:R-:W-:-:S03]  /*64a0*/  LEA.HI.X.SX32 R21, R0, R27, 0x1, P0 ;  /* 0x0000001b00157211 */ /* 0x000fc600000f0eff */
[----:B------:R-:W-:Y:S04]  /*64b0*/  STL [R1+0xdb8], R17 ;  /* 0x000db81101007387 */ /* 0x000fe80000100800 */
[----:B------:R-:W-:Y:S04]  /*64c0*/  STL [R1+0xdbc], R16 ;  /* 0x000dbc1001007387 */ /* 0x000fe80000100800 */
[----:B------:R-:W-:Y:S04]  /*64d0*/  STL [R1+0xdc0], R19 ;  /* 0x000dc01301007387 */ /* 0x000fe80000100800 */
[----:B------:R1:W-:Y:S04]  /*64e0*/  STL [R1+0xdc4], R18 ;  /* 0x000dc41201007387 */ /* 0x0003e80000100800 */
[----:B------:R-:W2:Y:S04]  /*64f0*/  LDL.LU R0, [R1+0xea8] ;  /* 0x000ea80001007983 */ /* 0x000ea80000300800 */
[----:B------:R-:W2:Y:S04]  /*6500*/  LDL.LU R5, [R1+0x4b8] ;  /* 0x0004b80001057983 */ /* 0x000ea80000300800 */
[----:B0-----:R-:W3:Y:S04]  /*6510*/  LDL.LU R3, [R1+0x4a8] ;  /* 0x0004a80001037983 */ /* 0x001ee80000300800 */
[----:B-1----:R-:W4:Y:S04]  /*6520*/  LDL.LU R18, [R1+0x448] ;  /* 0x0004480001127983 */ /* 0x002f280000300800 */
[----:B------:R-:W5:Y:S04]  /*6530*/  LDL.LU R19, [R1+0x438] ;  /* 0x0004380001137983 */ /* 0x000f680000300800 */
[----:B------:R-:W4:Y:S04]  /*6540*/  LDL.LU R16, [R1+0x42c] ;  /* 0x00042c0001107983 */ /* 0x000f280000300800 */
[----:B------:R-:W4:Y:S04]  /*6550*/  LDL.LU R17, [R1+0x420] ;  /* 0x0004200001117983 */ /* 0x000f280000300800 */
[----:B------:R-:W4:Y:S04]  /*6560*/  LDL.LU R7, [R1+0x414] ;  /* 0x0004140001077983 */ /* 0x000f280000300800 */
[----:B------:R-:W4:Y:S04]  /*6570*/  LDL.LU R14, [R1+0x408] ;  /* 0x00040800010e7983 */ /* 0x000f280000300800 */
[----:B------:R-:W5:Y:S04]  /*6580*/  LDL.LU R15, [R1+0x3fc] ;  /* 0x0003fc00010f7983 */ /* 0x000f680000300800 */
[----:B------:R-:W5:Y:S04]  /*6590*/  LDL.LU R12, [R1+0x3f0] ;  /* 0x0003f000010c7983 */ /* 0x000f680000300800 */
[----:B------:R-:W5:Y:S04]  /*65a0*/  LDL.LU R13, [R1+0x3e4] ;  /* 0x0003e400010d7983 */ /* 0x000f680000300800 */
[----:B------:R-:W5:Y:S04]  /*65b0*/  LDL.LU R10, [R1+0x3d8] ;  /* 0x0003d800010a7983 */ /* 0x000f680000300800 */
[----:B------:R-:W5:Y:S04]  /*65c0*/  LDL.LU R11, [R1+0x3cc] ;  /* 0x0003cc00010b7983 */ /* 0x000f680000300800 */
[----:B------:R-:W5:Y:S04]  /*65d0*/  LDL.LU R8, [R1+0x3c0] ;  /* 0x0003c00001087983 */ /* 0x000f680000300800 */
[----:B------:R-:W5:Y:S04]  /*65e0*/  LDL.LU R6, [R1+0x3b4] ;  /* 0x0003b40001067983 */ /* 0x000f680000300800 */
[----:B------:R-:W5:Y:S01]  /*65f0*/  LDL.LU R2, [R1+0x3a8] ;  /* 0x0003a80001027983 */ /* 0x000f620000300800 */
[----:B------:R-:W-:-:S02]  /*6600*/  LEA R22, P1, R29, R26, 0x1 ;  /* 0x0000001a1d167211 */ /* 0x000fc400078208ff */
[----:B------:R-:W-:Y:S01]  /*6610*/  LEA R24, P2, R25, R26, 0x1 ;  /* 0x0000001a19187211 */ /* 0x000fe200078408ff */
[----:B------:R-:W5:Y:S01]  /*6620*/  LDL.LU R4, [R1+0x39c] ;  /* 0x00039c0001047983 */ /* 0x000f620000300800 */
[----:B------:R-:W-:-:S03]  /*6630*/  LEA.HI.X.SX32 R23, R29, R27, 0x1, P1 ;  /* 0x0000001b1d177211 */ /* 0x000fc600008f0eff */
[----:B------:R0:W-:Y:S01]  /*6640*/  STL [R1+0xdc8], R21 ;  /* 0x000dc81501007387 */ /* 0x0001e20000100800 */
[C---:B------:R-:W-:Y:S02]  /*6650*/  LEA R26, P3, R28.reuse, R26, 0x1 ;  /* 0x0000001a1c1a7211 */ /* 0x040fe400078608ff */
[-C--:B------:R-:W-:Y:S02]  /*6660*/  LEA.HI.X.SX32 R25, R25, R27.reuse, 0x1, P2 ;  /* 0x0000001b19197211 */ /* 0x080fe400010f0eff */
[----:B------:R-:W-:Y:S01]  /*6670*/  LEA.HI.X.SX32 R27, R28, R27, 0x1, P3 ;  /* 0x0000001b1c1b7211 */ /* 0x000fe200018f0eff */
[----:B0-----:R-:W5:Y:S04]  /*6680*/  LDL.LU R21, [R1+0x458] ;  /* 0x0004580001157983 */ /* 0x001f680000300800 */
[----:B------:R0:W-:Y:S04]  /*6690*/  STL [R1+0xdcc], R20 ;  /* 0x000dcc1401007387 */ /* 0x0001e80000100800 */
[----:B0-----:R-:W5:Y:S04]  /*66a0*/  LDL.LU R20, [R1+0x468] ;  /* 0x0004680001147983 */ /* 0x001f680000300800 */
[----:B------:R-:W5:Y:S04]  /*66b0*/  LDL.LU R29, [R1+0x478] ;  /* 0x00047800011d7983 */ /* 0x000f680000300800 */
[----:B------:R0:W-:Y:S04]  /*66c0*/  STL [R1+0xdd0], R23 ;  /* 0x000dd01701007387 */ /* 0x0001e80000100800 */
[----:B0-----:R-:W5:Y:S04]  /*66d0*/  LDL.LU R23, [R1+0x488] ;  /* 0x0004880001177983 */ /* 0x001f680000300800 */
[----:B------:R0:W-:Y:S04]  /*66e0*/  STL [R1+0xdd4], R22 ;  /* 0x000dd41601007387 */ /* 0x0001e80000100800 */
[----:B0-----:R-:W5:Y:S04]  /*66f0*/  LDL.LU R22, [R1+0x498] ;  /* 0x0004980001167983 */ /* 0x001f680000300800 */
[----:B------:R-:W-:Y:S04]  /*6700*/  STL [R1+0xdd8], R25 ;  /* 0x000dd81901007387 */ /* 0x000fe80000100800 */
[----:B------:R-:W-:Y:S04]  /*6710*/  STL [R1+0xddc], R24 ;  /* 0x000ddc1801007387 */ /* 0x000fe80000100800 */
[----:B------:R-:W-:Y:S04]  /*6720*/  STL [R1+0xde0], R27 ;  /* 0x000de01b01007387 */ /* 0x000fe80000100800 */
[----:B------:R-:W-:Y:S04]  /*6730*/  STL [R1+0xde4], R26 ;  /* 0x000de41a01007387 */ /* 0x000fe80000100800 */
[----:B------:R-:W5:Y:S04]  /*6740*/  LDL.LU R9, [R1+0x390] ;  /* 0x0003900001097983 */ /* 0x000f680000300800 */
[----:B--2---:R0:W-:Y:S04]  /*6750*/  STS.U16 [R0], R5 ;  /* 0x0000000500007388 */ /* 0x0041e80000000400 */
[----:B0-----:R-:W2:Y:S04]  /*6760*/  LDL.LU R5, [R1+0x384] ;  /* 0x0003840001057983 */ /* 0x001ea80000300800 */
[----:B---3--:R0:W-:Y:S04]  /*6770*/  STS.U16 [R0+0x1000], R3 ;  /* 0x0010000300007388 */ /* 0x0081e80000000400 */
[----:B0-----:R-:W3:Y:S04]  /*6780*/  LDL.LU R3, [R1+0x378] ;  /* 0x0003780001037983 */ /* 0x001ee80000300800 */
[----:B----4-:R0:W-:Y:S04]  /*6790*/  STS.U16 [R0+0xb000], R7 ;  /* 0x00b0000700007388 */ /* 0x0101e80000000400 */
[----:B0-----:R-:W4:Y:S04]  /*67a0*/  LDL.LU R7, [R1+0x36c] ;  /* 0x00036c0001077983 */ /* 0x001f280000300800 */
[----:B------:R-:W3:Y:S04]  /*67b0*/  LDL.LU R28, [R1+0x360] ;  /* 0x00036000011c7983 */ /* 0x000ee80000300800 */
[----:B------:R-:W3:Y:S04]  /*67c0*/  LDL.LU R24, [R1+0x354] ;  /* 0x0003540001187983 */ /* 0x000ee80000300800 */
[----:B-----5:R0:W-:Y:S04]  /*67d0*/  STS.U16 [R0+0x14000], R2 ;  /* 0x0140000200007388 */ /* 0x0201e80000000400 */
[----:B0-----:R-:W5:Y:S04]  /*67e0*/  LDL.LU R2, [R1+0x348] ;  /* 0x0003480001027983 */ /* 0x001f680000300800 */
[----:B------:R0:W-:Y:S04]  /*67f0*/  STS.U16 [R0+0x13000], R6 ;  /* 0x0130000600007388 */ /* 0x0001e80000000400 */
[----:B------:R-:W4:Y:S04]  /*6800*/  LDL.LU R25, [R1+0x33c] ;  /* 0x00033c0001197983 */ /* 0x000f280000300800 */
[----:B------:R1:W-:Y:S04]  /*6810*/  STS.U16 [R0+0x15000], R4 ;  /* 0x0150000400007388 */ /* 0x0003e80000000400 */
[----:B0-----:R-:W4:Y:S04]  /*6820*/  LDL.LU R6, [R1+0x330] ;  /* 0x0003300001067983 */ /* 0x001f280000300800 */
[----:B-1----:R-:W4:Y:S04]  /*6830*/  LDL.LU R4, [R1+0x324] ;  /* 0x0003240001047983 */ /* 0x002f280000300800 */
[----:B------:R-:W-:Y:S04]  /*6840*/  STS.U16 [R0+0x4000], R29 ;  /* 0x0040001d00007388 */ /* 0x000fe80000000400 */
        /* <DEDUP_REMOVED lines=16> */
[----:B--2---:R0:W-:Y:S04]  /*6950*/  STS.U16 [R0+0x17000], R5 ;  /* 0x0170000500007388 */ /* 0x0041e80000000400 */
[----:B0-----:R-:W2:Y:S04]  /*6960*/  LDL.LU R5, [R1+0x318] ;  /* 0x0003180001057983 */ /* 0x001ea80000300800 */
[----:B------:R-:W2:Y:S04]  /*6970*/  LDL.LU R22, [R1+0x30c] ;  /* 0x00030c0001167983 */ /* 0x000ea80000300800 */
[----:B------:R-:W2:Y:S04]  /*6980*/  LDL.LU R23, [R1+0x300] ;  /* 0x0003000001177983 */ /* 0x000ea80000300800 */
[----:B------:R-:W2:Y:S04]  /*6990*/  LDL.LU R29, [R1+0x2f4] ;  /* 0x0002f400011d7983 */ /* 0x000ea80000300800 */
[----:B------:R-:W2:Y:S04]  /*69a0*/  LDL.LU R20, [R1+0x2e8] ;  /* 0x0002e80001147983 */ /* 0x000ea80000300800 */
[----:B------:R-:W2:Y:S04]  /*69b0*/  LDL.LU R21, [R1+0x2dc] ;  /* 0x0002dc0001157983 */ /* 0x000ea80000300800 */
[----:B------:R-:W2:Y:S04]  /*69c0*/  LDL.LU R18, [R1+0x2d0] ;  /* 0x0002d00001127983 */ /* 0x000ea80000300800 */
[----:B------:R-:W2:Y:S04]  /*69d0*/  LDL.LU R19, [R1+0x2c4] ;  /* 0x0002c40001137983 */ /* 0x000ea80000300800 */
[----:B------:R-:W2:Y:S04]  /*69e0*/  LDL.LU R16, [R1+0x2b8] ;  /* 0x0002b80001107983 */ /* 0x000ea80000300800 */
[----:B---3--:R0:W-:Y:S04]  /*69f0*/  STS.U16 [R0+0x18000], R3 ;  /* 0x0180000300007388 */ /* 0x0081e80000000400 */
[----:B------:R-:W3:Y:S04]  /*6a00*/  LDL.LU R17, [R1+0x2ac] ;  /* 0x0002ac0001117983 */ /* 0x000ee80000300800 */
[----:B0-----:R-:W3:Y:S04]  /*6a10*/  LDL.LU R3, [R1+0x2a0] ;  /* 0x0002a00001037983 */ /* 0x001ee80000300800 */
[----:B------:R-:W3:Y:S04]  /*6a20*/  LDL.LU R14, [R1+0x294] ;  /* 0x00029400010e7983 */ /* 0x000ee80000300800 */
[----:B------:R-:W3:Y:S04]  /*6a30*/  LDL.LU R15, [R1+0x288] ;  /* 0x00028800010f7983 */ /* 0x000ee80000300800 */
[----:B------:R-:W3:Y:S04]  /*6a40*/  LDL.LU R12, [R1+0x27c] ;  /* 0x00027c00010c7983 */ /* 0x000ee80000300800 */
[----:B------:R-:W3:Y:S04]  /*6a50*/  LDL.LU R13, [R1+0x270] ;  /* 0x00027000010d7983 */ /* 0x000ee80000300800 */
[----:B------:R-:W3:Y:S04]  /*6a60*/  LDL.LU R10, [R1+0x264] ;  /* 0x00026400010a7983 */ /* 0x000ee80000300800 */
[----:B------:R-:W3:Y:S04]  /*6a70*/  LDL.LU R11, [R1+0x258] ;  /* 0x00025800010b7983 */ /* 0x000ee80000300800 */
[----:B------:R-:W3:Y:S04]  /*6a80*/  LDL.LU R8, [R1+0x250] ;  /* 0x0002500001087983 */ /* 0x000ee80000300800 */
[----:B----4-:R0:W-:Y:S04]  /*6a90*/  STS.U16 [R0+0x19000], R7 ;  /* 0x0190000700007388 */ /* 0x0101e80000000400 */
[----:B------:R-:W4:Y:S04]  /*6aa0*/  LDL.LU R9, [R1+0x24c] ;  /* 0x00024c0001097983 */ /* 0x000f280000300800 */
[----:B-----5:R1:W-:Y:S04]  /*6ab0*/  STS.U16 [R0+0x1c000], R2 ;  /* 0x01c0000200007388 */ /* 0x0203e80000000400 */
[----:B0-----:R-:W5:Y:S04]  /*6ac0*/  LDL.LU R7, [R1+0x248] ;  /* 0x0002480001077983 */ /* 0x001f680000300800 */
[----:B-1----:R-:W4:Y:S04]  /*6ad0*/  LDL.LU R2, [R1+0x244] ;  /* 0x0002440001027983 */ /* 0x002f280000300800 */
[----:B------:R0:W-:Y:S04]  /*6ae0*/  STS.U16 [R0+0x1e000], R6 ;  /* 0x01e0000600007388 */ /* 0x0001e80000000400 */
[----:B------:R1:W-:Y:S04]  /*6af0*/  STS.U16 [R0+0x1f000], R4 ;  /* 0x01f0000400007388 */ /* 0x0003e80000000400 */
[----:B0-----:R-:W4:Y:S04]  /*6b00*/  LDL.LU R6, [R1+0x240] ;  /* 0x0002400001067983 */ /* 0x001f280000300800 */
[----:B-1----:R-:W4:Y:S04]  /*6b10*/  LDL.LU R4, [R1+0x23c] ;  /* 0x00023c0001047983 */ /* 0x002f280000300800 */
[----:B------:R-:W-:Y:S04]  /*6b20*/  STS.U16 [R0+0x1a000], R28 ;  /* 0x01a0001c00007388 */ /* 0x000fe80000000400 */
[----:B------:R-:W-:Y:S04]  /*6b30*/  STS.U16 [R0+0x1b000], R24 ;  /* 0x01b0001800007388 */ /* 0x000fe80000000400 */
[----:B------:R-:W-:Y:S04]  /*6b40*/  STS.U16 [R0+0x1d000], R25 ;  /* 0x01d0001900007388 */ /* 0x000fe80000000400 */
[----:B--2---:R0:W-:Y:S04]  /*6b50*/  STS.U16 [R0+0x20000], R5 ;  /* 0x0200000500007388 */ /* 0x0041e80000000400 */
[----:B0-----:R-:W2:Y:S04]  /*6b60*/  LDL.LU R5, [R1+0x238] ;  /* 0x0002380001057983 */ /* 0x001ea80000300800 */
[----:B------:R-:W-:Y:S04]  /*6b70*/  STS.U16 [R0+0x23000], R29 ;  /* 0x0230001d00007388 */ /* 0x000fe80000000400 */
[----:B---3--:R0:W-:Y:S04]  /*6b80*/  STS.U16 [R0+0x2a000], R3 ;  /* 0x02a0000300007388 */ /* 0x0081e80000000400 */
[----:B0-----:R-:W3:Y:S04]  /*6b90*/  LDL.LU R3, [R1+0x234] ;  /* 0x0002340001037983 */ /* 0x001ee80000300800 */
[----:B------:R-:W3:Y:S04]  /*6ba0*/  LDL.LU R28, [R1+0x230] ;  /* 0x00023000011c7983 */ /* 0x000ee80000300800 */
[----:B------:R-:W3:Y:S04]  /*6bb0*/  LDL.LU R24, [R1+0x22c] ;  /* 0x00022c0001187983 */ /* 0x000ee80000300800 */
[----:B------:R-:W3:Y:S04]  /*6bc0*/  LDL.LU R29, [R1+0x228] ;  /* 0x00022800011d7983 */ /* 0x000ee80000300800 */
[----:B------:R-:W3:Y:S04]  /*6bd0*/  LDL.LU R25, [R1+0x224] ;  /* 0x0002240001197983 */ /* 0x000ee80000300800 */
[----:B-----5:R0:W-:Y:S04]  /*6be0*/  STS.U16 [R0+0x33000], R7 ;  /* 0x0330000700007388 */ /* 0x0201e80000000400 */
[----:B----4-:R1:W-:Y:S04]  /*6bf0*/  STS.U16 [R0+0x34000], R2 ;  /* 0x0340000200007388 */ /* 0x0103e80000000400 */
[----:B0-----:R-:W4:Y:S04]  /*6c00*/  LDL.LU R7, [R1+0x220] ;  /* 0x0002200001077983 */ /* 0x001f280000300800 */
[----:B-1----:R-:W5:Y:S04]  /*6c10*/  LDL.LU R2, [R1+0x21c] ;  /* 0x00021c0001027983 */ /* 0x002f680000300800 */
[----:B------:R0:W-:Y:S04]  /*6c20*/  STS.U16 [R0+0x21000], R22 ;  /* 0x0210001600007388 */ /* 0x0001e80000000400 */
[----:B------:R1:W-:Y:S04]  /*6c30*/  STS.U16 [R0+0x22000], R23 ;  /* 0x0220001700007388 */ /* 0x0003e80000000400 */
[----:B------:R1:W-:Y:S04]  /*6c40*/  STS.U16 [R0+0x24000], R20 ;  /* 0x0240001400007388 */ /* 0x0003e80000000400 */
[----:B0-----:R-:W5:Y:S04]  /*6c50*/  LDL.LU R22, [R1+0x218] ;  /* 0x0002180001167983 */ /* 0x001f680000300800 */
[----:B-1----:R-:W5:Y:S04]  /*6c60*/  LDL.LU R23, [R1+0x4b4] ;  /* 0x0004b40001177983 */ /* 0x002f680000300800 */
[----:B------:R0:W-:Y:S04]  /*6c70*/  STS.U16 [R0+0x25000], R21 ;  /* 0x0250001500007388 */ /* 0x0001e80000000400 */
[----:B------:R-:W5:Y:S04]  /*6c80*/  LDL.LU R20, [R1+0x4a4] ;  /* 0x0004a40001147983 */ /* 0x000f680000300800 */
[----:B------:R1:W-:Y:S04]  /*6c90*/  STS.U16 [R0+0x26000], R18 ;  /* 0x0260001200007388 */ /* 0x0003e80000000400 */
[----:B0-----:R-:W5:Y:S04]  /*6ca0*/  LDL.LU R21, [R1+0x494] ;  /* 0x0004940001157983 */ /* 0x001f680000300800 */
[----:B------:R0:W-:Y:S04]  /*6cb0*/  STS.U16 [R0+0x27000], R19 ;  /* 0x0270001300007388 */ /* 0x0001e80000000400 */
[----:B-1----:R-:W5:Y:S04]  /*6cc0*/  LDL.LU R18, [R1+0x484] ;  /* 0x0004840001127983 */ /* 0x002f680000300800 */
        /* <DEDUP_REMOVED lines=24> */
[----:B0-----:R-:W5:Y:S04]  /*6e50*/  LDL.LU R6, [R1+0x3d4] ;  /* 0x0003d40001067983 */ /* 0x001f680000300800 */
[----:B--2---:R0:W-:Y:S04]  /*6e60*/  STS.U16 [R0+0x37000], R5 ;  /* 0x0370000500007388 */ /* 0x0041e80000000400 */
[----:B0-----:R-:W2:Y:S04]  /*6e70*/  LDL.LU R5, [R1+0x3c8] ;  /* 0x0003c80001057983 */ /* 0x001ea80000300800 */
[----:B---3--:R0:W-:Y:S04]  /*6e80*/  STS.U16 [R0+0x38000], R3 ;  /* 0x0380000300007388 */ /* 0x0081e80000000400 */
[----:B0-----:R-:W3:Y:S04]  /*6e90*/  LDL.LU R3, [R1+0x3bc] ;  /* 0x0003bc0001037983 */ /* 0x001ee80000300800 */
[----:B----4-:R0:W-:Y:S04]  /*6ea0*/  STS.U16 [R0+0x3d000], R7 ;  /* 0x03d0000700007388 */ /* 0x0101e80000000400 */
[----:B-----5:R1:W-:Y:S04]  /*6eb0*/  STS.U16 [R0+0x3e000], R2 ;  /* 0x03e0000200007388 */ /* 0x0203e80000000400 */
[----:B0-----:R-:W4:Y:S04]  /*6ec0*/  LDL.LU R7, [R1+0x3b0] ;  /* 0x0003b00001077983 */ /* 0x001f280000300800 */
[----:B-1----:R-:W5:Y:S04]  /*6ed0*/  LDL.LU R2, [R1+0x3a4] ;  /* 0x0003a40001027983 */ /* 0x002f680000300800 */
[----:B------:R0:W-:Y:S04]  /*6ee0*/  STS.U16 [R0+0x3b000], R29 ;  /* 0x03b0001d00007388 */ /* 0x0001e80000000400 */
[----:B------:R-:W-:Y:S01]  /*6ef0*/  STS.U16 [R0+0x39000], R28 ;  /* 0x0390001c00007388 */ /* 0x000fe20000000400 */
[----:B0-----:R-:W-:-:S03]  /*6f00*/  LOP3.LUT R29, R0, 0x20, RZ, 0x3c, !PT ;  /* 0x00000020001d7812 */ /* 0x001fc600078e3cff */
[----:B------:R-:W-:Y:S04]  /*6f10*/  STS.U16 [R0+0x3a000], R24 ;  /* 0x03a0001800007388 */ /* 0x000fe80000000400 */
[----:B------:R-:W-:Y:S04]  /*6f20*/  STS.U16 [R0+0x3c000], R25 ;  /* 0x03c0001900007388 */ /* 0x000fe80000000400 */
[----:B------:R-:W-:Y:S04]  /*6f30*/  STS.U16 [R0+0x3f000], R22 ;  /* 0x03f0001600007388 */ /* 0x000fe80000000400 */
[----:B------:R-:W-:Y:S04]  /*6f40*/  STL [R1+0xea4], R0 ;  /* 0x000ea40001007387 */ /* 0x000fe80000100800 */
[----:B------:R-:W-:Y:S04]  /*6f50*/  STS.U16 [R29+0x400], R23 ;  /* 0x000400171d007388 */ /* 0x000fe80000000400 */
[----:B------:R-:W-:Y:S04]  /*6f60*/  STS.U16 [R29+0x1400], R20 ;  /* 0x001400141d007388 */ /* 0x000fe80000000400 */
[----:B------:R-:W-:Y:S04]  /*6f70*/  STS.U16 [R29+0x2400], R21 ;  /* 0x002400151d007388 */ /* 0x000fe80000000400 */
[----:B------:R-:W-:Y:S04]  /*6f80*/  STS.U16 [R29+0x3400], R18 ;  /* 0x003400121d007388 */ /* 0x000fe80000000400 */
[----:B------:R-:W-:Y:S04]  /*6f90*/  STS.U16 [R29+0x4400], R19 ;  /* 0x004400131d007388 */ /* 0x000fe80000000400 */
[----:B------:R-:W-:Y:S04]  /*6fa0*/  STS.U16 [R29+0x5400], R16 ;  /* 0x005400101d007388 */ /* 0x000fe80000000400 */
[----:B------:R-:W-:Y:S04]  /*6fb0*/  STS.U16 [R29+0x6400], R17 ;  /* 0x006400111d007388 */ /* 0x000fe80000000400 */
[----:B------:R0:W-:Y:S04]  /*6fc0*/  STS.U16 [R29+0x9400], R4 ;  /* 0x009400041d007388 */ /* 0x0001e80000000400 */
[----:B0-----:R-:W4:Y:S04]  /*6fd0*/  LDL.LU R4, [R1+0x398] ;  /* 0x0003980001047983 */ /* 0x001f280000300800 */
[----:B------:R-:W4:Y:S04]  /*6fe0*/  LDL.LU R0, [R1+0x38c] ;  /* 0x00038c0001007983 */ /* 0x000f280000300800 */
[----:B------:R-:W4:Y:S04]  /*6ff0*/  LDL.LU R26, [R1+0x380] ;  /* 0x00038000011a7983 */ /* 0x000f280000300800 */
[----:B------:R-:W4:Y:S04]  /*7000*/  LDL.LU R27, [R1+0x374] ;  /* 0x00037400011b7983 */ /* 0x000f280000300800 */
[----:B------:R-:W4:Y:S04]  /*7010*/  LDL.LU R28, [R1+0x368] ;  /* 0x00036800011c7983 */ /* 0x000f280000300800 */
[----:B------:R-:W4:Y:S04]  /*7020*/  LDL.LU R24, [R1+0x35c] ;  /* 0x00035c0001187983 */ /* 0x000f280000300800 */
[----:B------:R-:W-:Y:S04]  /*7030*/  STS.U16 [R29+0x7400], R14 ;  /* 0x0074000e1d007388 */ /* 0x000fe80000000400 */
[----:B------:R-:W-:Y:S04]  /*7040*/  STS.U16 [R29+0x8400], R15 ;  /* 0x0084000f1d007388 */ /* 0x000fe80000000400 */
[----:B--2---:R0:W-:Y:S04]  /*7050*/  STS.U16 [R29+0x11400], R5 ;  /* 0x011400051d007388 */ /* 0x0041e80000000400 */
[----:B0-----:R-:W2:Y:S04]  /*7060*/  LDL.LU R5, [R1+0x350] ;  /* 0x0003500001057983 */ /* 0x001ea80000300800 */
[----:B---3--:R0:W-:Y:S04]  /*7070*/  STS.U16 [R29+0x12400], R3 ;  /* 0x012400031d007388 */ /* 0x0081e80000000400 */
        /* <DEDUP_REMOVED lines=11> */
[----:B-----5:R0:W-:Y:S04]  /*7130*/  STS.U16 [R29+0x14400], R2 ;  /* 0x014400021d007388 */ /* 0x0201e80000000400 */
[----:B------:R-:W5:Y:S04]  /*7140*/  LDL.LU R15, [R1+0x2c0] ;  /* 0x0002c000010f7983 */ /* 0x000f680000300800 */
[----:B0-----:R-:W5:Y:S04]  /*7150*/  LDL.LU R2, [R1+0x2b4] ;  /* 0x0002b40001027983 */ /* 0x001f680000300800 */
        /* <DEDUP_REMOVED lines=13> */
[----:B----4-:R0:W-:Y:S04]  /*7230*/  STS.U16 [R29+0x13400], R7 ;  /* 0x013400071d007388 */ /* 0x0101e80000000400 */
[----:B-1----:R-:W4:Y:S04]  /*7240*/  LDL.LU R6, [R1+0x260] ;  /* 0x0002600001067983 */ /* 0x002f280000300800 */
[----:B0-----:R-:W4:Y:S04]  /*7250*/  LDL.LU R7, [R1+0x254] ;  /* 0x0002540001077983 */ /* 0x001f280000300800 */
[----:B------:R0:W-:Y:S04]  /*7260*/  STS.U16 [R29+0x15400], R4 ;  /* 0x015400041d007388 */ /* 0x0001e80000000400 */
[----:B0-----:R-:W4:Y:S04]  /*7270*/  LDL.LU R4, [R1+0x210] ;  /* 0x0002100001047983 */ /* 0x001f280000300800 */
[----:B------:R-:W-:Y:S04]  /*7280*/  STS.U16 [R29+0x16400], R0 ;  /* 0x016400001d007388 */ /* 0x000fe80000000400 */
[----:B--2---:R0:W-:Y:S04]  /*7290*/  STS.U16 [R29+0x1b400], R5 ;  /* 0x01b400051d007388 */ /* 0x0041e80000000400 */
[----:B0-----:R-:W2:Y:S04]  /*72a0*/  LDL.LU R5, [R1+0x20c] ;  /* 0x00020c0001057983 */ /* 0x001ea80000300800 */
[----:B---3--:R0:W-:Y:S04]  /*72b0*/  STS.U16 [R29+0x1c400], R3 ;  /* 0x01c400031d007388 */ /* 0x0081e80000000400 */
[----:B0-----:R-:W3:Y:S04]  /*72c0*/  LDL.LU R3, [R1+0x208] ;  /* 0x0002080001037983 */ /* 0x001ee80000300800 */
[----:B-----5:R0:W-:Y:S04]  /*72d0*/  STS.U16 [R29+0x28400], R2 ;  /* 0x028400021d007388 */ /* 0x0201e80000000400 */
[----:B0-----:R-:W5:Y:S04]  /*72e0*/  LDL.LU R2, [R1+0x204] ;  /* 0x0002040001027983 */ /* 0x001f680000300800 */
[----:B------:R-:W5:Y:S04]  /*72f0*/  LDL.LU R0, [R1+0x200] ;  /* 0x0002000001007983 */ /* 0x000f680000300800 */
        /* <DEDUP_REMOVED lines=33> */
[----:B------:R-:W-:Y:S04]  /*7510*/  STS.U16 [R29+0x2b400], R10 ;  /* 0x02b4000a1d007388 */ /* 0x000fe80000000400 */
[----:B-1----:R-:W5:Y:S04]  /*7520*/  LDL.LU R13, [R1+0x450] ;  /* 0x00045000010d7983 */ /* 0x002f680000300800 */
[----:B------:R-:W-:Y:S04]  /*7530*/  STS.U16 [R29+0x2c400], R11 ;  /* 0x02c4000b1d007388 */ /* 0x000fe80000000400 */
[----:B------:R-:W-:Y:S04]  /*7540*/  STS.U16 [R29+0x2d400], R8 ;  /* 0x02d400081d007388 */ /* 0x000fe80000000400 */
[----:B------:R-:W-:Y:S04]  /*7550*/  STS.U16 [R29+0x2e400], R9 ;  /* 0x02e400091d007388 */ /* 0x000fe80000000400 */
[----:B----4-:R-:W-:Y:S04]  /*7560*/  STS.U16 [R29+0x2f400], R6 ;  /* 0x02f400061d007388 */ /* 0x010fe80000000400 */
[----:B------:R-:W-:Y:S04]  /*7570*/  STS.U16 [R29+0x30400], R7 ;  /* 0x030400071d007388 */ /* 0x000fe80000000400 */
[----:B------:R-:W-:Y:S04]  /*7580*/  STS.U16 [R29+0x31400], R4 ;  /* 0x031400041d007388 */ /* 0x000fe80000000400 */
[----:B--2---:R-:W-:Y:S04]  /*7590*/  STS.U16 [R29+0x32400], R5 ;  /* 0x032400051d007388 */ /* 0x004fe80000000400 */
[----:B---3--:R0:W-:Y:S04]  /*75a0*/  STS.U16 [R29+0x33400], R3 ;  /* 0x033400031d007388 */ /* 0x0081e80000000400 */
[----:B0-----:R-:W2:Y:S04]  /*75b0*/  LDL.LU R3, [R1+0x440] ;  /* 0x0004400001037983 */ /* 0x001ea80000300800 */
[----:B------:R-:W3:Y:S04]  /*75c0*/  LDL.LU R10, [R1+0x430] ;  /* 0x00043000010a7983 */ /* 0x000ee80000300800 */
[----:B------:R-:W4:Y:S04]  /*75d0*/  LDL.LU R11, [R1+0x424] ;  /* 0x00042400010b7983 */ /* 0x000f280000300800 */
[----:B------:R-:W2:Y:S04]  /*75e0*/  LDL.LU R8, [R1+0x418] ;  /* 0x0004180001087983 */ /* 0x000ea80000300800 */
[----:B------:R-:W2:Y:S04]  /*75f0*/  LDL.LU R9, [R1+0x40c] ;  /* 0x00040c0001097983 */ /* 0x000ea80000300800 */
[----:B------:R-:W2:Y:S04]  /*7600*/  LDL.LU R6, [R1+0x400] ;  /* 0x0004000001067983 */ /* 0x000ea80000300800 */
[----:B------:R-:W2:Y:S04]  /*7610*/  LDL.LU R7, [R1+0x3f4] ;  /* 0x0003f40001077983 */ /* 0x000ea80000300800 */
[----:B------:R-:W2:Y:S04]  /*7620*/  LDL.LU R4, [R1+0x3e8] ;  /* 0x0003e80001047983 */ /* 0x000ea80000300800 */
[----:B------:R-:W2:Y:S04]  /*7630*/  LDL.LU R5, [R1+0x3dc] ;  /* 0x0003dc0001057983 */ /* 0x000ea80000300800 */
[----:B-----5:R0:W-:Y:S04]  /*7640*/  STS.U16 [R29+0x34400], R2 ;  /* 0x034400021d007388 */ /* 0x0201e80000000400 */
[----:B------:R1:W-:Y:S04]  /*7650*/  STS.U16 [R29+0x35400], R0 ;  /* 0x035400001d007388 */ /* 0x0003e80000000400 */
[----:B0-----:R-:W5:Y:S04]  /*7660*/  LDL.LU R2, [R1+0x3d0] ;  /* 0x0003d00001027983 */ /* 0x001f680000300800 */
[----:B-1----:R-:W2:Y:S04]  /*7670*/  LDL.LU R0, [R1+0xea4] ;  /* 0x000ea40001007983 */ /* 0x002ea80000300800 */
[----:B------:R-:W-:Y:S04]  /*7680*/  STS.U16 [R29+0x36400], R26 ;  /* 0x0364001a1d007388 */ /* 0x000fe80000000400 */
[----:B------:R-:W-:Y:S04]  /*7690*/  STS.U16 [R29+0x37400], R27 ;  /* 0x0374001b1d007388 */ /* 0x000fe80000000400 */
[----:B------:R2:W-:Y:S04]  /*76a0*/  STS.U16 [R29+0x38400], R28 ;  /* 0x0384001c1d007388 */ /* 0x0005e80000000400 */
[----:B------:R-:W-:Y:S04]  /*76b0*/  STS.U16 [R29+0x39400], R24 ;  /* 0x039400181d007388 */ /* 0x000fe80000000400 */
[----:B------:R-:W-:Y:S04]  /*76c0*/  STS.U16 [R29+0x3a400], R25 ;  /* 0x03a400191d007388 */ /* 0x000fe80000000400 */
[----:B------:R-:W-:Y:S04]  /*76d0*/  STS.U16 [R29+0x3b400], R22 ;  /* 0x03b400161d007388 */ /* 0x000fe80000000400 */
[----:B------:R-:W-:Y:S04]  /*76e0*/  STS.U16 [R29+0x3c400], R23 ;  /* 0x03c400171d007388 */ /* 0x000fe80000000400 */
[----:B------:R-:W-:Y:S04]  /*76f0*/  STS.U16 [R29+0x3d400], R20 ;  /* 0x03d400141d007388 */ /* 0x000fe80000000400 */
[----:B------:R-:W-:Y:S04]  /*7700*/  STS.U16 [R29+0x3e400], R21 ;  /* 0x03e400151d007388 */ /* 0x000fe80000000400 */
[----:B------:R-:W-:Y:S01]  /*7710*/  STS.U16 [R29+0x3f400], R18 ;  /* 0x03f400121d007388 */ /* 0x000fe20000000400 */
[----:B--2---:R-:W-:-:S03]  /*7720*/  LOP3.LUT R28, R0, 0x40, RZ, 0x3c, !PT ;  /* 0x00000040001c7812 */ /* 0x004fc600078e3cff */
[----:B------:R-:W-:Y:S04]  /*7730*/  STL [R1+0xe78], R0 ;  /* 0x000e780001007387 */ /* 0x000fe80000100800 */
[----:B------:R0:W-:Y:S04]  /*7740*/  STS.U16 [R28+0x7800], R3 ;  /* 0x007800031c007388 */ /* 0x0001e80000000400 */
[----:B0-----:R-:W2:Y:S04]  /*7750*/  LDL.LU R3, [R1+0x3c4] ;  /* 0x0003c40001037983 */ /* 0x001ea80000300800 */
[----:B------:R-:W2:Y:S04]  /*7760*/  LDL.LU R29, [R1+0x3a0] ;  /* 0x0003a000011d7983 */ /* 0x000ea80000300800 */
[----:B--2---:R0:W-:Y:S04]  /*7770*/  STL [R1+0xe9c], R29 ;  /* 0x000e9c1d01007387 */ /* 0x0041e80000100800 */
[----:B0-----:R-:W2:Y:S04]  /*7780*/  LDL.LU R29, [R1+0x3ac] ;  /* 0x0003ac00011d7983 */ /* 0x001ea80000300800 */
[----:B------:R-:W-:Y:S04]  /*7790*/  STS.U16 [R28+0x800], R19 ;  /* 0x000800131c007388 */ /* 0x000fe80000000400 */
[----:B------:R-:W-:Y:S04]  /*77a0*/  STS.U16 [R28+0x1800], R16 ;  /* 0x001800101c007388 */ /* 0x000fe80000000400 */
[----:B------:R-:W-:Y:S04]  /*77b0*/  STS.U16 [R28+0x2800], R17 ;  /* 0x002800111c007388 */ /* 0x000fe80000000400 */
[----:B--2---:R0:W-:Y:S04]  /*77c0*/  STL [R1+0xea0], R29 ;  /* 0x000ea01d01007387 */ /* 0x0041e80000100800 */
        /* <DEDUP_REMOVED lines=13> */
[----:B------:R0:W-:Y:S04]  /*78a0*/  STS.U16 [R28+0x3800], R14 ;  /* 0x0038000e1c007388 */ /* 0x0001e80000000400 */
[----:B------:R-:W2:Y:S04]  /*78b0*/  LDL.LU R17, [R1+0x304] ;  /* 0x0003040001117983 */ /* 0x000ea80000300800 */
[----:B------:R1:W-:Y:S04]  /*78c0*/  STS.U16 [R28+0x4800], R15 ;  /* 0x0048000f1c007388 */ /* 0x0003e80000000400 */
[----:B0-----:R-:W2:Y:S04]  /*78d0*/  LDL.LU R14, [R1+0x2f8] ;  /* 0x0002f800010e7983 */ /* 0x001ea80000300800 */
[----:B-----5:R0:W-:Y:S04]  /*78e0*/  STS.U16 [R28+0x10800], R2 ;  /* 0x010800021c007388 */ /* 0x0201e80000000400 */
[----:B-1----:R-:W5:Y:S04]  /*78f0*/  LDL.LU R15, [R1+0x2ec] ;  /* 0x0002ec00010f7983 */ /* 0x002f680000300800 */
[----:B------:R1:W-:Y:S04]  /*7900*/  STS.U16 [R28+0x5800], R12 ;  /* 0x0058000c1c007388 */ /* 0x0003e80000000400 */
[----:B0-----:R-:W5:Y:S04]  /*7910*/  LDL.LU R2, [R1+0x2e0] ;  /* 0x0002e00001027983 */ /* 0x001f680000300800 */
[----:B------:R0:W-:Y:S04]  /*7920*/  STS.U16 [R28+0x6800], R13 ;  /* 0x0068000d1c007388 */ /* 0x0001e80000000400 */
[----:B-1----:R-:W5:Y:S04]  /*7930*/  LDL.LU R12, [R1+0x2d4] ;  /* 0x0002d400010c7983 */ /* 0x002f680000300800 */
[----:B---3--:R1:W-:Y:S04]  /*7940*/  STS.U16 [R28+0x8800], R10 ;  /* 0x0088000a1c007388 */ /* 0x0083e80000000400 */
[----:B0-----:R-:W3:Y:S04]  /*7950*/  LDL.LU R13, [R1+0x2c8] ;  /* 0x0002c800010d7983 */ /* 0x001ee80000300800 */
[----:B----4-:R0:W-:Y:S04]  /*7960*/  STS.U16 [R28+0x9800], R11 ;  /* 0x0098000b1c007388 */ /* 0x0101e80000000400 */
[----:B-1----:R-:W4:Y:S04]  /*7970*/  LDL.LU R10, [R1+0x2bc] ;  /* 0x0002bc00010a7983 */ /* 0x002f280000300800 */
[----:B------:R1:W-:Y:S04]  /*7980*/  STS.U16 [R28+0xa800], R8 ;  /* 0x00a800081c007388 */ /* 0x0003e80000000400 */
[----:B0-----:R-:W3:Y:S04]  /*7990*/  LDL.LU R11, [R1+0x2b0] ;  /* 0x0002b000010b7983 */ /* 0x001ee80000300800 */
[----:B------:R0:W-:Y:S04]  /*79a0*/  STS.U16 [R28+0xb800], R9 ;  /* 0x00b800091c007388 */ /* 0x0001e80000000400 */
[----:B-1----:R-:W3:Y:S04]  /*79b0*/  LDL.LU R8, [R1+0x2a4] ;  /* 0x0002a40001087983 */ /* 0x002ee80000300800 */
        /* <DEDUP_REMOVED lines=10> */
[----:B-1----:R-:W3:Y:S04]  /*7a60*/  LDL.LU R3, [R1+0x25c] ;  /* 0x00025c0001037983 */ /* 0x002ee80000300800 */
[----:B--2---:R0:W-:Y:S04]  /*7a70*/  STS.U16 [R28+0x12800], R29 ;  /* 0x0128001d1c007388 */ /* 0x0041e80000000400 */
[----:B0-----:R-:W2:Y:S04]  /*7a80*/  LDL.LU R29, [R1+0xea0] ;  /* 0x000ea000011d7983 */ /* 0x001ea80000300800 */
[----:B------:R-:W-:Y:S04]  /*7a90*/  STS.U16 [R28+0x15800], R0 ;  /* 0x015800001c007388 */ /* 0x000fe80000000400 */
[----:B-----5:R-:W-:Y:S04]  /*7aa0*/  STS.U16 [R28+0x24800], R2 ;  /* 0x024800021c007388 */ /* 0x020fe80000000400 */
[----:B---3--:R-:W-:Y:S04]  /*7ab0*/  STS.U16 [R28+0x2f800], R3 ;  /* 0x02f800031c007388 */ /* 0x008fe80000000400 */
[----:B--2---:R0:W-:Y:S04]  /*7ac0*/  STS.U16 [R28+0x13800], R29 ;  /* 0x0138001d1c007388 */ /* 0x0041e80000000400 */
[----:B0-----:R-:W2:Y:S04]  /*7ad0*/  LDL.LU R29, [R1+0xe9c] ;  /* 0x000e9c00011d7983 */ /* 0x001ea80000300800 */
[----:B------:R-:W3:Y:S04]  /*7ae0*/  LDL.LU R2, [R1+0x214] ;  /* 0x0002140001027983 */ /* 0x000ee80000300800 */
[----:B------:R-:W5:Y:S04]  /*7af0*/  LDL.LU R3, [R1+0x1b0] ;  /* 0x0001b00001037983 */ /* 0x000f680000300800 */
[----:B------:R-:W2:Y:S04]  /*7b00*/  LDL.LU R0, [R1+0x184] ;  /* 0x0001840001007983 */ /* 0x000ea80000300800 */
[----:B--2---:R0:W-:Y:S04]  /*7b10*/  STL [R1+0xe7c], R0 ;  /* 0x000e7c0001007387 */ /* 0x0041e80000100800 */
[----:B0-----:R-:W2:Y:S04]  /*7b20*/  LDL.LU R0, [R1+0x188] ;  /* 0x0001880001007983 */ /* 0x001ea80000300800 */
        /* <DEDUP_REMOVED lines=12> */
[----:B------:R-:W-:Y:S04]  /*7bf0*/  STS.U16 [R28+0x14800], R29 ;  /* 0x0148001d1c007388 */ /* 0x000fe80000000400 */
        /* <DEDUP_REMOVED lines=8> */
[----:B------:R0:W-:Y:S04]  /*7c80*/  STS.U16 [R28+0x19800], R25 ;  /* 0x019800191c007388 */ /* 0x0001e80000000400 */
[----:B------:R-:W2:Y:S04]  /*7c90*/  LDL.LU R24, [R1+0x168] ;  /* 0x0001680001187983 */ /* 0x000ea80000300800 */
[----:B------:R1:W-:Y:S04]  /*7ca0*/  STS.U16 [R28+0x1a800], R22 ;  /* 0x01a800161c007388 */ /* 0x0003e80000000400 */
[----:B0-----:R-:W2:Y:S04]  /*7cb0*/  LDL.LU R25, [R1+0x160] ;  /* 0x0001600001197983 */ /* 0x001ea80000300800 */
[----:B------:R0:W-:Y:S04]  /*7cc0*/  STS.U16 [R28+0x1b800], R23 ;  /* 0x01b800171c007388 */ /* 0x0001e80000000400 */
[----:B-1----:R-:W2:Y:S04]  /*7cd0*/  LDL.LU R22, [R1+0x4ac] ;  /* 0x0004ac0001167983 */ /* 0x002ea80000300800 */
        /* <DEDUP_REMOVED lines=12> */
[----:B------:R-:W-:Y:S04]  /*7da0*/  STS.U16 [R28+0x22800], R14 ;  /* 0x0228000e1c007388 */ /* 0x000fe80000000400 */
[----:B------:R1:W-:Y:S04]  /*7db0*/  STS.U16 [R28+0x23800], R15 ;  /* 0x0238000f1c007388 */ /* 0x0003e80000000400 */
[----:B0-----:R-:W2:Y:S04]  /*7dc0*/  LDL.LU R17, [R1+0x43c] ;  /* 0x00043c0001117983 */ /* 0x001ea80000300800 */
[----:B------:R-:W-:Y:S04]  /*7dd0*/  STS.U16 [R28+0x25800], R12 ;  /* 0x0258000c1c007388 */ /* 0x000fe80000000400 */
[----:B------:R0:W-:Y:S04]  /*7de0*/  STS.U16 [R28+0x26800], R13 ;  /* 0x0268000d1c007388 */ /* 0x0001e80000000400 */
[----:B-1----:R-:W2:Y:S04]  /*7df0*/  LDL.LU.64 R14, [R1+0x128] ;  /* 0x00012800010e7983 */ /* 0x002ea80000300a00 */
[----:B----4-:R-:W-:Y:S04]  /*7e00*/  STS.U16 [R28+0x27800], R10 ;  /* 0x0278000a1c007388 */ /* 0x010fe80000000400 */
[----:B------:R1:W-:Y:S04]  /*7e10*/  STS.U16 [R28+0x28800], R11 ;  /* 0x0288000b1c007388 */ /* 0x0003e80000000400 */
[----:B0-----:R-:W4:Y:S04]  /*7e20*/  LDL.LU.64 R12, [R1+0x120] ;  /* 0x00012000010c7983 */ /* 0x001f280000300a00 */
[----:B------:R-:W-:Y:S04]  /*7e30*/  STS.U16 [R28+0x29800], R8 ;  /* 0x029800081c007388 */ /* 0x000fe80000000400 */
[----:B------:R0:W-:Y:S04]  /*7e40*/  STS.U16 [R28+0x2a800], R9 ;  /* 0x02a800091c007388 */ /* 0x0001e80000000400 */
[----:B-1----:R-:W4:Y:S04]  /*7e50*/  LDL.LU.64 R10, [R1+0x118] ;  /* 0x00011800010a7983 */ /* 0x002f280000300a00 */
[----:B------:R-:W-:Y:S04]  /*7e60*/  STS.U16 [R28+0x2b800], R6 ;  /* 0x02b800061c007388 */ /* 0x000fe80000000400 */
[----:B------:R1:W-:Y:S04]  /*7e70*/  STS.U16 [R28+0x2c800], R7 ;  /* 0x02c800071c007388 */ /* 0x0003e80000000400 */
[----:B0-----:R-:W4:Y:S04]  /*7e80*/  LDL.LU.64 R8, [R1+0x110] ;  /* 0x0001100001087983 */ /* 0x001f280000300a00 */
[----:B------:R-:W-:Y:S04]  /*7e90*/  STS.U16 [R28+0x2d800], R4 ;  /* 0x02d800041c007388 */ /* 0x000fe80000000400 */
[----:B------:R0:W-:Y:S04]  /*7ea0*/  STS.U16 [R28+0x2e800], R5 ;  /* 0x02e800051c007388 */ /* 0x0001e80000000400 */
[----:B-1----:R-:W4:Y:S04]  /*7eb0*/  LDL.LU.64 R6, [R1+0x108] ;  /* 0x0001080001067983 */ /* 0x002f280000300a00 */
[----:B---3--:R-:W-:Y:S04]  /*7ec0*/  STS.U16 [R28+0x30800], R2 ;  /* 0x030800021c007388 */ /* 0x008fe80000000400 */
[----:B-----5:R1:W-:Y:S04]  /*7ed0*/  STS.U16 [R28+0x31800], R3 ;  /* 0x031800031c007388 */ /* 0x0203e80000000400 */
[----:B0-----:R-:W3:Y:S04]  /*7ee0*/  LDL.LU.64 R4, [R1+0x100] ;  /* 0x0001000001047983 */ /* 0x001ee80000300a00 */
[----:B-1----:R-:W5:Y:S04]  /*7ef0*/  LDL.LU.64 R2, [R1+0xf8] ;  /* 0x0000f80001027983 */ /* 0x002f680000300a00 */
[----:B--2---:R0:W-:Y:S04]  /*7f00*/  STS.U16 [R28+0x32800], R0 ;  /* 0x032800001c007388 */ /* 0x0041e80000000400 */
[----:B0-----:R-:W2:Y:S04]  /*7f10*/  LDL.LU R0, [R1+0xe98] ;  /* 0x000e980001007983 */ /* 0x001ea80000300800 */
        /* <DEDUP_REMOVED lines=16> */
[----:B------:R-:W-:Y:S04]  /*8020*/  STS.U16 [R28+0x3c800], R26 ;  /* 0x03c8001a1c007388 */ /* 0x000fe80000000400 */
[----:B------:R0:W-:Y:S01]  /*8030*/  STS.U16 [R28+0x3d800], R27 ;  /* 0x03d8001b1c007388 */ /* 0x0001e20000000400 */
[----:B--2---:R-:W-:-:S05]  /*8040*/  LOP3.LUT R0, R0, 0x60, RZ, 0x3c, !PT ;  /* 0x0000006000007812 */ /* 0x004fca00078e3cff */
[----:B------:R-:W-:Y:S04]  /*8050*/  STL [R1+0xde8], R0 ;  /* 0x000de80001007387 */ /* 0x000fe80000100800 */
[----:B0-----:R-:W2:Y:S04]  /*8060*/  LDL.LU.64 R26, [R1+0x68] ;  /* 0x00006800011a7983 */ /* 0x001ea80000300a00 */
[----:B--2---:R0:W-:Y:S04]  /*8070*/  STL.64 [R1+0xdf0], R26 ;  /* 0x000df01a01007387 */ /* 0x0041e80000100a00 */
        /* <DEDUP_REMOVED lines=30> */
[----:B------:R-:W2:Y:S04]  /*8260*/  LDG.E.U16 R14, [R14.64] ;  /* 0x000000040e0e7981 */ /* 0x000ea8000c1e1500 */
[----:B----4-:R-:W4:Y:S04]  /*8270*/  LDG.E.U16 R12, [R12.64] ;  /* 0x000000040c0c7981 */ /* 0x010f28000c1e1500 */
[----:B------:R-:W4:Y:S04]  /*8280*/  LDG.E.U16 R10, [R10.64] ;  /* 0x000000040a0a7981 */ /* 0x000f28000c1e1500 */
[----:B------:R-:W4:Y:S04]  /*8290*/  LDG.E.U16 R8, [R8.64] ;  /* 0x0000000408087981 */ /* 0x000f28000c1e1500 */
[----:B------:R-:W4:Y:S04]  /*82a0*/  LDG.E.U16 R6, [R6.64] ;  /* 0x0000000406067981 */ /* 0x000f28000c1e1500 */
[----:B---3--:R-:W3:Y:S04]  /*82b0*/  LDG.E.U16 R4, [R4.64] ;  /* 0x0000000404047981 */ /* 0x008ee8000c1e1500 */
[----:B-----5:R-:W5:Y:S04]  /*82c0*/  LDG.E.U16 R0, [R2.64] ;  /* 0x0000000402007981 */ /* 0x020f68000c1e1500 */
[----:B--2---:R0:W-:Y:S04]  /*82d0*/  STL.64 [R1+0xe40], R26 ;  /* 0x000e401a01007387 */ /* 0x0041e80000100a00 */
[----:B0-----:R-:W2:Y:S04]  /*82e0*/  LDL.LU.64 R26, [R1+0xc0] ;  /* 0x0000c000011a7983 */ /* 0x001ea80000300a00 */
[----:B--2---:R0:W-:Y:S04]  /*82f0*/  STL.64 [R1+0xe48], R26 ;  /* 0x000e481a01007387 */ /* 0x0041e80000100a00 */
[----:B------:R-:W-:Y:S04]  /*8300*/  STL [R1+0x128], R14 ;  /* 0x0001280e01007387 */ /* 0x000fe80000100800 */
[----:B0-----:R-:W2:Y:S04]  /*8310*/  LDL.LU.64 R26, [R1+0xc8] ;  /* 0x0000c800011a7983 */ /* 0x001ea80000300a00 */
[----:B----4-:R-:W-:Y:S04]  /*8320*/  STL [R1+0x120], R12 ;  /* 0x0001200c01007387 */ /* 0x010fe80000100800 */
[----:B--2---:R0:W-:Y:S04]  /*8330*/  STL.64 [R1+0xe50], R26 ;  /* 0x000e501a01007387 */ /* 0x0041e80000100a00 */
[----:B------:R-:W-:Y:S04]  /*8340*/  STL [R1+0x118], R10 ;  /* 0x0001180a01007387 */ /* 0x000fe80000100800 */
[----:B0-----:R-:W2:Y:S04]  /*8350*/  LDL.LU.64 R26, [R1+0xd0] ;  /* 0x0000d000011a7983 */ /* 0x001ea80000300a00 */
[----:B------:R-:W-:Y:S04]  /*8360*/  STL [R1+0x110], R8 ;  /* 0x0001100801007387 */ /* 0x000fe80000100800 */
[----:B--2---:R0:W-:Y:S04]  /*8370*/  STL.64 [R1+0xe58], R26 ;  /* 0x000e581a01007387 */ /* 0x0041e80000100a00 */
[----:B------:R-:W-:Y:S04]  /*8380*/  STL [R1+0x108], R6 ;  /* 0x0001080601007387 */ /* 0x000fe80000100800 */
[----:B0-----:R-:W2:Y:S04]  /*8390*/  LDL.LU.64 R26, [R1+0xd8] ;  /* 0x0000d800011a7983 */ /* 0x001ea80000300a00 */
[----:B---3--:R-:W-:Y:S04]  /*83a0*/  STL [R1+0x100], R4 ;  /* 0x0001000401007387 */ /* 0x008fe80000100800 */
[----:B--2---:R0:W-:Y:S04]  /*83b0*/  STL.64 [R1+0xe60], R26 ;  /* 0x000e601a01007387 */ /* 0x0041e80000100a00 */
[----:B-----5:R-:W-:Y:S04]  /*83c0*/  STL [R1+0xf8], R0 ;  /* 0x0000f80001007387 */ /* 0x020fe80000100800 */
[----:B0-----:R-:W2:Y:S04]  /*83d0*/  LDL.LU.64 R26, [R1+0xe0] ;  /* 0x0000e000011a7983 */ /* 0x001ea80000300a00 */
[----:B--2---:R0:W-:Y:S04]  /*83e0*/  STL.64 [R1+0xe68], R26 ;  /* 0x000e681a01007387 */ /* 0x0041e80000100a00 */
[----:B0-----:R-:W2:Y:S04]  /*83f0*/  LDL.LU.64 R26, [R1+0xe8] ;  /* 0x0000e800011a7983 */ /* 0x001ea80000300a00 */
[----:B--2---:R0:W-:Y:S04]  /*8400*/  STL.64 [R1+0xe70], R26 ;  /* 0x000e701a01007387 */ /* 0x0041e80000100a00 */
[----:B0-----:R-:W2:Y:S04]  /*8410*/  LDL.LU.64 R26, [R1+0xf0] ;  /* 0x0000f000011a7983 */ /* 0x001ea80000300a00 */
[----:B------:R-:W3:Y:S04]  /*8420*/  LDL.LU.64 R24, [R1+0x60] ;  /* 0x0000600001187983 */ /* 0x000ee80000300a00 */
[----:B------:R-:W4:Y:S04]  /*8430*/  LDL.LU.64 R22, [R1+0x58] ;  /* 0x0000580001167983 */ /* 0x000f280000300a00 */
[----:B------:R-:W5:Y:S04]  /*8440*/  LDL.LU.64 R20, [R1+0x50] ;  /* 0x0000500001147983 */ /* 0x000f680000300a00 */
        /* <DEDUP_REMOVED lines=9> */
[----:B------:R-:W5:Y:S04]  /*84e0*/  LDL.LU.64 R28, [R1] ;  /* 0x00000000011c7983 */ /* 0x000f680000300a00 */
[----:B--2---:R0:W2:Y:S04]  /*84f0*/  LDG.E.U16 R0, [R26.64] ;  /* 0x000000041a007981 */ /* 0x0040a8000c1e1500 */
[----:B---3--:R1:W3:Y:S04]  /*8500*/  LDG.E.U16 R25, [R24.64] ;  /* 0x0000000418197981 */ /* 0x0082e8000c1e1500 */
[----:B----4-:R4:W3:Y:S04]  /*8510*/  LDG.E.U16 R23, [R22.64] ;  /* 0x0000000416177981 */ /* 0x0108e8000c1e1500 */
[----:B0-----:R-:W3:Y:S04]  /*8520*/  LDL.LU.64 R26, [R1+0xe70] ;  /* 0x000e7000011a7983 */ /* 0x001ee80000300a00 */
[----:B-----5:R0:W5:Y:S04]  /*8530*/  LDG.E.U16 R21, [R20.64] ;  /* 0x0000000414157981 */ /* 0x020168000c1e1500 */
[----:B------:R0:W4:Y:S04]  /*8540*/  LDG.E.U16 R19, [R18.64] ;  /* 0x0000000412137981 */ /* 0x000128000c1e1500 */
        /* <DEDUP_REMOVED lines=8> */
[----:B------:R-:W4:Y:S04]  /*85d0*/  LDG.E.U16 R28, [R28.64] ;  /* 0x000000041c1c7981 */ /* 0x000f28000c1e1500 */
[----:B--2---:R3:W-:Y:S04]  /*85e0*/  STL [R1+0xf0], R0 ;  /* 0x0000f00001007387 */ /* 0x0047e80000100800 */
[----:B---3--:R2:W3:Y:S04]  /*85f0*/  LDG.E.U16 R0, [R26.64] ;  /* 0x000000041a007981 */ /* 0x0084e8000c1e1500 */
[----:B--2---:R-:W2:Y:S04]  /*8600*/  LDL.LU.64 R26, [R1+0xe68] ;  /* 0x000e6800011a7983 */ /* 0x004ea80000300a00 */
[----:B---3--:R2:W-:Y:S04]  /*8610*/  STL [R1+0xe8], R0 ;  /* 0x0000e80001007387 */ /* 0x0085e80000100800 */
[----:B--2---:R2:W3:Y:S04]  /*8620*/  LDG.E.U16 R0, [R26.64] ;  /* 0x000000041a007981 */ /* 0x0044e8000c1e1500 */
        /* <DEDUP_REMOVED lines=43> */
[----:B--2---:R2:W4:Y:S04]  /*88e0*/  LDG.E.U16 R27, [R26.64] ;  /* 0x000000041a1b7981 */ /* 0x004528000c1e1500 */
[----:B---3--:R3:W-:Y:S04]  /*88f0*/  STL [R1+0x70], R0 ;  /* 0x0000700001007387 */ /* 0x0087e80000100800 */
[----:B---3--:R-:W3:Y:S04]  /*8900*/  LDL.LU R0, [R1+0xde8] ;  /* 0x000de80001007983 */ /* 0x008ee80000300800 */
[----:B--2---:R-:W2:Y:S04]  /*8910*/  LDL.LU R26, [R1+0xde4] ;  /* 0x000de400011a7983 */ /* 0x004ea80000300800 */
[----:B----4-:R4:W-:Y:S04]  /*8920*/  STL [R1+0x68], R27 ;  /* 0x0000681b01007387 */ /* 0x0109e80000100800 */
[----:B----4-:R-:W2:Y:S04]  /*8930*/  LDL.LU R27, [R1+0xde0] ;  /* 0x000de000011b7983 */ /* 0x010ea80000300800 */
[----:B-1----:R-:W4:Y:S04]  /*8940*/  LDL.LU R24, [R1+0xddc] ;  /* 0x000ddc0001187983 */ /* 0x002f280000300800 */
[----:B------:R1:W-:Y:S04]  /*8950*/  STL [R1+0x60], R25 ;  /* 0x0000601901007387 */ /* 0x0003e80000100800 */
[----:B-1----:R-:W4:Y:S04]  /*8960*/  LDL.LU R25, [R1+0xdd8] ;  /* 0x000dd80001197983 */ /* 0x002f280000300800 */
[----:B------:R-:W3:Y:S04]  /*8970*/  LDL.LU R22, [R1+0xdd4] ;  /* 0x000dd40001167983 */ /* 0x000ee80000300800 */
[----:B------:R1:W-:Y:S04]  /*8980*/  STL [R1+0x58], R23 ;  /* 0x0000581701007387 */ /* 0x0003e80000100800 */
[----:B-1----:R-:W3:Y:S04]  /*8990*/  LDL.LU R23, [R1+0xdd0] ;  /* 0x000dd00001177983 */ /* 0x002ee80000300800 */
[----:B0-----:R-:W3:Y:S04]  /*89a0*/  LDL.LU R20, [R1+0xdcc] ;  /* 0x000dcc0001147983 */ /* 0x001ee80000300800 */
[----:B-----5:R0:W-:Y:S04]  /*89b0*/  STL [R1+0x50], R21 ;  /* 0x0000501501007387 */ /* 0x0201e80000100800 */
[----:B0-----:R-:W5:Y:S04]  /*89c0*/  LDL.LU R21, [R1+0xdc8] ;  /* 0x000dc80001157983 */ /* 0x001f680000300800 */
[----:B------:R-:W5:Y:S04]  /*89d0*/  LDL.LU R18, [R1+0xdc4] ;  /* 0x000dc40001127983 */ /* 0x000f680000300800 */
[----:B------:R0:W-:Y:S04]  /*89e0*/  STL [R1+0x48], R19 ;  /* 0x0000481301007387 */ /* 0x0001e80000100800 */
        /* <DEDUP_REMOVED lines=25> */
[----:B------:R0:W-:Y:S04]  /*8b80*/  STL [R1+0xd28], R28 ;  /* 0x000d281c01007387 */ /* 0x0001e80000100800 */
[----:B0-----:R-:W5:Y:S04]  /*8b90*/  LDL.LU.64 R28, [R1+0x130] ;  /* 0x00013000011c7983 */ /* 0x001f680000300a00 */
[----:B--2---:R-:W2:Y:S04]  /*8ba0*/  LDG.E.U16 R26, [R26.64] ;  /* 0x000000041a1a7981 */ /* 0x004ea8000c1e1500 */
[----:B----4-:R-:W4:Y:S04]  /*8bb0*/  LDG.E.U16 R24, [R24.64] ;  /* 0x0000000418187981 */ /* 0x010f28000c1e1500 */
[----:B---3--:R-:W3:Y:S04]  /*8bc0*/  LDG.E.U16 R22, [R22.64] ;  /* 0x0000000416167981 */ /* 0x008ee8000c1e1500 */
[----:B-----5:R-:W5:Y:S04]  /*8bd0*/  LDG.E.U16 R20, [R20.64] ;  /* 0x0000000414147981 */ /* 0x020f68000c1e1500 */
[----:B------:R-:W2:Y:S04]  /*8be0*/  LDG.E.U16 R18, [R18.64] ;  /* 0x0000000412127981 */ /* 0x000ea8000c1e1500 */
[----:B------:R-:W2:Y:S04]  /*8bf0*/  LDG.E.U16 R16, [R16.64] ;  /* 0x0000000410107981 */ /* 0x000ea8000c1e1500 */
[----:B------:R-:W2:Y:S04]  /*8c00*/  LDG.E.U16 R14, [R14.64] ;  /* 0x000000040e0e7981 */ /* 0x000ea8000c1e1500 */
[----:B------:R-:W2:Y:S04]  /*8c10*/  LDG.E.U16 R12, [R12.64] ;  /* 0x000000040c0c7981 */ /* 0x000ea8000c1e1500 */
[----:B------:R-:W2:Y:S04]  /*8c20*/  LDG.E.U16 R10, [R10.64] ;  /* 0x000000040a0a7981 */ /* 0x000ea8000c1e1500 */
[----:B------:R0:W2:Y:S04]  /*8c30*/  LDG.E.U16 R8, [R8.64] ;  /* 0x0000000408087981 */ /* 0x0000a8000c1e1500 */
[----:B------:R1:W2:Y:S04]  /*8c40*/  LDG.E.U16 R6, [R6.64] ;  /* 0x0000000406067981 */ /* 0x0002a8000c1e1500 */
[----:B------:R0:W2:Y:S04]  /*8c50*/  LDG.E.U16 R4, [R4.64] ;  /* 0x0000000404047981 */ /* 0x0000a8000c1e1500 */
[----:B------:R-:W2:Y:S04]  /*8c60*/  LDG.E.U16 R2, [R2.64] ;  /* 0x0000000402027981 */ /* 0x000ea8000c1e1500 */
[----:B------:R-:W2:Y:S04]  /*8c70*/  LDG.E.U16 R29, [R28.64] ;  /* 0x000000041c1d7981 */ /* 0x000ea8000c1e1500 */
[----:B--2---:R2:W-:Y:S04]  /*8c80*/  STL [R1+0xd2c], R29 ;  /* 0x000d2c1d01007387 */ /* 0x0045e80000100800 */
[----:B--2---:R-:W1:Y:S04]  /*8c90*/  LDL.LU.64 R28, [R1+0x148] ;  /* 0x00014800011c7983 */ /* 0x004e680000300a00 */
[----:B------:R2:W-:Y:S04]  /*8ca0*/  STL [R1+0xd30], R2 ;  /* 0x000d300201007387 */ /* 0x0005e80000100800 */
[----:B--2---:R-:W2:Y:S04]  /*8cb0*/  LDL.LU.64 R2, [R1+0x138] ;  /* 0x0001380001027983 */ /* 0x004ea80000300a00 */
[----:B-1----:R1:W3:Y:S04]  /*8cc0*/  LDG.E.U16 R7, [R28.64] ;  /* 0x000000041c077981 */ /* 0x0022e8000c1e1500 */
[----:B--2---:R-:W2:Y:S04]  /*8cd0*/  LDG.E.U16 R3, [R2.64] ;  /* 0x0000000402037981 */ /* 0x004ea8000c1e1500 */
[----:B--2---:R2:W-:Y:S04]  /*8ce0*/  STL [R1+0xd34], R3 ;  /* 0x000d340301007387 */ /* 0x0045e80000100800 */
[----:B--2---:R-:W0:Y:S04]  /*8cf0*/  LDL.LU.64 R2, [R1+0x140] ;  /* 0x0001400001027983 */ /* 0x004e280000300a00 */
[----:B0-----:R-:W2:Y:S04]  /*8d00*/  LDG.E.U16 R5, [R2.64] ;  /* 0x0000000402057981 */ /* 0x001ea8000c1e1500 */
[----:B------:R-:W-:Y:S04]  /*8d10*/  STL [R1+0xd38], R4 ;  /* 0x000d380401007387 */ /* 0x000fe80000100800 */
[----:B--2---:R0:W-:Y:S04]  /*8d20*/  STL [R1+0xd3c], R5 ;  /* 0x000d3c0501007387 */ /* 0x0041e80000100800 */
[----:B------:R-:W-:Y:S04]  /*8d30*/  STL [R1+0xd40], R6 ;  /* 0x000d400601007387 */ /* 0x000fe80000100800 */
[----:B0-----:R-:W2:Y:S04]  /*8d40*/  LDL.LU R5, [R1+0x128] ;  /* 0x0001280001057983 */ /* 0x001ea80000300800 */
[----:B------:R-:W2:Y:S04]  /*8d50*/  LDL.LU R4, [R1+0x120] ;  /* 0x0001200001047983 */ /* 0x000ea80000300800 */
[----:B------:R-:W2:Y:S04]  /*8d60*/  LDL.LU R3, [R1+0x118] ;  /* 0x0001180001037983 */ /* 0x000ea80000300800 */
[----:B------:R-:W2:Y:S04]  /*8d70*/  LDL.LU R2, [R1+0x110] ;  /* 0x0001100001027983 */ /* 0x000ea80000300800 */
[----:B-1----:R-:W2:Y:S04]  /*8d80*/  LDL.LU R29, [R1+0x108] ;  /* 0x00010800011d7983 */ /* 0x002ea80000300800 */
[----:B------:R-:W2:Y:S04]  /*8d90*/  LDL.LU R28, [R1+0x100] ;  /* 0x00010000011c7983 */ /* 0x000ea80000300800 */
[----:B---3--:R0:W-:Y:S04]  /*8da0*/  STL [R1+0xd44], R7 ;  /* 0x000d440701007387 */ /* 0x0081e80000100800 */
[----:B0-----:R-:W3:Y:S04]  /*8db0*/  LDL.LU.64 R6, [R1+0x150] ;  /* 0x0001500001067983 */ /* 0x001ee80000300a00 */
[----:B---3--:R-:W3:Y:S04]  /*8dc0*/  LDG.E.U16 R9, [R6.64] ;  /* 0x0000000406097981 */ /* 0x008ee8000c1e1500 */
[----:B------:R-:W-:Y:S04]  /*8dd0*/  STL [R1+0xd48], R8 ;  /* 0x000d480801007387 */ /* 0x000fe80000100800 */
[----:B---3--:R-:W-:Y:S04]  /*8de0*/  STL [R1+0xd4c], R9 ;  /* 0x000d4c0901007387 */ /* 0x008fe80000100800 */
[----:B------:R-:W-:Y:S04]  /*8df0*/  STL [R1+0xd50], R10 ;  /* 0x000d500a01007387 */ /* 0x000fe80000100800 */
[----:B------:R-:W-:Y:S04]  /*8e00*/  STL [R1+0xd54], R12 ;  /* 0x000d540c01007387 */ /* 0x000fe80000100800 */
[----:B------:R-:W-:Y:S04]  /*8e10*/  STL [R1+0xd58], R14 ;  /* 0x000d580e01007387 */ /* 0x000fe80000100800 */
[----:B------:R-:W-:Y:S04]  /*8e20*/  STL [R1+0xd5c], R16 ;  /* 0x000d5c1001007387 */ /* 0x000fe80000100800 */
[----:B------:R-:W-:Y:S04]  /*8e30*/  STL [R1+0xd60], R18 ;  /* 0x000d601201007387 */ /* 0x000fe80000100800 */
[----:B-----5:R-:W-:Y:S04]  /*8e40*/  STL [R1+0xd64], R20 ;  /* 0x000d641401007387 */ /* 0x020fe80000100800 */
[----:B------:R-:W-:Y:S04]  /*8e50*/  STL [R1+0xd68], R22 ;  /* 0x000d681601007387 */ /* 0x000fe80000100800 */
[----:B----4-:R-:W-:Y:S04]  /*8e60*/  STL [R1+0xd6c], R24 ;  /* 0x000d6c1801007387 */ /* 0x010fe80000100800 */
[----:B------:R0:W-:Y:S04]  /*8e70*/  STL [R1+0xd70], R26 ;  /* 0x000d701a01007387 */ /* 0x0001e80000100800 */
[----:B0-----:R-:W3:Y:S04]  /*8e80*/  LDL.LU R26, [R1+0xe0] ;  /* 0x0000e000011a7983 */ /* 0x001ee80000300800 */
[----:B---3--:R0:W-:Y:S04]  /*8e90*/  STL [R1+0xd74], R26 ;  /* 0x000d741a01007387 */ /* 0x0081e80000100800 */
[----:B0-----:R-:W3:Y:S04]  /*8ea0*/  LDL.LU R26, [R1+0xe8] ;  /* 0x0000e800011a7983 */ /* 0x001ee80000300800 */
[----:B---3--:R0:W-:Y:S04]  /*8eb0*/  STL [R1+0xd78], R26 ;  /* 0x000d781a01007387 */ /* 0x0081e80000100800 */
[----:B0-----:R-:W3:Y:S01]  /*8ec0*/  LDL.LU R26, [R1+0xf0] ;  /* 0x0000f000011a7983 */ /* 0x001ee20000300800 */
[----:B------:R-:W-:-:S03]  /*8ed0*/  IMAD.MOV.U32 R11, RZ, RZ, c[0x0][0x1d0] ;  /* 0x00007400ff0b7624 */ /* 0x000fc600078e00ff */
[----:B--2---:R-:W-:Y:S04]  /*8ee0*/  STS.U16 [R0+0x8c00], R5 ;  /* 0x008c000500007388 */ /* 0x004fe80000000400 */
[----:B------:R-:W-:Y:S04]  /*8ef0*/  STS.U16 [R0+0x9c00], R4 ;  /* 0x009c000400007388 */ /* 0x000fe80000000400 */
[----:B------:R-:W-:Y:S04]  /*8f00*/  STS.U16 [R0+0xac00], R3 ;  /* 0x00ac000300007388 */ /* 0x000fe80000000400 */
[----:B---3--:R0:W-:Y:S04]  /*8f10*/  STL [R1+0xd7c], R26 ;  /* 0x000d7c1a01007387 */ /* 0x0081e80000100800 */
[----:B0-----:R-:W2:Y:S04]  /*8f20*/  LDL.LU R26, [R1+0xf8] ;  /* 0x0000f800011a7983 */ /* 0x001ea80000300800 */
[----:B------:R-:W3:Y:S04]  /*8f30*/  LDL.LU R24, [R1+0xd8] ;  /* 0x0000d80001187983 */ /* 0x000ee80000300800 */
[----:B------:R-:W4:Y:S04]  /*8f40*/  LDL.LU R22, [R1+0xd0] ;  /* 0x0000d00001167983 */ /* 0x000f280000300800 */
[----:B------:R-:W5:Y:S04]  /*8f50*/  LDL.LU R20, [R1+0xc8] ;  /* 0x0000c80001147983 */ /* 0x000f680000300800 */
        /* <DEDUP_REMOVED lines=10> */
[----:B------:R-:W3:Y:S01]  /*9000*/  LDL.LU R4, [R1+0x70] ;  /* 0x0000700001047983 */ /* 0x000ee20000300800 */
[----:B------:R-:W-:-:S03]  /*9010*/  ISETP.GE.AND P1, PT, R11, 0x1, PT ;  /* 0x000000010b00780c */ /* 0x000fc60003f26270 */
[----:B------:R0:W-:Y:S04]  /*9020*/  STS.U16 [R0+0xbc00], R2 ;  /* 0x00bc000200007388 */ /* 0x0001e80000000400 */
[----:B------:R-:W3:Y:S04]  /*9030*/  LDL.LU R3, [R1+0x68] ;  /* 0x0000680001037983 */ /* 0x000ee80000300800 */
[----:B------:R1:W-:Y:S04]  /*9040*/  STS.U16 [R0+0xcc00], R29 ;  /* 0x00cc001d00007388 */ /* 0x0003e80000000400 */
[----:B0-----:R-:W3:Y:S04]  /*9050*/  LDL.LU R2, [R1+0x60] ;  /* 0x0000600001027983 */ /* 0x001ee80000300800 */
[----:B------:R0:W-:Y:S04]  /*9060*/  STS.U16 [R0+0xdc00], R28 ;  /* 0x00dc001c00007388 */ /* 0x0001e80000000400 */
[----:B-1----:R-:W3:Y:S04]  /*9070*/  LDL.LU R29, [R1+0x58] ;  /* 0x00005800011d7983 */ /* 0x002ee80000300800 */
        /* <DEDUP_REMOVED lines=10> */
[----:B--2---:R0:W-:Y:S04]  /*9120*/  STS.U16 [R0+0xec00], R26 ;  /* 0x00ec001a00007388 */ /* 0x0041e80000000400 */
[----:B0-----:R-:W2:Y:S04]  /*9130*/  LDL.LU R26, [R1+0xd7c] ;  /* 0x000d7c00011a7983 */ /* 0x001ea80000300800 */
[----:B--2---:R0:W-:Y:S04]  /*9140*/  STS.U16 [R0+0xfc00], R26 ;  /* 0x00fc001a00007388 */ /* 0x0041e80000000400 */
[----:B0-----:R-:W2:Y:S04]  /*9150*/  LDL.LU R26, [R1+0xd78] ;  /* 0x000d7800011a7983 */ /* 0x001ea80000300800 */
[----:B--2---:R0:W-:Y:S04]  /*9160*/  STS.U16 [R0+0x10c00], R26 ;  /* 0x010c001a00007388 */ /* 0x0041e80000000400 */
[----:B0-----:R-:W2:Y:S04]  /*9170*/  LDL.LU R26, [R1+0xd74] ;  /* 0x000d7400011a7983 */ /* 0x001ea80000300800 */
[----:B---3--:R-:W-:Y:S04]  /*9180*/  STS.U16 [R0+0x12c00], R24 ;  /* 0x012c001800007388 */ /* 0x008fe80000000400 */
[----:B----4-:R-:W-:Y:S04]  /*9190*/  STS.U16 [R0+0x13c00], R22 ;  /* 0x013c001600007388 */ /* 0x010fe80000000400 */
[----:B-----5:R-:W-:Y:S04]  /*91a0*/  STS.U16 [R0+0x14c00], R20 ;  /* 0x014c001400007388 */ /* 0x020fe80000000400 */
        /* <DEDUP_REMOVED lines=17> */
[----:B------:R-:W3:Y:S04]  /*92c0*/  LDL.LU R24, [R1+0xd6c] ;  /* 0x000d6c0001187983 */ /* 0x000ee80000300800 */
        /* <DEDUP_REMOVED lines=26> */
[----:B--2---:R-:W-:Y:S04]  /*9470*/  STS.U16 [R0+0x3fc00], R26 ;  /* 0x03fc001a00007388 */ /* 0x004fe80000000400 */
        /* <DEDUP_REMOVED lines=15> */
[----:B------:R1:W-:Y:S04]  /*9570*/  STS.U16 [R0+0x2fc00], R2 ;  /* 0x02fc000200007388 */ /* 0x0003e80000000400 */
[----:B------:R-:W-:Y:S04]  /*9580*/  STS.U16 [R0+0x2ec00], R29 ;  /* 0x02ec001d00007388 */ /* 0x000fe80000000400 */
[----:B------:R2:W-:Y:S01]  /*9590*/  STS.U16 [R0+0x2dc00], R28 ;  /* 0x02dc001c00007388 */ /* 0x0005e20000000400 */
[----:B0-----:R-:W-:Y:S01]  /*95a0*/  IMAD.MOV.U32 R3, RZ, RZ, -0x800000 ;  /* 0xff800000ff037424 */ /* 0x001fe200078e00ff */
[----:B-1----:R-:W-:-:S02]  /*95b0*/  MOV R2, 0xff800000 ;  /* 0xff80000000027802 */ /* 0x002fc40000000f00 */
[----:B--2---:R-:W-:-:S05]  /*95c0*/  MOV R0, 0x3f800000 ;  /* 0x3f80000000007802 */ /* 0x004fca0000000f00 */
[----:B------:R0:W-:Y:S04]  /*95d0*/  STL [R1+0xce8], R0 ;  /* 0x000ce80001007387 */ /* 0x0001e80000100800 */
[----:B------:R-:W-:Y:S01]  /*95e0*/  STL [R1+0x7b8], R3 ;  /* 0x0007b80301007387 */ /* 0x000fe20000100800 */
[----:B0-----:R-:W-:-:S03]  /*95f0*/  IMAD.MOV.U32 R0, RZ, RZ, -0x800000 ;  /* 0xff800000ff007424 */ /* 0x001fc600078e00ff */
[----:B------:R-:W-:Y:S04]  /*9600*/  STL [R1+0x7b4], R2 ;  /* 0x0007b40201007387 */ /* 0x000fe80000100800 */
        /* <DEDUP_REMOVED lines=27> */
[----:B------:R0:W-:Y:S04]  /*97c0*/  STL [R1+0x6ec], R0 ;  /* 0x0006ec0001007387 */ /* 0x0001e80000100800 */
[----:B------:R1:W-:Y:S04]  /*97d0*/  STL [R1+0x6e8], R3 ;  /* 0x0006e80301007387 */ /* 0x0003e80000100800 */
[----:B------:R2:W-:Y:S01]  /*97e0*/  STL [R1+0x6dc], R2 ;  /* 0x0006dc0201007387 */ /* 0x0005e20000100800 */
[----:B0-----:R-:W-:Y:S01]  /*97f0*/  MOV R0, 0x3f800000 ;  /* 0x3f80000000007802 */ /* 0x001fe20000000f00 */
[----:B-1----:R-:W-:-:S04]  /*9800*/  IMAD.MOV.U32 R3, RZ, RZ, 0x3f800000 ;  /* 0x3f800000ff037424 */ /* 0x002fc800078e00ff */
[----:B------:R0:W-:Y:S01]  /*9810*/  STL [R1+0xcb4], R0 ;  /* 0x000cb40001007387 */ /* 0x0001e20000100800 */
[----:B--2---:R-:W-:-:S03]  /*9820*/  MOV R2, 0x3f800000 ;  /* 0x3f80000000027802 */ /* 0x004fc60000000f00 */
[----:B------:R0:W-:Y:S04]  /*9830*/  STL [R1+0xcb0], R3 ;  /* 0x000cb00301007387 */ /* 0x0001e80000100800 */
        /* <DEDUP_REMOVED lines=28> */
[----:B------:R0:W-:Y:S04]  /*9a00*/  STL [R1+0x5d0], RZ ;  /* 0x0005d0ff01007387 */ /* 0x0001e80000100800 */
[----:B------:R0:W-:Y:S04]  /*9a10*/  STL [R1+0x87c], R0 ;  /* 0x00087c0001007387 */ /* 0x0001e80000100800 */
[----:B------:R0:W-:Y:S04]  /*9a20*/  STL [R1+0x5d4], RZ ;  /* 0x0005d4ff01007387 */ /* 0x0001e80000100800 */
        /* <DEDUP_REMOVED lines=245> */
[----:B------:R-:W1:Y:S04]  /*a980*/  S2R R27, SR_TID.X ;  /* 0x00000000001b7919 */ /* 0x000e680000002100 */
        /* <DEDUP_REMOVED lines=8> */
[----:B------:R0:W-:Y:S01]  /*aa10*/  STL [R1+0x67c], RZ ;  /* 0x00067cff01007387 */ /* 0x0001e20000100800 */
[C---:B-1----:R-:W-:Y:S01]  /*aa20*/  LOP3.LUT R11, R27.reuse, 0x1ff, RZ, 0xc0, !PT ;  /* 0x000001ff1b0b7812 */ /* 0x042fe200078ec0ff */
[C---:B------:R-:W-:Y:S01]  /*aa30*/  IMAD.SHL.U32 R19, R27.reuse, 0x4, RZ ;  /* 0x000000041b137824 */ /* 0x040fe200078e00ff */
[----:B------:R-:W-:-:S02]  /*aa40*/  SHF.L.U32 R29, R27, 0x5, RZ ;  /* 0x000000051b1d7819 */ /* 0x000fc400000006ff */
[----:B------:R-:W-:Y:S01]  /*aa50*/  ISETP.GE.U32.AND P0, PT, R11, 0x100, PT ;  /* 0x000001000b00780c */ /* 0x000fe20003f06070 */
[----:B------:R-:W-:Y:S06]  /*aa60*/  @!P1 BRA `(.L_x_0) ;  /* 0x0005023000009947 */ /* 0x000fec0003800000 */
[--C-:B0-----:R-:W-:Y:S01]  /*aa70*/  SHF.R.U32.HI R0, RZ, 0x6, R27.reuse ;  /* 0x00000006ff007819 */ /* 0x101fe2000001161b */
[----:B------:R-:W-:Y:S01]  /*aa80*/  IMAD.MOV.U32 R2, RZ, RZ, c[0x0][0x1b8] ;  /* 0x00006e00ff027624 */ /* 0x000fe200078e00ff */
[----:B------:R-:W0:Y:S01]  /*aa90*/  S2R R21, SR_CTAID.Y ;  /* 0x0000000000157919 */ /* 0x000e220000002600 */
[----:B------:R-:W-:Y:S01]  /*aaa0*/  IMAD R18, R11, c[0x0][0x1a8], RZ ;  /* 0x00006a000b127a24 */ /* 0x000fe200078e02ff */
[----:B------:R-:W-:Y:S02]  /*aab0*/  SGXT.U32 R0, R0, 0x3 ;  /* 0x000000030000781a */ /* 0x000fe40000000000 */
[----:B------:R-:W-:Y:S01]  /*aac0*/  SHF.R.U32.HI R14, RZ, 0x3, R27 ;  /* 0x00000003ff0e7819 */ /* 0x000fe2000001161b */
[----:B------:R-:W-:Y:S01]  /*aad0*/  IMAD.SHL.U32 R16, R18, 0x2, RZ ;  /* 0x0000000212107824 */ /* 0x000fe200078e00ff */
[C---:B------:R-:W-:Y:S01]  /*aae0*/  LOP3.LUT R17, R27.reuse, 0x1c, RZ, 0xc0, !PT ;  /* 0x0000001c1b117812 */ /* 0x040fe200078ec0ff */
[----:B------:R-:W-:Y:S01]  /*aaf0*/  IMAD R0, R0, c[0x0][0x1b8], RZ ;  /* 0x00006e0000007a24 */ /* 0x000fe200078e02ff */
[----:B------:R-:W-:Y:S01]  /*ab00*/  LOP3.LUT R14, R14, 0x1c, RZ, 0xc0, !PT ;  /* 0x0000001c0e0e7812 */ /* 0x000fe200078ec0ff */
[----:B------:R-:W-:Y:S01]  /*ab10*/  IMAD.HI R18, R18, 0x2, RZ ;  /* 0x0000000212127827 */ /* 0x000fe200078e02ff */
[----:B------:R-:W-:-:S02]  /*ab20*/  LOP3.LUT R26, R27, 0xe0, RZ, 0xc0, !PT ;  /* 0x000000e01b1a7812 */ /* 0x000fc400078ec0ff */
[C---:B------:R-:W-:Y:S01]  /*ab30*/  LEA R3, R2.reuse, R0, 0x3 ;  /* 0x0000000002037211 */ /* 0x040fe200078e18ff */
[----:B------:R-:W-:Y:S01]  /*ab40*/  IMAD.SHL.U32 R15, R17, 0x8, RZ ;  /* 0x00000008110f7824 */ /* 0x000fe200078e00ff */
[----:B------:R-:W-:Y:S02]  /*ab50*/  LOP3.LUT R20, R19, 0x7c, RZ, 0xc0, !PT ;  /* 0x0000007c13147812 */ /* 0x000fe400078ec0ff */
[----:B------:R-:W-:Y:S01]  /*ab60*/  SHF.R.U32.HI R22, RZ, 0x1, R26 ;  /* 0x00000001ff167819 */ /* 0x000fe2000001161a */
[C---:B------:R-:W-:Y:S01]  /*ab70*/  IMAD R4, R2.reuse, 0x8, R3 ;  /* 0x0000000802047824 */ /* 0x040fe200078e0203 */
[----:B------:R-:W-:Y:S02]  /*ab80*/  LEA R20, R17, R20, 0x5 ;  /* 0x0000001411147211 */ /* 0x000fe400078e28ff */
[----:B------:R-:W-:Y:S02]  /*ab90*/  LOP3.LUT R25, R27, 0x3f, RZ, 0xc0, !PT ;  /* 0x0000003f1b197812 */ /* 0x000fe400078ec0ff */
[----:B------:R-:W-:Y:S01]  /*aba0*/  LEA R5, R2, R4, 0x3 ;  /* 0x0000000402057211 */ /* 0x000fe200078e18ff */
[----:B0-----:R-:W-:-:S02]  /*abb0*/  IMAD R24, R21, c[0x0][0x1a0], RZ ;  /* 0x0000680015187a24 */ /* 0x001fc400078e02ff */
[----:B------:R-:W-:Y:S02]  /*abc0*/  IMAD R21, R21, c[0x0][0x1b0], RZ ;  /* 0x00006c0015157a24 */ /* 0x000fe400078e02ff */
[----:B------:R-:W-:Y:S01]  /*abd0*/  IMAD R6, R2, 0x8, R5 ;  /* 0x0000000802067824 */ /* 0x000fe200078e0205 */
[C---:B------:R-:W-:Y:S01]  /*abe0*/  SHF.L.U32 R13, R24.reuse, 0x1, RZ ;  /* 0x00000001180d7819 */ /* 0x040fe200000006ff */
[----:B------:R-:W-:Y:S01]  /*abf0*/  IMAD.HI R24, R24, 0x2, RZ ;  /* 0x0000000218187827 */ /* 0x000fe200078e02ff */
[----:B------:R-:W-:Y:S02]  /*ac00*/  SHF.L.U32 R23, R21, 0x1, RZ ;  /* 0x0000000115177819 */ /* 0x000fe400000006ff */
[----:B------:R-:W-:Y:S01]  /*ac10*/  LEA R28, R2, R6, 0x3 ;  /* 0x00000006021c7211 */ /* 0x000fe200078e18ff */
[----:B------:R-:W-:-:S04]  /*ac20*/  IMAD R25, R25, c[0x0][0x1b4], RZ ;  /* 0x00006d0019197a24 */ /* 0x000fc800078e02ff */
[C---:B------:R-:W-:Y:S02]  /*ac30*/  IMAD R7, R2.reuse, 0x8, R28 ;  /* 0x0000000802077824 */ /* 0x040fe400078e021c */
[C---:B------:R-:W-:Y:S02]  /*ac40*/  IMAD.SHL.U32 R19, R25.reuse, 0x2, RZ ;  /* 0x0000000219137824 */ /* 0x040fe400078e00ff */
[----:B------:R-:W-:Y:S01]  /*ac50*/  IMAD.HI R25, R25, 0x2, RZ ;  /* 0x0000000219197827 */ /* 0x000fe200078e02ff */
[----:B------:R-:W-:-:S05]  /*ac60*/  LEA R8, R2, R7, 0x3 ;  /* 0x0000000702087211 */ /* 0x000fca00078e18ff */
[----:B------:R-:W-:-:S05]  /*ac70*/  IMAD R9, R2, 0x8, R8 ;  /* 0x0000000802097824 */ /* 0x000fca00078e0208 */
[C---:B------:R-:W-:Y:S01]  /*ac80*/  LEA R10, R2.reuse, R9, 0x3 ;  /* 0x00000009020a7211 */ /* 0x040fe200078e18ff */
[----:B------:R0:W-:Y:S04]  /*ac90*/  STL.64 [R1+0xd70], R8 ;  /* 0x000d700801007387 */ /* 0x0001e80000100a00 */
[----:B------:R-:W-:-:S05]  /*aca0*/  IMAD R11, R2, 0x8, R10 ;  /* 0x00000008020b7824 */ /* 0x000fca00078e020a */
[----:B------:R-:W-:Y:S01]  /*acb0*/  LEA R12, R2, R11, 0x3 ;  /* 0x0000000b020c7211 */ /* 0x000fe200078e18ff */
[----:B------:R1:W-:Y:S01]  /*acc0*/  STL.64 [R1+0xd68], R10 ;  /* 0x000d680a01007387 */ /* 0x0003e20000100a00 */
[----:B0-----:R-:W-:Y:S01]  /*acd0*/  IADD3 R8, P1, P2, R16, c[0x0][0x168], R13 ;  /* 0x00005a0010087a10 */ /* 0x001fe20007a3e00d */
[----:B------:R-:W-:Y:S01]  /*ace0*/  IMAD.IADD R9, R15, 0x1, R14 ;  /* 0x000000010f097824 */ /* 0x000fe200078e020e */
[----:B------:R-:W-:-:S04]  /*acf0*/  LEA R13, R2, R12, 0x3 ;  /* 0x0000000c020d7211 */ /* 0x000fc800078e18ff */
[----:B------:R-:W-:Y:S01]  /*ad00*/  LEA R14, R2, R13, 0x3 ;  /* 0x0000000d020e7211 */ /* 0x000fe200078e18ff */
[----:B------:R0:W-:Y:S01]  /*ad10*/  STL [R1+0x6d0], R9 ;  /* 0x0006d00901007387 */ /* 0x0001e20000100800 */
[----:B-1----:R-:W-:-:S03]  /*ad20*/  LOP3.LUT R10, R20, R22, RZ, 0x3c, !PT ;  /* 0x00000016140a7212 */ /* 0x002fc600078e3cff */
[C---:B------:R-:W-:Y:S01]  /*ad30*/  IMAD R15, R2.reuse, 0x8, R14 ;  /* 0x00000008020f7824 */ /* 0x040fe200078e020e */
[C---:B------:R-:W-:Y:S02]  /*ad40*/  SHF.L.U32 R11, R27.reuse, 0x1, RZ ;  /* 0x000000011b0b7819 */ /* 0x040fe400000006ff */
[----:B------:R-:W-:Y:S01]  /*ad50*/  LOP3.LUT R22, R27, 0x10, RZ, 0xc0, !PT ;  /* 0x000000101b167812 */ /* 0x000fe200078ec0ff */
[----:B------:R-:W-:Y:S01]  /*ad60*/  IMAD R16, R2, 0x8, R15 ;  /* 0x0000000802107824 */ /* 0x000fe200078e020f */
[----:B------:R1:W-:Y:S01]  /*ad70*/  STL [R1+0x6d4], R10 ;  /* 0x0006d40a01007387 */ /* 0x0003e20000100800 */
[----:B0-----:R-:W-:Y:S02]  /*ad80*/  IADD3.X R9, R18, c[0x0][0x16c], R24, P1, P2 ;  /* 0x00005b0012097a10 */ /* 0x001fe40000fe4418 */
[----:B------:R-:W-:Y:S02]  /*ad90*/  LOP3.LUT R24, R29, 0x3c00, RZ, 0xc0, !PT ;  /* 0x00003c001d187812 */ /* 0x000fe400078ec0ff */
[----:B------:R-:W-:-:S02]  /*ada0*/  LEA R17, R2, R16, 0x3 ;  /* 0x0000001002117211 */ /* 0x000fc400078e18ff */
[----:B------:R-:W-:-:S03]  /*adb0*/  IADD3 R18, P1, P2, R19, c[0x0][0x170], R23 ;  /* 0x00005c0013127a10 */ /* 0x000fc60007a3e017 */
[----:B------:R-:W-:Y:S01]  /*adc0*/  STL.64 [R1+0xd60], R16 ;  /* 0x000d601001007387 */ /* 0x000fe20000100a00 */
[----:B-1----:R-:W-:Y:S01]  /*add0*/  SHF.L.U32 R10, R22, 0x8, RZ ;  /* 0x00000008160a7819 */ /* 0x002fe200000006ff */
[C---:B------:R-:W-:Y:S02]  /*ade0*/  IMAD R19, R2.reuse, 0x8, R17 ;  /* 0x0000000802137824 */ /* 0x040fe400078e0211 */
[----:B------:R0:W-:Y:S02]  /*adf0*/  STL.64 [R1+0x6e0], R8 ;  /* 0x0006e00801007387 */ /* 0x0001e40000100a00 */
[----:B------:R-:W-:Y:S01]  /*ae00*/  IMAD R20, R2, 0x8, R19 ;  /* 0x0000000802147824 */ /* 0x000fe200078e0213 */
[----:B0-----:R-:W-:Y:S01]  /*ae10*/  LOP3.LUT R8, R27, 0x7, RZ, 0xc0, !PT ;  /* 0x000000071b087812 */ /* 0x001fe200078ec0ff */
[----:B------:R-:W-:-:S03]  /*ae20*/  IMAD.HI R9, R21, 0x2, RZ ;  /* 0x0000000215097827 */ /* 0x000fc600078e02ff */
[C---:B------:R-:W-:Y:S01]  /*ae30*/  LEA R24, R8.reuse, R24, 0x7 ;  /* 0x0000001808187211 */ /* 0x040fe200078e38ff */
[C---:B------:R-:W-:Y:S01]  /*ae40*/  IMAD.SHL.U32 R16, R8.reuse, 0x10, RZ ;  /* 0x0000001008107824 */ /* 0x040fe200078e00ff */
[----:B------:R-:W-:Y:S01]  /*ae50*/  IADD3.X R25, R25, c[0x0][0x174], R9, P1, P2 ;  /* 0x00005d0019197a10 */ /* 0x000fe20000fe4409 */
[----:B------:R-:W-:Y:S02]  /*ae60*/  IMAD R27, R8, 0x210, RZ ;  /* 0x00000210081b7824 */ /* 0x000fe400078e02ff */
[----:B------:R-:W-:Y:S01]  /*ae70*/  IMAD R26, R26, 0x100, R16 ;  /* 0x000001001a1a7824 */ /* 0x000fe200078e0210 */
[--C-:B------:R-:W-:Y:S01]  /*ae80*/  LOP3.LUT R29, R16, 0x30, R11.reuse, 0x78, !PT ;  /* 0x00000030101d7812 */ /* 0x100fe200078e780b */
[----:B------:R-:W-:Y:S01]  /*ae90*/  IMAD R21, R2, 0x8, R20 ;  /* 0x0000000802157824 */ /* 0x000fe200078e0214 */
[--C-:B------:R-:W-:Y:S02]  /*aea0*/  LOP3.LUT R27, R27, 0x10, R11.reuse, 0x78, !PT ;  /* 0x000000101b1b7812 */ /* 0x100fe400078e780b */
[----:B------:R-:W-:Y:S01]  /*aeb0*/  LOP3.LUT R26, R26, 0x30, R11, 0x78, !PT ;  /* 0x000000301a1a7812 */ /* 0x000fe200078e780b */
[----:B------:R-:W-:Y:S01]  /*aec0*/  IMAD.IADD R11, R24, 0x1, R29 ;  /* 0x00000001180b7824 */ /* 0x000fe200078e021d */
[----:B------:R-:W-:-:S02]  /*aed0*/  LEA R16, P1, R0, R18, 0x1 ;  /* 0x0000001200107211 */ /* 0x000fc400078208ff */
[----:B------:R-:W-:Y:S01]  /*aee0*/  LOP3.LUT R10, R27, R10, RZ, 0xfc, !PT ;  /* 0x0000000a1b0a7212 */ /* 0x000fe200078efcff */
[----:B------:R-:W-:Y:S01]  /*aef0*/  IMAD R8, R8, 0x400, R26 ;  /* 0x0000040008087824 */ /* 0x000fe200078e021a */
[-C--:B------:R-:W-:Y:S01]  /*af00*/  LEA R8, P3, R4, R18.reuse, 0x1 ;  /* 0x0000001204087211 */ /* 0x080fe200078608ff */
[----:B------:R0:W-:Y:S01]  /*af10*/  STL [R1+0x828], R11 ;  /* 0x0008280b01007387 */ /* 0x0001e20000100800 */
[C---:B------:R-:W-:Y:S02]  /*af20*/  LEA R10, P2, R3.reuse, R18, 0x1 ;  /* 0x00000012030a7211 */ /* 0x040fe400078408ff */
[-C--:B------:R-:W-:Y:S02]  /*af30*/  LEA.HI.X.SX32 R17, R0, R25.reuse, 0x1, P1 ;  /* 0x0000001900117211 */ /* 0x080fe400008f0eff */
[----:B------:R-:W-:Y:S02]  /*af40*/  LEA.HI.X.SX32 R9, R4, R25, 0x1, P3 ;  /* 0x0000001904097211 */ /* 0x000fe400018f0eff */
[----:B------:R-:W-:Y:S01]  /*af50*/  LEA R22, R2, R21, 0x3 ;  /* 0x0000001502167211 */ /* 0x000fe200078e18ff */
[----:B------:R1:W-:Y:S01]  /*af60*/  STL.64 [R1+0xce0], R16 ;  /* 0x000ce01001007387 */ /* 0x0003e20000100a00 */
[----:B0-----:R-:W-:-:S03]  /*af70*/  LEA.HI.X.SX32 R11, R3, R25, 0x1, P2 ;  /* 0x00000019030b7211 */ /* 0x001fc600010f0eff */
[----:B------:R0:W-:Y:S01]  /*af80*/  STL.64 [R1+0xcd0], R8 ;  /* 0x000cd00801007387 */ /* 0x0001e20000100a00 */
[----:B------:R-:W-:-:S03]  /*af90*/  LEA R23, R2, R22, 0x3 ;  /* 0x0000001602177211 */ /* 0x000fc600078e18ff */
[----:B------:R2:W-:Y:S01]  /*afa0*/  STL.64 [R1+0xcd8], R10 ;  /* 0x000cd80a01007387 */ /* 0x0005e20000100a00 */
[----:B------:R-:W-:Y:S02]  /*afb0*/  LEA R24, R2, R23, 0x3 ;  /* 0x0000001702187211 */ /* 0x000fe400078e18ff */
[----:B-1----:R-:W-:Y:S02]  /*afc0*/  LEA R16, P2, R6, R18, 0x1 ;  /* 0x0000001206107211 */ /* 0x002fe400078408ff */
[----:B------:R-:W-:Y:S02]  /*afd0*/  LEA R26, R2, R24, 0x3 ;  /* 0x00000018021a7211 */ /* 0x000fe400078e18ff */
[CC--:B0-----:R-:W-:Y:S02]  /*afe0*/  LEA R8, P1, R5.reuse, R18.reuse, 0x1 ;  /* 0x0000001205087211 */ /* 0x0c1fe400078208ff */
[----:B--2---:R-:W-:Y:S01]  /*aff0*/  LEA R10, P3, R28, R18, 0x1 ;  /* 0x000000121c0a7211 */ /* 0x004fe200078608ff */
[----:B------:R-:W-:Y:S01]  /*b000*/  IMAD R27, R2, 0x8, R26 ;  /* 0x00000008021b7824 */ /* 0x000fe200078e021a */
[----:B------:R-:W-:-:S02]  /*b010*/  LEA.HI.X.SX32 R9, R5, R25, 0x1, P1 ;  /* 0x0000001905097211 */ /* 0x000fc400008f0eff */
[-C--:B------:R-:W-:Y:S02]  /*b020*/  LEA.HI.X.SX32 R11, R28, R25.reuse, 0x1, P3 ;  /* 0x000000191c0b7211 */ /* 0x080fe400018f0eff */
[----:B------:R-:W-:Y:S01]  /*b030*/  LEA.HI.X.SX32 R17, R6, R25, 0x1, P2 ;  /* 0x0000001906117211 */ /* 0x000fe200010f0eff */
[----:B------:R0:W-:Y:S01]  /*b040*/  STL.64 [R1+0xcc8], R8 ;  /* 0x000cc80801007387 */ /* 0x0001e20000100a00 */
[----:B------:R-:W-:-:S05]  /*b050*/  LEA R0, R2, R27, 0x3 ;  /* 0x0000001b02007211 */ /* 0x000fca00078e18ff */
[C---:B------:R-:W-:Y:S01]  /*b060*/  IMAD R3, R2.reuse, 0x8, R0 ;  /* 0x0000000802037824 */ /* 0x040fe200078e0200 */
[----:B0-----:R-:W2:Y:S04]  /*b070*/  LDL.LU.64 R8, [R1+0xd70] ;  /* 0x000d700001087983 */ /* 0x001ea80000300a00 */
[C---:B------:R-:W-:Y:S01]  /*b080*/  LEA R4, R2.reuse, R3, 0x3 ;  /* 0x0000000302047211 */ /* 0x040fe200078e18ff */
[----:B------:R0:W-:Y:S04]  /*b090*/  STL.64 [R1+0xcb8], R10 ;  /* 0x000cb80a01007387 */ /* 0x0001e80000100a00 */
[----:B------:R-:W-:Y:S01]  /*b0a0*/  IMAD R5, R2, 0x8, R4 ;  /* 0x0000000802057824 */ /* 0x000fe200078e0204 */
[----:B------:R-:W-:Y:S01]  /*b0b0*/  STL.64 [R1+0xcc0], R16 ;  /* 0x000cc01001007387 */ /* 0x000fe20000100a00 */
[----:B0-----:R-:W-:-:S04]  /*b0c0*/  LEA R10, P1, R7, R18, 0x1 ;  /* 0x00000012070a7211 */ /* 0x001fc800078208ff */
[----:B------:R-:W-:-:S05]  /*b0d0*/  LEA.HI.X.SX32 R11, R7, R25, 0x1, P1 ;  /* 0x00000019070b7211 */ /* 0x000fca00008f0eff */
[----:B------:R0:W-:Y:S04]  /*b0e0*/  STL.64 [R1+0xca8], R10 ;  /* 0x000ca80a01007387 */ /* 0x0001e80000100a00 */
[----:B0-----:R-:W3:Y:S01]  /*b0f0*/  LDL.LU.64 R10, [R1+0xd68] ;  /* 0x000d6800010a7983 */ /* 0x001ee20000300a00 */
[CC--:B--2---:R-:W-:Y:S02]  /*b100*/  LEA R28, P2, R8.reuse, R18.reuse, 0x1 ;  /* 0x00000012081c7211 */ /* 0x0c4fe400078408ff */
[C---:B------:R-:W-:Y:S02]  /*b110*/  LEA R16, P3, R9.reuse, R18, 0x1 ;  /* 0x0000001209107211 */ /* 0x040fe400078608ff */
[-C--:B------:R-:W-:Y:S02]  /*b120*/  LEA.HI.X.SX32 R29, R8, R25.reuse, 0x1, P2 ;  /* 0x00000019081d7211 */ /* 0x080fe400010f0eff */
[----:B------:R-:W-:-:S03]  /*b130*/  LEA.HI.X.SX32 R17, R9, R25, 0x1, P3 ;  /* 0x0000001909117211 */ /* 0x000fc600018f0eff */
[----:B------:R-:W-:Y:S04]  /*b140*/  STL.64 [R1+0xca0], R28 ;  /* 0x000ca01c01007387 */ /* 0x000fe80000100a00 */
[----:B------:R0:W-:Y:S02]  /*b150*/  STL.64 [R1+0xc98], R16 ;  /* 0x000c981001007387 */ /* 0x0001e40000100a00 */
[----:B0-----:R-:W-:-:S04]  /*b160*/  LEA R16, P3, R12, R18, 0x1 ;  /* 0x000000120c107211 */ /* 0x001fc800078608ff */
[----:B------:R-:W-:Y:S02]  /*b170*/  LEA.HI.X.SX32 R17, R12, R25, 0x1, P3 ;  /* 0x000000190c117211 */ /* 0x000fe400018f0eff */
[----:B---3--:R-:W-:-:S04]  /*b180*/  LEA R8, P1, R10, R18, 0x1 ;  /* 0x000000120a087211 */ /* 0x008fc800078208ff */
[----:B------:R-:W-:Y:S02]  /*b190*/  LEA.HI.X.SX32 R9, R10, R25, 0x1, P1 ;  /* 0x000000190a097211 */ /* 0x000fe400008f0eff */
[----:B------:R-:W-:-:S03]  /*b1a0*/  LEA R28, P2, R11, R18, 0x1 ;  /* 0x000000120b1c7211 */ /* 0x000fc600078408ff */
[----:B------:R-:W-:Y:S04]  /*b1b0*/  STL.64 [R1+0xc90], R8 ;  /* 0x000c900801007387 */ /* 0x000fe80000100a00 */
[----:B------:R0:W-:Y:S01]  /*b1c0*/  STL.64 [R1+0xc80], R16 ;  /* 0x000c801001007387 */ /* 0x0001e20000100a00 */
[----:B------:R-:W-:Y:S02]  /*b1d0*/  LEA.HI.X.SX32 R29, R11, R25, 0x1, P2 ;  /* 0x000000190b1d7211 */ /* 0x000fe400010f0eff */
[----:B0-----:R-:W-:-:S04]  /*b1e0*/  LEA R16, P1, R13, R18, 0x1 ;  /* 0x000000120d107211 */ /* 0x001fc800078208ff */
[----:B------:R-:W-:Y:S01]  /*b1f0*/  LEA.HI.X.SX32 R17, R13, R25, 0x1, P1 ;  /* 0x000000190d117211 */ /* 0x000fe200008f0eff */
[----:B------:R-:W-:Y:S04]  /*b200*/  STL.64 [R1+0xc88], R28 ;  /* 0x000c881c01007387 */ /* 0x000fe80000100a00 */
[----:B------:R0:W-:Y:S04]  /*b210*/  STL.64 [R1+0xc78], R16 ;  /* 0x000c781001007387 */ /* 0x0001e80000100a00 */
[----:B0-----:R-:W2:Y:S01]  /*b220*/  LDL.LU.64 R16, [R1+0xd60] ;  /* 0x000d600001107983 */ /* 0x001ea20000300a00 */
[----:B------:R-:W-:-:S02]  /*b230*/  LEA R6, R2, R5, 0x3 ;  /* 0x0000000502067211 */ /* 0x000fc400078e18ff */
[CC--:B------:R-:W-:Y:S02]  /*b240*/  LEA R10, P3, R15.reuse, R18.reuse, 0x1 ;  /* 0x000000120f0a7211 */ /* 0x0c0fe400078608ff */
[-C--:B------:R-:W-:Y:S01]  /*b250*/  LEA R28, P2, R14, R18.reuse, 0x1 ;  /* 0x000000120e1c7211 */ /* 0x080fe200078408ff */
[----:B------:R-:W-:Y:S01]  /*b260*/  IMAD R7, R2, 0x8, R6 ;  /* 0x0000000802077824 */ /* 0x000fe200078e0206 */
[-C--:B------:R-:W-:Y:S02]  /*b270*/  LEA.HI.X.SX32 R11, R15, R25.reuse, 0x1, P3 ;  /* 0x000000190f0b7211 */ /* 0x080fe400018f0eff */
[----:B------:R-:W-:Y:S02]  /*b280*/  LEA.HI.X.SX32 R29, R14, R25, 0x1, P2 ;  /* 0x000000190e1d7211 */ /* 0x000fe400010f0eff */
[----:B------:R-:W-:Y:S01]  /*b290*/  LEA R8, R2, R7, 0x3 ;  /* 0x0000000702087211 */ /* 0x000fe200078e18ff */
[----:B------:R0:W-:Y:S01]  /*b2a0*/  STL.64 [R1+0xc68], R10 ;  /* 0x000c680a01007387 */ /* 0x0001e20000100a00 */
[----:B------:R-:W-:-:S03]  /*b2b0*/  LEA R12, P3, R19, R18, 0x1 ;  /* 0x00000012130c7211 */ /* 0x000fc600078608ff */
[----:B------:R-:W-:Y:S01]  /*b2c0*/  STL.64 [R1+0xc70], R28 ;  /* 0x000c701c01007387 */ /* 0x000fe20000100a00 */
[----:B------:R-:W-:Y:S01]  /*b2d0*/  LEA.HI.X.SX32 R13, R19, R25, 0x1, P3 ;  /* 0x00000019130d7211 */ /* 0x000fe200018f0eff */
[----:B------:R-:W-:-:S04]  /*b2e0*/  IMAD R9, R2, 0x8, R8 ;  /* 0x0000000802097824 */ /* 0x000fc800078e0208 */
[----:B------:R1:W-:Y:S01]  /*b2f0*/  STL.64 [R1+0xc50], R12 ;  /* 0x000c500c01007387 */ /* 0x0003e20000100a00 */
[----:B0-----:R-:W-:-:S05]  /*b300*/  LEA R10, R2, R9, 0x3 ;  /* 0x00000009020a7211 */ /* 0x001fca00078e18ff */
[----:B------:R-:W-:-:S05]  /*b310*/  IMAD R11, R2, 0x8, R10 ;  /* 0x00000008020b7824 */ /* 0x000fca00078e020a */
[----:B-1----:R-:W-:-:S05]  /*b320*/  LEA R12, R2, R11, 0x3 ;  /* 0x0000000b020c7211 */ /* 0x002fca00078e18ff */
[----:B------:R-:W-:Y:S01]  /*b330*/  IMAD R13, R2, 0x8, R12 ;  /* 0x00000008020d7824 */ /* 0x000fe200078e020c */
[CC--:B--2---:R-:W-:Y:S02]  /*b340*/  LEA R14, P1, R16.reuse, R18.reuse, 0x1 ;  /* 0x00000012100e7211 */ /* 0x0c4fe400078208ff */
[C---:B------:R-:W-:Y:S02]  /*b350*/  LEA R28, P2, R17.reuse, R18, 0x1 ;  /* 0x00000012111c7211 */ /* 0x040fe400078408ff */
[-C--:B------:R-:W-:Y:S02]  /*b360*/  LEA.HI.X.SX32 R15, R16, R25.reuse, 0x1, P1 ;  /* 0x00000019100f7211 */ /* 0x080fe400008f0eff */
[----:B------:R-:W-:-:S03]  /*b370*/  LEA.HI.X.SX32 R29, R17, R25, 0x1, P2 ;  /* 0x00000019111d7211 */ /* 0x000fc600010f0eff */
[----:B------:R0:W-:Y:S01]  /*b380*/  STL.64 [R1+0xc60], R14 ;  /* 0x000c600e01007387 */ /* 0x0001e20000100a00 */
[----:B------:R-:W-:-:S03]  /*b390*/  LEA R16, P2, R21, R18, 0x1 ;  /* 0x0000001215107211 */ /* 0x000fc600078408ff */
[----:B------:R1:W-:Y:S01]  /*b3a0*/  STL.64 [R1+0xc58], R28 ;  /* 0x000c581c01007387 */ /* 0x0003e20000100a00 */
[-C--:B------:R-:W-:Y:S02]  /*b3b0*/  LEA.HI.X.SX32 R17, R21, R25.reuse, 0x1, P2 ;  /* 0x0000001915117211 */ /* 0x080fe400010f0eff */
[-C--:B0-----:R-:W-:Y:S02]  /*b3c0*/  LEA R14, P3, R22, R18.reuse, 0x1 ;  /* 0x00000012160e7211 */ /* 0x081fe400078608ff */
[----:B-1----:R-:W-:Y:S02]  /*b3d0*/  LEA R28, P1, R20, R18, 0x1 ;  /* 0x00000012141c7211 */ /* 0x002fe400078208ff */
[-C--:B------:R-:W-:Y:S02]  /*b3e0*/  LEA.HI.X.SX32 R15, R22, R25.reuse, 0x1, P3 ;  /* 0x00000019160f7211 */ /* 0x080fe400018f0eff */
[----:B------:R-:W-:-:S03]  /*b3f0*/  LEA.HI.X.SX32 R29, R20, R25, 0x1, P1 ;  /* 0x00000019141d7211 */ /* 0x000fc600008f0eff */
[----:B------:R-:W-:Y:S04]  /*b400*/  STL.64 [R1+0xc38], R14 ;  /* 0x000c380e01007387 */ /* 0x000fe80000100a00 */
[----:B------:R0:W-:Y:S04]  /*b410*/  STL.64 [R1+0xc48], R28 ;  /* 0x000c481c01007387 */ /* 0x0001e80000100a00 */
[----:B------:R1:W-:Y:S01]  /*b420*/  STL.64 [R1+0xc40], R16 ;  /* 0x000c401001007387 */ /* 0x0003e20000100a00 */
[-C--:B------:R-:W-:Y:S02]  /*b430*/  LEA R20, P2, R24, R18.reuse, 0x1 ;  /* 0x0000001218147211 */ /* 0x080fe400078408ff */
[----:B0-----:R-:W-:-:S02]  /*b440*/  LEA R28, P1, R23, R18, 0x1 ;  /* 0x00000012171c7211 */ /* 0x001fc400078208ff */
[CC--:B-1----:R-:W-:Y:S02]  /*b450*/  LEA R16, P3, R26.reuse, R18.reuse, 0x1 ;  /* 0x000000121a107211 */ /* 0x0c2fe400078608ff */
[-C--:B------:R-:W-:Y:S02]  /*b460*/  LEA.HI.X.SX32 R29, R23, R25.reuse, 0x1, P1 ;  /* 0x00000019171d7211 */ /* 0x080fe400008f0eff */
[----:B------:R-:W-:Y:S02]  /*b470*/  LEA.HI.X.SX32 R17, R26, R25, 0x1, P3 ;  /* 0x000000191a117211 */ /* 0x000fe400018f0eff */
[----:B------:R-:W-:Y:S02]  /*b480*/  LEA R14, R2, R13, 0x3 ;  /* 0x0000000d020e7211 */ /* 0x000fe400078e18ff */
[----:B------:R-:W-:Y:S01]  /*b490*/  LEA.HI.X.SX32 R21, R24, R25, 0x1, P2 ;  /* 0x0000001918157211 */ /* 0x000fe200010f0eff */
[----:B------:R-:W-:Y:S01]  /*b4a0*/  STL.64 [R1+0xc20], R16 ;  /* 0x000c201001007387 */ /* 0x000fe20000100a00 */
[----:B------:R-:W-:Y:S01]  /*b4b0*/  LEA R22, P2, R0, R18, 0x1 ;  /* 0x0000001200167211 */ /* 0x000fe200078408ff */
[----:B------:R-:W-:-:S02]  /*b4c0*/  IMAD R15, R2, 0x8, R14 ;  /* 0x00000008020f7824 */ /* 0x000fc400078e020e */
[----:B------:R0:W-:Y:S04]  /*b4d0*/  STL.64 [R1+0xc30], R28 ;  /* 0x000c301c01007387 */ /* 0x0001e80000100a00 */
[----:B------:R1:W-:Y:S01]  /*b4e0*/  STL.64 [R1+0xc28], R20 ;  /* 0x000c281401007387 */ /* 0x0003e20000100a00 */
[-C--:B------:R-:W-:Y:S02]  /*b4f0*/  LEA.HI.X.SX32 R23, R0, R25.reuse, 0x1, P2 ;  /* 0x0000001900177211 */ /* 0x080fe400010f0eff */
[-C--:B0-----:R-:W-:Y:S02]  /*b500*/  LEA R28, P1, R27, R18.reuse, 0x1 ;  /* 0x000000121b1c7211 */ /* 0x081fe400078208ff */
[----:B-1----:R-:W-:Y:S02]  /*b510*/  LEA R20, P3, R3, R18, 0x1 ;  /* 0x0000001203147211 */ /* 0x002fe400078608ff */
[----:B------:R-:W-:-:S02]  /*b520*/  LEA.HI.X.SX32 R29, R27, R25, 0x1, P1 ;  /* 0x000000191b1d7211 */ /* 0x000fc400008f0eff */
[----:B------:R-:W-:Y:S02]  /*b530*/  LEA R16, R2, R15, 0x3 ;  /* 0x0000000f02107211 */ /* 0x000fe400078e18ff */
[-C--:B------:R-:W-:Y:S01]  /*b540*/  LEA.HI.X.SX32 R21, R3, R25.reuse, 0x1, P3 ;  /* 0x0000001903157211 */ /* 0x080fe200018f0eff */
[----:B------:R-:W-:Y:S01]  /*b550*/  STL.64 [R1+0xc18], R28 ;  /* 0x000c181c01007387 */ /* 0x000fe20000100a00 */
[----:B------:R-:W-:Y:S01]  /*b560*/  LEA R26, P1, R4, R18, 0x1 ;  /* 0x00000012041a7211 */ /* 0x000fe200078208ff */
[----:B------:R-:W-:Y:S02]  /*b570*/  IMAD R17, R2, 0x8, R16 ;  /* 0x0000000802117824 */ /* 0x000fe400078e0210 */
[----:B------:R0:W-:Y:S01]  /*b580*/  STL.64 [R1+0xc10], R22 ;  /* 0x000c101601007387 */ /* 0x0001e20000100a00 */
[----:B------:R-:W-:-:S03]  /*b590*/  LEA.HI.X.SX32 R27, R4, R25, 0x1, P1 ;  /* 0x00000019041b7211 */ /* 0x000fc600008f0eff */
[----:B------:R1:W-:Y:S01]  /*b5a0*/  STL.64 [R1+0xc08], R20 ;  /* 0x000c081401007387 */ /* 0x0003e20000100a00 */
[----:B------:R-:W-:Y:S02]  /*b5b0*/  LEA R3, R2, R17, 0x3 ;  /* 0x0000001102037211 */ /* 0x000fe400078e18ff */
[CC--:B0-----:R-:W-:Y:S02]  /*b5c0*/  LEA R22, P2, R5.reuse, R18.reuse, 0x1 ;  /* 0x0000001205167211 */ /* 0x0c1fe400078408ff */
[C---:B-1----:R-:W-:Y:S02]  /*b5d0*/  LEA R20, P3, R6.reuse, R18, 0x1 ;  /* 0x0000001206147211 */ /* 0x042fe400078608ff */
[-C--:B------:R-:W-:Y:S02]  /*b5e0*/  LEA.HI.X.SX32 R23, R5, R25.reuse, 0x1, P2 ;  /* 0x0000001905177211 */ /* 0x080fe400010f0eff */
[----:B------:R-:W-:Y:S01]  /*b5f0*/  LEA.HI.X.SX32 R21, R6, R25, 0x1, P3 ;  /* 0x0000001906157211 */ /* 0x000fe200018f0eff */
[----:B------:R0:W-:Y:S01]  /*b600*/  STL.64 [R1+0xc00], R26 ;  /* 0x000c001a01007387 */ /* 0x0001e20000100a00 */
[----:B------:R-:W-:-:S03]  /*b610*/  IMAD R0, R2, 0x8, R3 ;  /* 0x0000000802007824 */ /* 0x000fc600078e0203 */
[----:B------:R1:W-:Y:S04]  /*b620*/  STL.64 [R1+0xbf8], R22 ;  /* 0x000bf81601007387 */ /* 0x0003e80000100a00 */
[----:B------:R2:W-:Y:S01]  /*b630*/  STL.64 [R1+0xbf0], R20 ;  /* 0x000bf01401007387 */ /* 0x0005e20000100a00 */
[CC--:B0-----:R-:W-:Y:S02]  /*b640*/  LEA R26, P1, R7.reuse, R18.reuse, 0x1 ;  /* 0x00000012071a7211 */ /* 0x0c1fe400078208ff */
[-C--:B-1----:R-:W-:Y:S02]  /*b650*/  LEA R22, P2, R8, R18.reuse, 0x1 ;  /* 0x0000001208167211 */ /* 0x082fe400078408ff */
[----:B------:R-:W-:Y:S02]  /*b660*/  LEA.HI.X.SX32 R27, R7, R25, 0x1, P1 ;  /* 0x00000019071b7211 */ /* 0x000fe400008f0eff */
[----:B--2---:R-:W-:-:S02]  /*b670*/  LEA R20, P3, R9, R18, 0x1 ;  /* 0x0000001209147211 */ /* 0x004fc400078608ff */
[-C--:B------:R-:W-:Y:S02]  /*b680*/  LEA.HI.X.SX32 R23, R8, R25.reuse, 0x1, P2 ;  /* 0x0000001908177211 */ /* 0x080fe400010f0eff */
[C---:B------:R-:W-:Y:S02]  /*b690*/  LEA R4, R2.reuse, R0, 0x3 ;  /* 0x0000000002047211 */ /* 0x040fe400078e18ff */
[----:B------:R-:W-:Y:S01]  /*b6a0*/  LEA.HI.X.SX32 R21, R9, R25, 0x1, P3 ;  /* 0x0000001909157211 */ /* 0x000fe200018f0eff */
[----:B------:R0:W-:Y:S02]  /*b6b0*/  STL.64 [R1+0xbe8], R26 ;  /* 0x000be81a01007387 */ /* 0x0001e40000100a00 */
[----:B------:R-:W-:Y:S02]  /*b6c0*/  IMAD R5, R2, 0x8, R4 ;  /* 0x0000000802057824 */ /* 0x000fe400078e0204 */
[----:B------:R1:W-:Y:S04]  /*b6d0*/  STL.64 [R1+0xbe0], R22 ;  /* 0x000be01601007387 */ /* 0x0003e80000100a00 */
[----:B------:R2:W-:Y:S01]  /*b6e0*/  STL.64 [R1+0xbd8], R20 ;  /* 0x000bd81401007387 */ /* 0x0005e20000100a00 */
[----:B0-----:R-:W-:-:S02]  /*b6f0*/  LEA R26, P1, R10, R18, 0x1 ;  /* 0x000000120a1a7211 */ /* 0x001fc400078208ff */
[CC--:B-1----:R-:W-:Y:S02]  /*b700*/  LEA R22, P2, R11.reuse, R18.reuse, 0x1 ;  /* 0x000000120b167211 */ /* 0x0c2fe400078408ff */
[-C--:B------:R-:W-:Y:S02]  /*b710*/  LEA.HI.X.SX32 R27, R10, R25.reuse, 0x1, P1 ;  /* 0x000000190a1b7211 */ /* 0x080fe400008f0eff */
[----:B--2---:R-:W-:Y:S02]  /*b720*/  LEA R20, P3, R12, R18, 0x1 ;  /* 0x000000120c147211 */ /* 0x004fe400078608ff */
[----:B------:R-:W-:Y:S02]  /*b730*/  LEA.HI.X.SX32 R23, R11, R25, 0x1, P2 ;  /* 0x000000190b177211 */ /* 0x000fe400010f0eff */
[----:B------:R-:W-:Y:S02]  /*b740*/  LEA R6, R2, R5, 0x3 ;  /* 0x0000000502067211 */ /* 0x000fe400078e18ff */
[----:B------:R-:W-:Y:S01]  /*b750*/  LEA.HI.X.SX32 R21, R12, R25, 0x1, P3 ;  /* 0x000000190c157211 */ /* 0x000fe200018f0eff */
[----:B------:R-:W-:Y:S02]  /*b760*/  STL.64 [R1+0xbd0], R26 ;  /* 0x000bd01a01007387 */ /* 0x000fe40000100a00 */
[----:B------:R-:W-:-:S02]  /*b770*/  IMAD R7, R2, 0x8, R6 ;  /* 0x0000000802077824 */ /* 0x000fc400078e0206 */
[----:B------:R0:W-:Y:S01]  /*b780*/  STL.64 [R1+0xbc8], R22 ;  /* 0x000bc81601007387 */ /* 0x0001e20000100a00 */
[----:B------:R-:W-:-:S03]  /*b790*/  LEA R10, P3, R15, R18, 0x1 ;  /* 0x000000120f0a7211 */ /* 0x000fc600078608ff */
[----:B------:R1:W-:Y:S01]  /*b7a0*/  STL.64 [R1+0xbc0], R20 ;  /* 0x000bc01401007387 */ /* 0x0003e20000100a00 */
[----:B------:R-:W-:Y:S02]  /*b7b0*/  LEA R8, R2, R7, 0x3 ;  /* 0x0000000702087211 */ /* 0x000fe400078e18ff */
[CC--:B0-----:R-:W-:Y:S02]  /*b7c0*/  LEA R22, P1, R13.reuse, R18.reuse, 0x1 ;  /* 0x000000120d167211 */ /* 0x0c1fe400078208ff */
[C---:B-1----:R-:W-:Y:S02]  /*b7d0*/  LEA R20, P2, R14.reuse, R18, 0x1 ;  /* 0x000000120e147211 */ /* 0x042fe400078408ff */
[-C--:B------:R-:W-:Y:S02]  /*b7e0*/  LEA.HI.X.SX32 R23, R13, R25.reuse, 0x1, P1 ;  /* 0x000000190d177211 */ /* 0x080fe400008f0eff */
[-C--:B------:R-:W-:Y:S02]  /*b7f0*/  LEA.HI.X.SX32 R21, R14, R25.reuse, 0x1, P2 ;  /* 0x000000190e157211 */ /* 0x080fe400010f0eff */
[----:B------:R-:W-:Y:S01]  /*b800*/  LEA.HI.X.SX32 R11, R15, R25, 0x1, P3 ;  /* 0x000000190f0b7211 */ /* 0x000fe200018f0eff */
[----:B------:R0:W-:Y:S01]  /*b810*/  STL.64 [R1+0xbb8], R22 ;  /* 0x000bb81601007387 */ /* 0x0001e20000100a00 */
[----:B------:R-:W-:-:S03]  /*b820*/  IMAD R9, R2, 0x8, R8 ;  /* 0x0000000802097824 */ /* 0x000fc600078e0208 */
[----:B------:R1:W-:Y:S04]  /*b830*/  STL.64 [R1+0xbb0], R20 ;  /* 0x000bb01401007387 */ /* 0x0003e80000100a00 */
[----:B------:R2:W-:Y:S01]  /*b840*/  STL.64 [R1+0xba8], R10 ;  /* 0x000ba80a01007387 */ /* 0x0005e20000100a00 */
[----:B------:R-:W-:Y:S02]  /*b850*/  LEA R13, R2, R9, 0x3 ;  /* 0x00000009020d7211 */ /* 0x000fe400078e18ff */
[-C--:B0-----:R-:W-:Y:S02]  /*b860*/  LEA R22, P1, R16, R18.reuse, 0x1 ;  /* 0x0000001210167211 */ /* 0x081fe400078208ff */
[-C--:B-1----:R-:W-:Y:S02]  /*b870*/  LEA R20, P2, R17, R18.reuse, 0x1 ;  /* 0x0000001211147211 */ /* 0x082fe400078408ff */
[----:B--2---:R-:W-:-:S02]  /*b880*/  LEA R10, P3, R3, R18, 0x1 ;  /* 0x00000012030a7211 */ /* 0x004fc400078608ff */
[-C--:B------:R-:W-:Y:S02]  /*b890*/  LEA.HI.X.SX32 R23, R16, R25.reuse, 0x1, P1 ;  /* 0x0000001910177211 */ /* 0x080fe400008f0eff */
[-C--:B------:R-:W-:Y:S02]  /*b8a0*/  LEA.HI.X.SX32 R11, R3, R25.reuse, 0x1, P3 ;  /* 0x00000019030b7211 */ /* 0x080fe400018f0eff */
[----:B------:R-:W-:Y:S01]  /*b8b0*/  LEA.HI.X.SX32 R21, R17, R25, 0x1, P2 ;  /* 0x0000001911157211 */ /* 0x000fe200010f0eff */
[----:B------:R-:W-:Y:S02]  /*b8c0*/  IMAD R12, R2, 0x8, R13 ;  /* 0x00000008020c7824 */ /* 0x000fe400078e020d */
[----:B------:R0:W-:Y:S01]  /*b8d0*/  STL.64 [R1+0xb90], R10 ;  /* 0x000b900a01007387 */ /* 0x0001e20000100a00 */
[----:B------:R-:W-:-:S03]  /*b8e0*/  LEA R16, P2, R4, R18, 0x1 ;  /* 0x0000001204107211 */ /* 0x000fc600078408ff */
[----:B------:R-:W-:Y:S01]  /*b8f0*/  STL.64 [R1+0xba0], R22 ;  /* 0x000ba01601007387 */ /* 0x000fe20000100a00 */
[----:B------:R-:W-:-:S03]  /*b900*/  LEA R14, P3, R5, R18, 0x1 ;  /* 0x00000012050e7211 */ /* 0x000fc600078608ff */
[----:B------:R1:W-:Y:S01]  /*b910*/  STL.64 [R1+0xb98], R20 ;  /* 0x000b981401007387 */ /* 0x0003e20000100a00 */
[----:B0-----:R-:W-:Y:S02]  /*b920*/  LEA R10, R2, R12, 0x3 ;  /* 0x0000000c020a7211 */ /* 0x001fe400078e18ff */
[-C--:B------:R-:W-:Y:S02]  /*b930*/  LEA.HI.X.SX32 R17, R4, R25.reuse, 0x1, P2 ;  /* 0x0000001904117211 */ /* 0x080fe400010f0eff */
[----:B-1----:R-:W-:Y:S01]  /*b940*/  LEA R20, P1, R0, R18, 0x1 ;  /* 0x0000001200147211 */ /* 0x002fe200078208ff */
[----:B------:R-:W-:Y:S01]  /*b950*/  IMAD R11, R2, 0x8, R10 ;  /* 0x00000008020b7824 */ /* 0x000fe200078e020a */
[-C--:B------:R-:W-:Y:S02]  /*b960*/  LEA.HI.X.SX32 R15, R5, R25.reuse, 0x1, P3 ;  /* 0x00000019050f7211 */ /* 0x080fe400018f0eff */
[----:B------:R-:W-:Y:S02]  /*b970*/  LEA.HI.X.SX32 R21, R0, R25, 0x1, P1 ;  /* 0x0000001900157211 */ /* 0x000fe400008f0eff */
[----:B------:R-:W-:-:S03]  /*b980*/  LEA R4, R2, R11, 0x3 ;  /* 0x0000000b02047211 */ /* 0x000fc600078e18ff */
[----:B------:R0:W-:Y:S04]  /*b990*/  STL.64 [R1+0xb88], R20 ;  /* 0x000b881401007387 */ /* 0x0001e80000100a00 */
[----:B------:R1:W-:Y:S04]  /*b9a0*/  STL.64 [R1+0xb80], R16 ;  /* 0x000b801001007387 */ /* 0x0003e80000100a00 */
[----:B------:R2:W-:Y:S01]  /*b9b0*/  STL.64 [R1+0xb78], R14 ;  /* 0x000b780e01007387 */ /* 0x0005e20000100a00 */
[-C--:B0-----:R-:W-:Y:S02]  /*b9c0*/  LEA R20, P1, R6, R18.reuse, 0x1 ;  /* 0x0000001206147211 */ /* 0x081fe400078208ff */
[----:B-1----:R-:W-:-:S02]  /*b9d0*/  LEA R16, P2, R7, R18, 0x1 ;  /* 0x0000001207107211 */ /* 0x002fc400078408ff */
[-C--:B------:R-:W-:Y:S02]  /*b9e0*/  LEA.HI.X.SX32 R21, R6, R25.reuse, 0x1, P1 ;  /* 0x0000001906157211 */ /* 0x080fe400008f0eff */
[----:B--2---:R-:W-:Y:S01]  /*b9f0*/  LEA R14, P3, R8, R18, 0x1 ;  /* 0x00000012080e7211 */ /* 0x004fe200078608ff */
[----:B------:R-:W-:Y:S01]  /*ba00*/  IMAD R0, R2, 0x8, R4 ;  /* 0x0000000802007824 */ /* 0x000fe200078e0204 */
[-C--:B------:R-:W-:Y:S02]  /*ba10*/  LEA.HI.X.SX32 R17, R7, R25.reuse, 0x1, P2 ;  /* 0x0000001907117211 */ /* 0x080fe400010f0eff */
[----:B------:R-:W-:Y:S01]  /*ba20*/  LEA.HI.X.SX32 R15, R8, R25, 0x1, P3 ;  /* 0x00000019080f7211 */ /* 0x000fe200018f0eff */
[----:B------:R-:W-:Y:S01]  /*ba30*/  STL.64 [R1+0xb70], R20 ;  /* 0x000b701401007387 */ /* 0x000fe20000100a00 */
[----:B------:R-:W-:-:S03]  /*ba40*/  LEA R3, R2, R0, 0x3 ;  /* 0x0000000002037211 */ /* 0x000fc600078e18ff */
[----:B------:R0:W-:Y:S04]  /*ba50*/  STL.64 [R1+0xb68], R16 ;  /* 0x000b681001007387 */ /* 0x0001e80000100a00 */
[----:B------:R1:W-:Y:S01]  /*ba60*/  STL.64 [R1+0xb60], R14 ;  /* 0x000b600e01007387 */ /* 0x0003e20000100a00 */
[-C--:B------:R-:W-:Y:S01]  /*ba70*/  LEA R6, P3, R12, R18.reuse, 0x1 ;  /* 0x000000120c067211 */ /* 0x080fe200078608ff */
[----:B------:R-:W-:Y:S01]  /*ba80*/  IMAD R8, R2, 0x8, R3 ;  /* 0x0000000802087824 */ /* 0x000fe200078e0203 */
[-C--:B0-----:R-:W-:Y:S02]  /*ba90*/  LEA R16, P1, R9, R18.reuse, 0x1 ;  /* 0x0000001209107211 */ /* 0x081fe400078208ff */
[----:B-1----:R-:W-:Y:S02]  /*baa0*/  LEA R14, P2, R13, R18, 0x1 ;  /* 0x000000120d0e7211 */ /* 0x002fe400078408ff */
[----:B------:R-:W-:-:S02]  /*bab0*/  LEA.HI.X.SX32 R17, R9, R25, 0x1, P1 ;  /* 0x0000001909117211 */ /* 0x000fc400008f0eff */
[-C--:B------:R-:W-:Y:S02]  /*bac0*/  LEA.HI.X.SX32 R15, R13, R25.reuse, 0x1, P2 ;  /* 0x000000190d0f7211 */ /* 0x080fe400010f0eff */
[-C--:B------:R-:W-:Y:S01]  /*bad0*/  LEA.HI.X.SX32 R7, R12, R25.reuse, 0x1, P3 ;  /* 0x000000190c077211 */ /* 0x080fe200018f0eff */
[----:B------:R-:W-:Y:S01]  /*bae0*/  STL.64 [R1+0xb58], R16 ;  /* 0x000b581001007387 */ /* 0x000fe20000100a00 */
[----:B------:R-:W-:Y:S02]  /*baf0*/  LEA R5, R2, R8, 0x3 ;  /* 0x0000000802057211 */ /* 0x000fe400078e18ff */
[CC--:B------:R-:W-:Y:S01]  /*bb00*/  LEA R20, P1, R10.reuse, R18.reuse, 0x1 ;  /* 0x000000120a147211 */ /* 0x0c0fe200078208ff */
[----:B------:R0:W-:Y:S03]  /*bb10*/  STL.64 [R1+0xb50], R14 ;  /* 0x000b500e01007387 */ /* 0x0001e60000100a00 */
[----:B------:R-:W-:Y:S01]  /*bb20*/  LEA.HI.X.SX32 R21, R10, R25, 0x1, P1 ;  /* 0x000000190a157211 */ /* 0x000fe200008f0eff */
[----:B------:R1:W-:Y:S01]  /*bb30*/  STL.64 [R1+0xb48], R6 ;  /* 0x000b480601007387 */ /* 0x0003e20000100a00 */
[----:B0-----:R-:W-:-:S02]  /*bb40*/  LEA R14, P3, R4, R18, 0x1 ;  /* 0x00000012040e7211 */ /* 0x001fc400078608ff */
[C---:B------:R-:W-:Y:S01]  /*bb50*/  LEA R16, P2, R11.reuse, R18, 0x1 ;  /* 0x000000120b107211 */ /* 0x040fe200078408ff */
[----:B-1----:R-:W-:Y:S01]  /*bb60*/  IMAD R6, R2, 0x8, R5 ;  /* 0x0000000802067824 */ /* 0x002fe200078e0205 */
[-C--:B------:R-:W-:Y:S01]  /*bb70*/  LEA.HI.X.SX32 R15, R4, R25.reuse, 0x1, P3 ;  /* 0x00000019040f7211 */ /* 0x080fe200018f0eff */
[----:B------:R-:W-:Y:S01]  /*bb80*/  STL.64 [R1+0xb38], R20 ;  /* 0x000b381401007387 */ /* 0x000fe20000100a00 */
[-C--:B------:R-:W-:Y:S02]  /*bb90*/  LEA.HI.X.SX32 R17, R11, R25.reuse, 0x1, P2 ;  /* 0x000000190b117211 */ /* 0x080fe400010f0eff */
[----:B------:R-:W-:Y:S01]  /*bba0*/  LEA R7, R2, R6, 0x3 ;  /* 0x0000000602077211 */ /* 0x000fe200078e18ff */
[----:B------:R0:W-:Y:S01]  /*bbb0*/  STL.64 [R1+0xb28], R14 ;  /* 0x000b280e01007387 */ /* 0x0001e20000100a00 */
[CC--:B------:R-:W-:Y:S02]  /*bbc0*/  LEA R12, P2, R3.reuse, R18.reuse, 0x1 ;  /* 0x00000012030c7211 */ /* 0x0c0fe400078408ff */
[----:B------:R-:W-:Y:S01]  /*bbd0*/  LEA R10, P3, R8, R18, 0x1 ;  /* 0x00000012080a7211 */ /* 0x000fe200078608ff */
[----:B------:R-:W-:Y:S01]  /*bbe0*/  IMAD R4, R2, 0x8, R7 ;  /* 0x0000000802047824 */ /* 0x000fe200078e0207 */
[----:B------:R-:W-:-:S02]  /*bbf0*/  LEA.HI.X.SX32 R13, R3, R25, 0x1, P2 ;  /* 0x00000019030d7211 */ /* 0x000fc400010f0eff */
[----:B0-----:R-:W-:Y:S02]  /*bc00*/  LEA R14, P1, R0, R18, 0x1 ;  /* 0x00000012000e7211 */ /* 0x001fe400078208ff */
[-C--:B------:R-:W-:Y:S02]  /*bc10*/  LEA.HI.X.SX32 R11, R8, R25.reuse, 0x1, P3 ;  /* 0x00000019080b7211 */ /* 0x080fe400018f0eff */
[----:B------:R-:W-:Y:S01]  /*bc20*/  LEA.HI.X.SX32 R15, R0, R25, 0x1, P1 ;  /* 0x00000019000f7211 */ /* 0x000fe200008f0eff */
[----:B------:R-:W-:Y:S01]  /*bc30*/  STL.64 [R1+0xb30], R16 ;  /* 0x000b301001007387 */ /* 0x000fe20000100a00 */
[----:B------:R-:W-:-:S03]  /*bc40*/  LEA R3, R2, R4, 0x3 ;  /* 0x0000000402037211 */ /* 0x000fc600078e18ff */
[----:B------:R0:W-:Y:S04]  /*bc50*/  STL.64 [R1+0xb20], R14 ;  /* 0x000b200e01007387 */ /* 0x0001e80000100a00 */
[----:B------:R1:W-:Y:S01]  /*bc60*/  STL.64 [R1+0xb18], R12 ;  /* 0x000b180c01007387 */ /* 0x0003e20000100a00 */
[----:B------:R-:W-:-:S03]  /*bc70*/  IMAD R0, R2, 0x8, R3 ;  /* 0x0000000802007824 */ /* 0x000fc600078e0203 */
[----:B------:R2:W-:Y:S01]  /*bc80*/  STL.64 [R1+0xb10], R10 ;  /* 0x000b100a01007387 */ /* 0x0005e20000100a00 */
[CC--:B0-----:R-:W-:Y:S02]  /*bc90*/  LEA R14, P1, R5.reuse, R18.reuse, 0x1 ;  /* 0x00000012050e7211 */ /* 0x0c1fe400078208ff */
[CC--:B-1----:R-:W-:Y:S02]  /*bca0*/  LEA R12, P2, R6.reuse, R18.reuse, 0x1 ;  /* 0x00000012060c7211 */ /* 0x0c2fe400078408ff */
[-C--:B------:R-:W-:Y:S02]  /*bcb0*/  LEA.HI.X.SX32 R15, R5, R25.reuse, 0x1, P1 ;  /* 0x00000019050f7211 */ /* 0x080fe400008f0eff */
[C---:B--2---:R-:W-:Y:S02]  /*bcc0*/  LEA R10, P3, R7.reuse, R18, 0x1 ;  /* 0x00000012070a7211 */ /* 0x044fe400078608ff */
[-C--:B------:R-:W-:Y:S02]  /*bcd0*/  LEA.HI.X.SX32 R13, R6, R25.reuse, 0x1, P2 ;  /* 0x00000019060d7211 */ /* 0x080fe400010f0eff */
[----:B------:R-:W-:Y:S01]  /*bce0*/  LEA.HI.X.SX32 R11, R7, R25, 0x1, P3 ;  /* 0x00000019070b7211 */ /* 0x000fe200018f0eff */
[----:B------:R0:W-:Y:S01]  /*bcf0*/  STL.64 [R1+0xb08], R14 ;  /* 0x000b080e01007387 */ /* 0x0001e20000100a00 */
[----:B------:R-:W-:-:S03]  /*bd00*/  LEA R2, R2, R0, 0x3 ;  /* 0x0000000002027211 */ /* 0x000fc600078e18ff */
[----:B------:R1:W-:Y:S01]  /*bd10*/  STL.64 [R1+0xb00], R12 ;  /* 0x000b000c01007387 */ /* 0x0003e20000100a00 */
[----:B------:R-:W-:-:S03]  /*bd20*/  LEA R8, P4, R2, R18, 0x1 ;  /* 0x0000001202087211 */ /* 0x000fc600078808ff */
[----:B------:R2:W-:Y:S01]  /*bd30*/  STL.64 [R1+0xaf8], R10 ;  /* 0x000af80a01007387 */ /* 0x0005e20000100a00 */
[CC--:B0-----:R-:W-:Y:S02]  /*bd40*/  LEA R14, P1, R4.reuse, R18.reuse, 0x1 ;  /* 0x00000012040e7211 */ /* 0x0c1fe400078208ff */
[CC--:B-1----:R-:W-:Y:S02]  /*bd50*/  LEA R12, P2, R3.reuse, R18.reuse, 0x1 ;  /* 0x00000012030c7211 */ /* 0x0c2fe400078408ff */
[-C--:B------:R-:W-:Y:S02]  /*bd60*/  LEA.HI.X.SX32 R15, R4, R25.reuse, 0x1, P1 ;  /* 0x00000019040f7211 */ /* 0x080fe400008f0eff */
[C---:B--2---:R-:W-:Y:S02]  /*bd70*/  LEA R10, P3, R0.reuse, R18, 0x1 ;  /* 0x00000012000a7211 */ /* 0x044fe400078608ff */
[-C--:B------:R-:W-:Y:S02]  /*bd80*/  LEA.HI.X.SX32 R13, R3, R25.reuse, 0x1, P2 ;  /* 0x00000019030d7211 */ /* 0x080fe400010f0eff */
[----:B------:R-:W-:-:S02]  /*bd90*/  LEA.HI.X.SX32 R11, R0, R25, 0x1, P3 ;  /* 0x00000019000b7211 */ /* 0x000fc400018f0eff */
[----:B------:R-:W-:Y:S01]  /*bda0*/  LEA.HI.X.SX32 R9, R2, R25, 0x1, P4 ;  /* 0x0000001902097211 */ /* 0x000fe200020f0eff */
[----:B------:R-:W-:Y:S01]  /*bdb0*/  STL.64 [R1+0xaf0], R14 ;  /* 0x000af00e01007387 */ /* 0x000fe20000100a00 */
[----:B------:R-:W-:Y:S01]  /*bdc0*/  MOV R3, 0x3f800000 ;  /* 0x3f80000000037802 */ /* 0x000fe20000000f00 */
[----:B------:R-:W-:Y:S02]  /*bdd0*/  IMAD.MOV.U32 R2, RZ, RZ, -0x800000 ;  /* 0xff800000ff027424 */ /* 0x000fe400078e00ff */
[----:B------:R-:W-:Y:S01]  /*bde0*/  STL.64 [R1+0xae8], R12 ;  /* 0x000ae80c01007387 */ /* 0x000fe20000100a00 */
[----:B------:R-:W-:-:S03]  /*bdf0*/  MOV R4, 0xff800000 ;  /* 0xff80000000047802 */ /* 0x000fc60000000f00 */
[----:B------:R-:W-:Y:S04]  /*be00*/  STL.64 [R1+0xae0], R10 ;  /* 0x000ae00a01007387 */ /* 0x000fe80000100a00 */
[----:B------:R-:W-:Y:S04]  /*be10*/  STL.64 [R1+0xad8], R8 ;  /* 0x000ad80801007387 */ /* 0x000fe80000100a00 */
[----:B------:R0:W-:Y:S04]  /*be20*/  STL [R1+0xce8], R3 ;  /* 0x000ce80301007387 */ /* 0x0001e80000100800 */
[----:B------:R-:W-:Y:S04]  /*be30*/  STL [R1+0x368], RZ ;  /* 0x000368ff01007387 */ /* 0x000fe80000100800 */
[----:B------:R-:W-:Y:S01]  /*be40*/  STL [R1+0x1e0], R2 ;  /* 0x0001e00201007387 */ /* 0x000fe20000100800 */
[----:B0-----:R-:W-:-:S03]  /*be50*/  IMAD.MOV.U32 R3, RZ, RZ, -0x800000 ;  /* 0xff800000ff037424 */ /* 0x001fc600078e00ff */
[----:B------:R-:W-:Y:S04]  /*be60*/  STL [R1+0x364], RZ ;  /* 0x000364ff01007387 */ /* 0x000fe80000100800 */
        /* <DEDUP_REMOVED lines=30> */
[----:B------:R-:W-:Y:S01]  /*c050*/  STL [R1+0x870], RZ ;  /* 0x000870ff01007387 */ /* 0x000fe20000100800 */
[----:B0-----:R-:W-:-:S03]  /*c060*/  IMAD.MOV.U32 R4, RZ, RZ, 0x3f800000 ;  /* 0x3f800000ff047424 */ /* 0x001fc600078e00ff */
[----:B------:R0:W-:Y:S01]  /*c070*/  STL [R1+0x86c], R2 ;  /* 0x00086c0201007387 */ /* 0x0001e20000100800 */
[----:B-1----:R-:W-:Y:S02]  /*c080*/  MOV R3, 0x3f800000 ;  /* 0x3f80000000037802 */ /* 0x002fe40000000f00 */
[----:B0-----:R-:W-:-:S05]  /*c090*/  MOV R2, 0x3f800000 ;  /* 0x3f80000000027802 */ /* 0x001fca0000000f00 */
        /* <DEDUP_REMOVED lines=29> */
[----:B------:R-:W-:Y:S04]  /*c270*/  STL [R1+0x874], R3 ;  /* 0x0008740301007387 */ /* 0x000fe80000100800 */
[----:B------:R-:W-:Y:S04]  /*c280*/  STL [R1+0x5d0], RZ ;  /* 0x0005d0ff01007387 */ /* 0x000fe80000100800 */
[----:B------:R1:W-:Y:S04]  /*c290*/  STL [R1+0x87c], R2 ;  /* 0x00087c0201007387 */ /* 0x0003e80000100800 */
[----:B------:R-:W-:Y:S04]  /*c2a0*/  STL [R1+0x5d4], RZ ;  /* 0x0005d4ff01007387 */ /* 0x000fe80000100800 */
        /* <DEDUP_REMOVED lines=193> */
[----:B------:R-:W2:Y:S04]  /*cec0*/  S2R R29, SR_TID.X ;  /* 0x00000000001d7919 */ /* 0x000ea80000002100 */
        /* <DEDUP_REMOVED lines=20> */
[----:B------:R-:W-:Y:S01]  /*d010*/  STL [R1+0x59c], RZ ;  /* 0x00059cff01007387 */ /* 0x000fe20000100800 */
[----:B--2---:R-:W-:-:S03]  /*d020*/  LOP3.LUT P1, RZ, R29, 0x3, RZ, 0xc0, !PT ;  /* 0x000000031dff7812 */ /* 0x004fc6000782c0ff */
[----:B------:R-:W-:Y:S01]  /*d030*/  STL [R1+0x580], RZ ;  /* 0x000580ff01007387 */ /* 0x000fe20000100800 */
[----:B------:R-:W-:-:S03]  /*d040*/  LOP3.LUT R19, R29, 0x1ff, RZ, 0xc0, !PT ;  /* 0x000001ff1d137812 */ /* 0x000fc600078ec0ff */
[----:B------:R-:W-:Y:S01]  /*d050*/  STL [R1+0x584], RZ ;  /* 0x000584ff01007387 */ /* 0x000fe20000100800 */
[----:B------:R-:W-:-:S03]  /*d060*/  LOP3.LUT P2, RZ, R29, 0x7, RZ, 0xc0, !PT ;  /* 0x000000071dff7812 */ /* 0x000fc6000784c0ff */
[----:B------:R-:W-:Y:S04]  /*d070*/  STL [R1+0x588], RZ ;  /* 0x000588ff01007387 */ /* 0x000fe80000100800 */
[----:B------:R-:W-:Y:S04]  /*d080*/  STL [R1+0x58c], RZ ;  /* 0x00058cff01007387 */ /* 0x000fe80000100800 */
[----:B------:R-:W2:Y:S04]  /*d090*/  LDL.64 R28, [R1+0x6e0] ;  /* 0x0006e000011c7983 */ /* 0x000ea80000100a00 */
[----:B------:R-:W-:Y:S04]  /*d0a0*/  STL [R1+0x570], RZ ;  /* 0x000570ff01007387 */ /* 0x000fe80000100800 */
[----:B------:R-:W-:Y:S04]  /*d0b0*/  STL [R1+0x574], RZ ;  /* 0x000574ff01007387 */ /* 0x000fe80000100800 */
[----:B------:R-:W-:Y:S04]  /*d0c0*/  STL [R1+0x578], RZ ;  /* 0x000578ff01007387 */ /* 0x000fe80000100800 */
[----:B------:R-:W-:Y:S01]  /*d0d0*/  STL [R1+0x57c], RZ ;  /* 0x00057cff01007387 */ /* 0x000fe20000100800 */
[----:B------:R-:W-:-:S03]  /*d0e0*/  IMAD.MOV.U32 R0, RZ, RZ, c[0x0][0x1a4] ;  /* 0x00006900ff007624 */ /* 0x000fc600078e00ff */
[----:B------:R-:W-:Y:S04]  /*d0f0*/  STL [R1+0x5f0], RZ ;  /* 0x0005f0ff01007387 */ /* 0x000fe80000100800 */
[----:B------:R-:W-:Y:S04]  /*d100*/  STL [R1+0x5f4], RZ ;  /* 0x0005f4ff01007387 */ /* 0x000fe80000100800 */
[----:B------:R-:W-:Y:S04]  /*d110*/  STL [R1+0x5f8], RZ ;  /* 0x0005f8ff01007387 */ /* 0x000fe80000100800 */
[----:B------:R-:W-:Y:S01]  /*d120*/  STL [R1+0x5fc], RZ ;  /* 0x0005fcff01007387 */ /* 0x000fe20000100800 */
[----:B0-----:R-:W-:-:S03]  /*d130*/  IMAD R4, R0, 0x12, RZ ;  /* 0x0000001200047824 */ /* 0x001fc600078e02ff */
[----:B------:R-:W-:Y:S01]  /*d140*/  STL [R1+0x620], RZ ;  /* 0x000620ff01007387 */ /* 0x000fe20000100800 */
[----:B------:R-:W-:-:S03]  /*d150*/  IMAD R5, R0, 0x24, RZ ;  /* 0x0000002400057824 */ /* 0x000fc600078e02ff */
[----:B------:R-:W-:Y:S04]  /*d160*/  STL [R1+0x624], RZ ;  /* 0x000624ff01007387 */ /* 0x000fe80000100800 */
[----:B------:R-:W-:Y:S04]  /*d170*/  STL [R1+0x628], RZ ;  /* 0x000628ff01007387 */ /* 0x000fe80000100800 */
[----:B------:R-:W-:Y:S04]  /*d180*/  STL [R1+0x62c], RZ ;  /* 0x00062cff01007387 */ /* 0x000fe80000100800 */
[----:B------:R-:W-:Y:S04]  /*d190*/  STL [R1+0x650], RZ ;  /* 0x000650ff01007387 */ /* 0x000fe80000100800 */
[----:B------:R-:W-:Y:S04]  /*d1a0*/  STL [R1+0x654], RZ ;  /* 0x000654ff01007387 */ /* 0x000fe80000100800 */
[----:B------:R-:W-:Y:S04]  /*d1b0*/  STL [R1+0x658], RZ ;  /* 0x000658ff01007387 */ /* 0x000fe80000100800 */
[----:B-1----:R-:W0:Y:S04]  /*d1c0*/  S2R R2, SR_TID.X ;  /* 0x0000000000027919 */ /* 0x002e280000002100 */
[----:B------:R-:W-:Y:S04]  /*d1d0*/  STL [R1+0x65c], RZ ;  /* 0x00065cff01007387 */ /* 0x000fe80000100800 */
[----:B------:R1:W-:Y:S04]  /*d1e0*/  STL.64 [R1+0xd58], R4 ;  /* 0x000d580401007387 */ /* 0x0003e80000100a00 */
[----:B-1----:R-:W1:Y:S01]  /*d1f0*/  S2R R5, SR_TID.X ;  /* 0x0000000000057919 */ /* 0x002e620000002100 */
[----:B0-----:R-:W-:-:S04]  /*d200*/  LOP3.LUT R2, R2, 0x7, RZ, 0xc0, !PT ;  /* 0x0000000702027812 */ /* 0x001fc800078ec0ff */
[----:B------:R-:W-:Y:S01]  /*d210*/  SHF.L.U32 R2, R2, 0x4, RZ ;  /* 0x0000000402027819 */ /* 0x000fe200000006ff */
[C---:B------:R-:W-:Y:S02]  /*d220*/  IMAD R6, R0.reuse, 0x26, RZ ;  /* 0x0000002600067824 */ /* 0x040fe400078e02ff */
[----:B------:R-:W-:Y:S02]  /*d230*/  IMAD R7, R0, 0xa, RZ ;  /* 0x0000000a00077824 */ /* 0x000fe400078e02ff */
[----:B-1----:R-:W-:-:S05]  /*d240*/  IMAD.SHL.U32 R4, R5, 0x80, RZ ;  /* 0x0000008005047824 */ /* 0x002fca00078e00ff */
[----:B------:R-:W-:Y:S02]  /*d250*/  LOP3.LUT R2, R2, 0x780, R4, 0xf8, !PT ;  /* 0x0000078002027812 */ /* 0x000fe400078ef804 */
[----:B------:R-:W-:Y:S01]  /*d260*/  LOP3.LUT R4, R5, 0x1ff, RZ, 0xc0, !PT ;  /* 0x000001ff05047812 */ /* 0x000fe200078ec0ff */
[----:B------:R0:W-:Y:S03]  /*d270*/  STL.64 [R1+0xd50], R6 ;  /* 0x000d500601007387 */ /* 0x0001e60000100a00 */
[----:B0-----:R-:W-:Y:S02]  /*d280*/  SHF.L.U32 R6, R4, 0x1, RZ ;  /* 0x0000000104067819 */ /* 0x001fe400000006ff */
[----:B------:R-:W0:Y:S01]  /*d290*/  S2R R4, SR_TID.X ;  /* 0x0000000000047919 */ /* 0x000e220000002100 */
[C---:B------:R-:W-:Y:S02]  /*d2a0*/  IMAD R8, R0.reuse, 0x14, RZ ;  /* 0x0000001400087824 */ /* 0x040fe400078e02ff */
[----:B------:R-:W-:-:S02]  /*d2b0*/  IMAD R9, R0, 0x28, RZ ;  /* 0x0000002800097824 */ /* 0x000fc400078e02ff */
[C---:B------:R-:W-:Y:S02]  /*d2c0*/  IMAD R10, R0.reuse, 0x2a, RZ ;  /* 0x0000002a000a7824 */ /* 0x040fe400078e02ff */
[C---:B------:R-:W-:Y:S02]  /*d2d0*/  IMAD R11, R0.reuse, 0x16, RZ ;  /* 0x00000016000b7824 */ /* 0x040fe400078e02ff */
[C---:B------:R-:W-:Y:S02]  /*d2e0*/  IMAD R14, R0.reuse, 0x6, RZ ;  /* 0x00000006000e7824 */ /* 0x040fe400078e02ff */
[C---:B------:R-:W-:Y:S01]  /*d2f0*/  IMAD R15, R0.reuse, 0xc, RZ ;  /* 0x0000000c000f7824 */ /* 0x040fe200078e02ff */
[----:B------:R1:W-:Y:S01]  /*d300*/  STL.64 [R1+0xd48], R8 ;  /* 0x000d480801007387 */ /* 0x0003e20000100a00 */
[C---:B------:R-:W-:Y:S02]  /*d310*/  IMAD R16, R0.reuse, 0x18, RZ ;  /* 0x0000001800107824 */ /* 0x040fe400078e02ff */
[C---:B------:R-:W-:Y:S01]  /*d320*/  IMAD R17, R0.reuse, 0x30, RZ ;  /* 0x0000003000117824 */ /* 0x040fe200078e02ff */
[----:B------:R-:W-:Y:S04]  /*d330*/  STL.64 [R1+0xd40], R10 ;  /* 0x000d400a01007387 */ /* 0x000fe80000100a00 */
[----:B------:R-:W-:Y:S01]  /*d340*/  STL.64 [R1+0xd30], R14 ;  /* 0x000d300e01007387 */ /* 0x000fe20000100a00 */
[----:B-1----:R-:W-:Y:S01]  /*d350*/  LOP3.LUT R8, R5, 0x1c0, RZ, 0xc0, !PT ;  /* 0x000001c005087812 */ /* 0x002fe200078ec0ff */
[----:B------:R-:W-:-:S02]  /*d360*/  IMAD R5, R0, 0x42, RZ ;  /* 0x0000004200057824 */ /* 0x000fc400078e02ff */
[----:B------:R1:W-:Y:S01]  /*d370*/  STL.64 [R1+0xd28], R16 ;  /* 0x000d281001007387 */ /* 0x0003e20000100a00 */
[----:B0-----:R-:W-:Y:S01]  /*d380*/  LOP3.LUT R2, R2, 0x10, R4, 0x78, !PT ;  /* 0x0000001002027812 */ /* 0x001fe200078e7804 */
[C---:B------:R-:W-:Y:S01]  /*d390*/  IMAD R18, R0.reuse, 0x32, RZ ;  /* 0x0000003200127824 */ /* 0x040fe200078e02ff */
[----:B------:R-:W-:Y:S01]  /*d3a0*/  ISETP.LT.U32.AND P1, PT, R19, 0x100, !P1 ;  /* 0x000001001300780c */ /* 0x000fe20004f21070 */
[C---:B------:R-:W-:Y:S02]  /*d3b0*/  IMAD R19, R0.reuse, 0x1a, RZ ;  /* 0x0000001a00137824 */ /* 0x040fe400078e02ff */
[----:B-1----:R-:W-:-:S03]  /*d3c0*/  IMAD R16, R0, 0x21, RZ ;  /* 0x0000002100107824 */ /* 0x002fc600078e02ff */
[----:B------:R-:W-:Y:S01]  /*d3d0*/  STL.64 [R1+0xd38], R18 ;  /* 0x000d381201007387 */ /* 0x000fe20000100a00 */
[----:B--2---:R-:W-:Y:S01]  /*d3e0*/  IMAD.MOV.U32 R14, RZ, RZ, R28 ;  /* 0x000000ffff0e7224 */ /* 0x004fe200078e001c */
[----:B------:R-:W-:-:S04]  /*d3f0*/  MOV R15, R29 ;  /* 0x0000001d000f7202 */ /* 0x000fc80000000f00 */
[----:B------:R-:W-:-:S04]  /*d400*/  IADD3 R4, P3, R5, R14, RZ ;  /* 0x0000000e05047210 */ /* 0x000fc80007f7e0ff */
[----:B------:R-:W-:-:S05]  /*d410*/  LEA.HI.X.SX32 R5, R16, R15, 0x1, P3 ;  /* 0x0000000f10057211 */ /* 0x000fca00018f0eff */
[----:B------:R0:W-:Y:S04]  /*d420*/  STL.64 [R1+0x9d8], R4 ;  /* 0x0009d80401007387 */ /* 0x0001e80000100a00 */
[----:B0-----:R-:W2:Y:S01]  /*d430*/  LDL.LU.64 R4, [R1+0xd58] ;  /* 0x000d580001047983 */ /* 0x001ea20000300a00 */
[----:B------:R-:W-:Y:S01]  /*d440*/  SHF.R.U32.HI R8, RZ, 0x2, R8 ;  /* 0x00000002ff087819 */ /* 0x000fe20000011608 */
[C---:B------:R-:W-:Y:S02]  /*d450*/  IMAD R3, R0.reuse, 0x22, RZ ;  /* 0x0000002200037824 */ /* 0x040fe400078e02ff */
[----:B------:R-:W-:Y:S01]  /*d460*/  IMAD R7, R0, 0x44, RZ ;  /* 0x0000004400077824 */ /* 0x000fe200078e02ff */
[----:B------:R-:W-:Y:S01]  /*d470*/  LOP3.LUT R6, R6, R8, RZ, 0x3c, !PT ;  /* 0x0000000806067212 */ /* 0x000fe200078e3cff */
[----:B------:R-:W-:Y:S01]  /*d480*/  IMAD R8, R0, 0x11, RZ ;  /* 0x0000001100087824 */ /* 0x000fe200078e02ff */
[----:B------:R-:W-:-:S02]  /*d490*/  IADD3 R18, P6, R3, R14, RZ ;  /* 0x0000000e03127210 */ /* 0x000fc40007fde0ff */
[----:B------:R-:W-:Y:S02]  /*d4a0*/  IADD3 R10, P4, R7, R14, RZ ;  /* 0x0000000e070a7210 */ /* 0x000fe40007f9e0ff */
[-C--:B------:R-:W-:Y:S01]  /*d4b0*/  LEA.HI.X.SX32 R19, R8, R15.reuse, 0x1, P6 ;  /* 0x0000000f08137211 */ /* 0x080fe200030f0eff */
[C---:B------:R-:W-:Y:S01]  /*d4c0*/  IMAD R7, R0.reuse, 0x46, RZ ;  /* 0x0000004600077824 */ /* 0x040fe200078e02ff */
[----:B------:R-:W-:Y:S01]  /*d4d0*/  LEA.HI.X.SX32 R11, R3, R15, 0x1, P4 ;  /* 0x0000000f030b7211 */ /* 0x000fe200020f0eff */
[----:B------:R-:W-:-:S03]  /*d4e0*/  IMAD R17, R0, 0x48, RZ ;  /* 0x0000004800117824 */ /* 0x000fc600078e02ff */
[-C--:B------:R-:W-:Y:S02]  /*d4f0*/  IADD3 R6, P5, R7, R14.reuse, RZ ;  /* 0x0000000e07067210 */ /* 0x080fe40007fbe0ff */
[-C--:B------:R-:W-:Y:S02]  /*d500*/  IADD3 R16, P3, R17, R14.reuse, RZ ;  /* 0x0000000e11107210 */ /* 0x080fe40007f7e0ff */
[----:B------:R-:W-:Y:S01]  /*d510*/  MOV R3, R9 ;  /* 0x0000000900037202 */ /* 0x000fe20000000f00 */
[----:B------:R-:W-:Y:S01]  /*d520*/  IMAD R9, R0, 0x4a, RZ ;  /* 0x0000004a00097824 */ /* 0x000fe200078e02ff */
[----:B--2---:R-:W-:-:S05]  /*d530*/  IADD3 R8, P6, R4, R14, RZ ;  /* 0x0000000e04087210 */ /* 0x004fca0007fde0ff */
[----:B------:R0:W-:Y:S01]  /*d540*/  STL [R1+0xa90], R8 ;  /* 0x000a900801007387 */ /* 0x0001e20000100800 */
[----:B------:R-:W-:-:S03]  /*d550*/  IMAD.MOV.U32 R2, RZ, RZ, R8 ;  /* 0x000000ffff027224 */ /* 0x000fc600078e0008 */
[----:B------:R1:W-:Y:S04]  /*d560*/  STL.64 [R1+0xa50], R18 ;  /* 0x000a501201007387 */ /* 0x0003e80000100a00 */
[----:B------:R2:W-:Y:S01]  /*d570*/  STL.64 [R1+0x9d0], R10 ;  /* 0x0009d00a01007387 */ /* 0x0005e20000100a00 */
[----:B0-----:R-:W-:Y:S01]  /*d580*/  IMAD R8, R0, 0x23, RZ ;  /* 0x0000002300087824 */ /* 0x001fe200078e02ff */
[----:B------:R-:W-:-:S04]  /*d590*/  LEA.HI.X.SX32 R17, R5, R15, 0x1, P3 ;  /* 0x0000000f05117211 */ /* 0x000fc800018f0eff */
[----:B------:R-:W-:Y:S02]  /*d5a0*/  LEA.HI.X.SX32 R7, R8, R15, 0x1, P5 ;  /* 0x0000000f08077211 */ /* 0x000fe400028f0eff */
[----:B-1----:R-:W-:Y:S01]  /*d5b0*/  IADD3 R18, P4, R5, R14, RZ ;  /* 0x0000000e05127210 */ /* 0x002fe20007f9e0ff */
[----:B--2---:R-:W-:-:S03]  /*d5c0*/  IMAD R10, R0, 0x9, RZ ;  /* 0x00000009000a7824 */ /* 0x004fc600078e02ff */
[-C--:B------:R-:W-:Y:S01]  /*d5d0*/  LEA.HI.X.SX32 R19, R4, R15.reuse, 0x1, P4 ;  /* 0x0000000f04137211 */ /* 0x080fe200020f0eff */
[----:B------:R0:W-:Y:S01]  /*d5e0*/  STL.64 [R1+0x9c8], R6 ;  /* 0x0009c80601007387 */ /* 0x0001e20000100a00 */
[-C--:B------:R-:W-:Y:S02]  /*d5f0*/  LEA.HI.X.SX32 R3, R10, R15.reuse, 0x1, P6 ;  /* 0x0000000f0a037211 */ /* 0x080fe400030f0eff */
[----:B------:R-:W-:Y:S02]  /*d600*/  IADD3 R8, P5, R9, R14, RZ ;  /* 0x0000000e09087210 */ /* 0x000fe40007fbe0ff */
[----:B------:R-:W-:Y:S01]  /*d610*/  MOV R5, R15 ;  /* 0x0000000f00057202 */ /* 0x000fe20000000f00 */
[----:B0-----:R-:W2:Y:S04]  /*d620*/  LDL.LU.64 R6, [R1+0xd50] ;  /* 0x000d500001067983 */ /* 0x001ea80000300a00 */
[----:B------:R-:W-:Y:S04]  /*d630*/  STL [R1+0xa94], R3 ;  /* 0x000a940301007387 */ /* 0x000fe80000100800 */
[----:B------:R-:W-:Y:S04]  /*d640*/  STL.64 [R1+0xa48], R18 ;  /* 0x000a481201007387 */ /* 0x000fe80000100a00 */
[----:B------:R0:W-:Y:S02]  /*d650*/  STL.64 [R1+0x9c0], R16 ;  /* 0x0009c01001007387 */ /* 0x0001e40000100a00 */
[----:B0-----:R-:W-:-:S05]  /*d660*/  IMAD R16, R0, 0x25, RZ ;  /* 0x0000002500107824 */ /* 0x001fca00078e02ff */
[----:B------:R-:W-:-:S05]  /*d670*/  LEA.HI.X.SX32 R9, R16, R5, 0x1, P5 ;  /* 0x0000000510097211 */ /* 0x000fca00028f0eff */
[----:B------:R0:W-:Y:S04]  /*d680*/  STL.64 [R1+0x9b8], R8 ;  /* 0x0009b80801007387 */ /* 0x0001e80000100a00 */
[----:B0-----:R-:W3:Y:S01]  /*d690*/  LDL.LU.64 R8, [R1+0xd48] ;  /* 0x000d480001087983 */ /* 0x001ee20000300a00 */
[C---:B------:R-:W-:Y:S02]  /*d6a0*/  IMAD R11, R0.reuse, 0x4c, RZ ;  /* 0x0000004c000b7824 */ /* 0x040fe400078e02ff */
[----:B------:R-:W-:-:S03]  /*d6b0*/  IMAD R19, R0, 0x13, RZ ;  /* 0x0000001300137824 */ /* 0x000fc600078e02ff */
[-C--:B------:R-:W-:Y:S01]  /*d6c0*/  IADD3 R10, P6, R11, R14.reuse, RZ ;  /* 0x0000000e0b0a7210 */ /* 0x080fe20007fde0ff */
[----:B------:R-:W-:Y:S02]  /*d6d0*/  IMAD.MOV.U32 R4, RZ, RZ, R14 ;  /* 0x000000ffff047224 */ /* 0x000fe400078e000e */
[C---:B------:R-:W-:Y:S02]  /*d6e0*/  IMAD R15, R0.reuse, 0x4e, RZ ;  /* 0x0000004e000f7824 */ /* 0x040fe400078e02ff */
[----:B------:R-:W-:Y:S01]  /*d6f0*/  IMAD R18, R0, 0x27, RZ ;  /* 0x0000002700127824 */ /* 0x000fe200078e02ff */
[C---:B--2---:R-:W-:Y:S02]  /*d700*/  IADD3 R2, P4, R6.reuse, R14, RZ ;  /* 0x0000000e06027210 */ /* 0x044fe40007f9e0ff */
[-C--:B------:R-:W-:Y:S02]  /*d710*/  LEA.HI.X.SX32 R11, R6, R5.reuse, 0x1, P6 ;  /* 0x00000005060b7211 */ /* 0x080fe400030f0eff */
[----:B------:R-:W-:Y:S01]  /*d720*/  LEA.HI.X.SX32 R3, R19, R5, 0x1, P4 ;  /* 0x0000000513037211 */ /* 0x000fe200020f0eff */
[----:B------:R-:W-:Y:S01]  /*d730*/  IMAD R19, R0, 0x5, RZ ;  /* 0x0000000500137824 */ /* 0x000fe200078e02ff */
[----:B------:R-:W-:-:S03]  /*d740*/  IADD3 R14, P3, R15, R4, RZ ;  /* 0x000000040f0e7210 */ /* 0x000fc60007f7e0ff */
[----:B------:R0:W-:Y:S01]  /*d750*/  STL.64 [R1+0xa40], R2 ;  /* 0x000a400201007387 */ /* 0x0001e20000100a00 */
[----:B------:R-:W-:-:S03]  /*d760*/  LEA.HI.X.SX32 R15, R18, R5, 0x1, P3 ;  /* 0x00000005120f7211 */ /* 0x000fc600018f0eff */
[----:B------:R3:W-:Y:S01]  /*d770*/  STL.64 [R1+0x9b0], R10 ;  /* 0x0009b00a01007387 */ /* 0x0007e20000100a00 */
[----:B0-----:R-:W-:-:S04]  /*d780*/  IADD3 R2, P4, R7, R4, RZ ;  /* 0x0000000407027210 */ /* 0x001fc80007f9e0ff */
[----:B------:R-:W-:Y:S01]  /*d790*/  LEA.HI.X.SX32 R3, R19, R5, 0x1, P4 ;  /* 0x0000000513037211 */ /* 0x000fe200020f0eff */
[----:B------:R-:W-:Y:S04]  /*d7a0*/  STL.64 [R1+0x9a8], R14 ;  /* 0x0009a80e01007387 */ /* 0x000fe80000100a00 */
[----:B------:R-:W-:Y:S01]  /*d7b0*/  STL.64 [R1+0xab0], R2 ;  /* 0x000ab00201007387 */ /* 0x000fe20000100a00 */
[----:B---3--:R-:W-:-:S04]  /*d7c0*/  IADD3 R10, P6, R8, R4, RZ ;  /* 0x00000004080a7210 */ /* 0x008fc80007fde0ff */
[----:B------:R-:W-:-:S05]  /*d7d0*/  LEA.HI.X.SX32 R11, R7, R5, 0x1, P6 ;  /* 0x00000005070b7211 */ /* 0x000fca00030f0eff */
[----:B------:R0:W-:Y:S04]  /*d7e0*/  STL.64 [R1+0xa88], R10 ;  /* 0x000a880a01007387 */ /* 0x0001e80000100a00 */
[----:B0-----:R-:W2:Y:S01]  /*d7f0*/  LDL.LU.64 R10, [R1+0xd40] ;  /* 0x000d4000010a7983 */ /* 0x001ea20000300a00 */
[C---:B------:R-:W-:Y:S01]  /*d800*/  IMAD R17, R0.reuse, 0x50, RZ ;  /* 0x0000005000117824 */ /* 0x040fe200078e02ff */
[-C--:B------:R-:W-:Y:S02]  /*d810*/  IADD3 R14, P3, R9, R4.reuse, RZ ;  /* 0x00000004090e7210 */ /* 0x080fe40007f7e0ff */
[----:B------:R-:W-:Y:S02]  /*d820*/  MOV R7, R5 ;  /* 0x0000000500077202 */ /* 0x000fe40000000f00 */
[-C--:B------:R-:W-:Y:S01]  /*d830*/  IADD3 R16, P5, R17, R4.reuse, RZ ;  /* 0x0000000411107210 */ /* 0x080fe20007fbe0ff */
[----:B------:R-:W-:Y:S01]  /*d840*/  IMAD R18, R0, 0x52, RZ ;  /* 0x0000005200127824 */ /* 0x000fe200078e02ff */
[-C--:B------:R-:W-:Y:S01]  /*d850*/  LEA.HI.X.SX32 R15, R8, R7.reuse, 0x1, P3 ;  /* 0x00000007080f7211 */ /* 0x080fe200018f0eff */
[----:B------:R-:W-:Y:S01]  /*d860*/  IMAD R19, R0, 0x54, RZ ;  /* 0x0000005400137824 */ /* 0x000fe200078e02ff */
[----:B------:R-:W-:Y:S01]  /*d870*/  LEA.HI.X.SX32 R17, R9, R7, 0x1, P5 ;  /* 0x0000000709117211 */ /* 0x000fe200028f0eff */
[----:B------:R-:W-:Y:S01]  /*d880*/  IMAD.MOV.U32 R6, RZ, RZ, R4 ;  /* 0x000000ffff067224 */ /* 0x000fe200078e0004 */
[----:B------:R-:W-:Y:S01]  /*d890*/  IADD3 R2, P4, R18, R4, RZ ;  /* 0x0000000412027210 */ /* 0x000fe20007f9e0ff */
[----:B------:R-:W-:Y:S01]  /*d8a0*/  STL.64 [R1+0xa38], R14 ;  /* 0x000a380e01007387 */ /* 0x000fe20000100a00 */
[----:B------:R-:W-:-:S02]  /*d8b0*/  IMAD R3, R0, 0x29, RZ ;  /* 0x0000002900037824 */ /* 0x000fc400078e02ff */
[-C--:B------:R-:W-:Y:S01]  /*d8c0*/  IADD3 R4, P6, R19, R6.reuse, RZ ;  /* 0x0000000613047210 */ /* 0x080fe20007fde0ff */
[----:B------:R0:W-:Y:S02]  /*d8d0*/  STL.64 [R1+0x9a0], R16 ;  /* 0x0009a01001007387 */ /* 0x0001e40000100a00 */
[----:B------:R-:W-:Y:S01]  /*d8e0*/  LEA.HI.X.SX32 R3, R3, R7, 0x1, P4 ;  /* 0x0000000703037211 */ /* 0x000fe200020f0eff */
[C---:B------:R-:W-:Y:S02]  /*d8f0*/  IMAD R19, R0.reuse, 0x56, RZ ;  /* 0x0000005600137824 */ /* 0x040fe400078e02ff */
[C---:B0-----:R-:W-:Y:S02]  /*d900*/  IMAD R17, R0.reuse, 0x15, RZ ;  /* 0x0000001500117824 */ /* 0x041fe400078e02ff */
[----:B------:R0:W-:Y:S01]  /*d910*/  STL.64 [R1+0x998], R2 ;  /* 0x0009980201007387 */ /* 0x0001e20000100a00 */
[C---:B------:R-:W-:Y:S02]  /*d920*/  IMAD R16, R0.reuse, 0x58, RZ ;  /* 0x0000005800107824 */ /* 0x040fe400078e02ff */
[----:B------:R-:W-:Y:S01]  /*d930*/  IMAD R12, R0, 0x2c, RZ ;  /* 0x0000002c000c7824 */ /* 0x000fe200078e02ff */
[----:B------:R-:W-:-:S02]  /*d940*/  IADD3 R18, P5, R19, R6, RZ ;  /* 0x0000000613127210 */ /* 0x000fc40007fbe0ff */
[----:B0-----:R-:W-:Y:S01]  /*d950*/  IADD3 R2, P4, R16, R6, RZ ;  /* 0x0000000610027210 */ /* 0x001fe20007f9e0ff */
[----:B------:R-:W-:-:S03]  /*d960*/  IMAD R16, R0, 0xb, RZ ;  /* 0x0000000b00107824 */ /* 0x000fc600078e02ff */
[-C--:B------:R-:W-:Y:S01]  /*d970*/  LEA.HI.X.SX32 R3, R12, R7.reuse, 0x1, P4 ;  /* 0x000000070c037211 */ /* 0x080fe200020f0eff */
[----:B------:R-:W-:Y:S01]  /*d980*/  IMAD R13, R0, 0x2e, RZ ;  /* 0x0000002e000d7824 */ /* 0x000fe200078e02ff */
[C---:B--2---:R-:W-:Y:S02]  /*d990*/  IADD3 R14, P3, R10.reuse, R6, RZ ;  /* 0x000000060a0e7210 */ /* 0x044fe40007f7e0ff */
[-C--:B------:R-:W-:Y:S02]  /*d9a0*/  LEA.HI.X.SX32 R5, R10, R7.reuse, 0x1, P6 ;  /* 0x000000070a057211 */ /* 0x080fe400030f0eff */
[----:B------:R-:W-:-:S03]  /*d9b0*/  LEA.HI.X.SX32 R15, R17, R7, 0x1, P3 ;  /* 0x00000007110f7211 */ /* 0x000fc600018f0eff */
[----:B------:R0:W-:Y:S04]  /*d9c0*/  STL.64 [R1+0x990], R4 ;  /* 0x0009900401007387 */ /* 0x0001e80000100a00 */
[----:B------:R1:W-:Y:S01]  /*d9d0*/  STL.64 [R1+0xa30], R14 ;  /* 0x000a300e01007387 */ /* 0x0003e20000100a00 */
[-C--:B------:R-:W-:Y:S02]  /*d9e0*/  IADD3 R8, P3, R11, R6.reuse, RZ ;  /* 0x000000060b087210 */ /* 0x080fe40007f7e0ff */
[----:B0-----:R-:W-:Y:S01]  /*d9f0*/  IADD3 R4, P6, R12, R6, RZ ;  /* 0x000000060c047210 */ /* 0x001fe20007fde0ff */
[----:B-1----:R-:W-:-:S03]  /*da00*/  IMAD R14, R0, 0x2b, RZ ;  /* 0x0000002b000e7824 */ /* 0x002fc600078e02ff */
[-C--:B------:R-:W-:Y:S02]  /*da10*/  LEA.HI.X.SX32 R5, R11, R7.reuse, 0x1, P6 ;  /* 0x000000070b057211 */ /* 0x080fe400030f0eff */
[-C--:B------:R-:W-:Y:S02]  /*da20*/  LEA.HI.X.SX32 R19, R14, R7.reuse, 0x1, P5 ;  /* 0x000000070e137211 */ /* 0x080fe400028f0eff */
[----:B------:R-:W-:Y:S01]  /*da30*/  LEA.HI.X.SX32 R9, R16, R7, 0x1, P3 ;  /* 0x0000000710097211 */ /* 0x000fe200018f0eff */
[C---:B------:R-:W-:Y:S02]  /*da40*/  IMAD R15, R0.reuse, 0x5a, RZ ;  /* 0x0000005a000f7824 */ /* 0x040fe400078e02ff */
[----:B------:R0:W-:Y:S01]  /*da50*/  STL.64 [R1+0x988], R18 ;  /* 0x0009881201007387 */ /* 0x0001e20000100a00 */
[----:B------:R-:W-:Y:S02]  /*da60*/  IMAD R17, R0, 0x5c, RZ ;  /* 0x0000005c00117824 */ /* 0x000fe400078e02ff */
[-C--:B------:R-:W-:Y:S01]  /*da70*/  IADD3 R14, P5, R15, R6.reuse, RZ ;  /* 0x000000060f0e7210 */ /* 0x080fe20007fbe0ff */
[----:B0-----:R-:W2:Y:S04]  /*da80*/  LDL.LU.64 R18, [R1+0xd38] ;  /* 0x000d380001127983 */ /* 0x001ea80000300a00 */
[----:B------:R0:W-:Y:S04]  /*da90*/  STL.64 [R1+0xa28], R4 ;  /* 0x000a280401007387 */ /* 0x0001e80000100a00 */
[----:B------:R1:W-:Y:S04]  /*daa0*/  STL.64 [R1+0xa80], R8 ;  /* 0x000a800801007387 */ /* 0x0003e80000100a00 */
[----:B------:R3:W-:Y:S01]  /*dab0*/  STL.64 [R1+0x980], R2 ;  /* 0x0009800201007387 */ /* 0x0007e20000100a00 */
[----:B------:R-:W-:-:S02]  /*dac0*/  IADD3 R16, P3, R17, R6, RZ ;  /* 0x0000000611107210 */ /* 0x000fc40007f7e0ff */
[----:B0-----:R-:W-:Y:S01]  /*dad0*/  IADD3 R4, P6, R13, R6, RZ ;  /* 0x000000060d047210 */ /* 0x001fe20007fde0ff */
[C---:B-1----:R-:W-:Y:S02]  /*dae0*/  IMAD R8, R0.reuse, 0x17, RZ ;  /* 0x0000001700087824 */ /* 0x042fe400078e02ff */
[----:B---3--:R-:W-:-:S03]  /*daf0*/  IMAD R3, R0, 0x2d, RZ ;  /* 0x0000002d00037824 */ /* 0x008fc600078e02ff */
[-C--:B------:R-:W-:Y:S02]  /*db00*/  LEA.HI.X.SX32 R5, R8, R7.reuse, 0x1, P6 ;  /* 0x0000000708057211 */ /* 0x080fe400030f0eff */
[-C--:B------:R-:W-:Y:S02]  /*db10*/  LEA.HI.X.SX32 R15, R3, R7.reuse, 0x1, P5 ;  /* 0x00000007030f7211 */ /* 0x080fe400028f0eff */
[----:B------:R-:W-:-:S03]  /*db20*/  LEA.HI.X.SX32 R17, R13, R7, 0x1, P3 ;  /* 0x000000070d117211 */ /* 0x000fc600018f0eff */
[----:B------:R0:W-:Y:S04]  /*db30*/  STL.64 [R1+0x978], R14 ;  /* 0x0009780e01007387 */ /* 0x0001e80000100a00 */
[----:B0-----:R-:W3:Y:S04]  /*db40*/  LDL.LU.64 R14, [R1+0xd30] ;  /* 0x000d3000010e7983 */ /* 0x001ee80000300a00 */
[----:B------:R-:W-:Y:S04]  /*db50*/  STL.64 [R1+0xa20], R4 ;  /* 0x000a200401007387 */ /* 0x000fe80000100a00 */
[----:B------:R0:W-:Y:S04]  /*db60*/  STL.64 [R1+0x970], R16 ;  /* 0x0009701001007387 */ /* 0x0001e80000100a00 */
[----:B0-----:R-:W4:Y:S01]  /*db70*/  LDL.LU.64 R16, [R1+0xd28] ;  /* 0x000d280001107983 */ /* 0x001f220000300a00 */
[----:B------:R-:W-:-:S05]  /*db80*/  IMAD R9, R0, 0x5e, RZ ;  /* 0x0000005e00097824 */ /* 0x000fca00078e02ff */
[----:B------:R-:W-:Y:S01]  /*db90*/  IADD3 R10, P4, R9, R6, RZ ;  /* 0x00000006090a7210 */ /* 0x000fe20007f9e0ff */
[C---:B------:R-:W-:Y:S02]  /*dba0*/  IMAD R9, R0.reuse, 0x2f, RZ ;  /* 0x0000002f00097824 */ /* 0x040fe400078e02ff */
[----:B------:R-:W-:-:S03]  /*dbb0*/  IMAD R8, R0, 0x3, RZ ;  /* 0x0000000300087824 */ /* 0x000fc600078e02ff */
[----:B------:R-:W-:Y:S01]  /*dbc0*/  LEA.HI.X.SX32 R11, R9, R7, 0x1, P4 ;  /* 0x00000007090b7211 */ /* 0x000fe200020f0eff */
[----:B------:R-:W-:-:S04]  /*dbd0*/  IMAD R2, R0, 0x60, RZ ;  /* 0x0000006000027824 */ /* 0x000fc800078e02ff */
[----:B------:R0:W-:Y:S01]  /*dbe0*/  STL.64 [R1+0x968], R10 ;  /* 0x0009680a01007387 */ /* 0x0001e20000100a00 */
[----:B------:R-:W-:Y:S01]  /*dbf0*/  IADD3 R2, P5, R2, R6, RZ ;  /* 0x0000000602027210 */ /* 0x000fe20007fbe0ff */
[C---:B------:R-:W-:Y:S02]  /*dc00*/  IMAD R20, R0.reuse, 0x34, RZ ;  /* 0x0000003400147824 */ /* 0x040fe400078e02ff */
[C---:B------:R-:W-:Y:S02]  /*dc10*/  IMAD R21, R0.reuse, 0x36, RZ ;  /* 0x0000003600157824 */ /* 0x040fe400078e02ff */
[C---:B------:R-:W-:Y:S02]  /*dc20*/  IMAD R22, R0.reuse, 0xe, RZ ;  /* 0x0000000e00167824 */ /* 0x040fe400078e02ff */
[C---:B------:R-:W-:Y:S02]  /*dc30*/  IMAD R24, R0.reuse, 0x38, RZ ;  /* 0x0000003800187824 */ /* 0x040fe400078e02ff */
[----:B------:R-:W-:-:S02]  /*dc40*/  IMAD R23, R0, 0x1c, RZ ;  /* 0x0000001c00177824 */ /* 0x000fc400078e02ff */
[C---:B------:R-:W-:Y:S02]  /*dc50*/  IMAD R25, R0.reuse, 0x3a, RZ ;  /* 0x0000003a00197824 */ /* 0x040fe400078e02ff */
[C---:B------:R-:W-:Y:S02]  /*dc60*/  IMAD R27, R0.reuse, 0x3c, RZ ;  /* 0x0000003c001b7824 */ /* 0x040fe400078e02ff */
[C---:B------:R-:W-:Y:S02]  /*dc70*/  IMAD R26, R0.reuse, 0x1e, RZ ;  /* 0x0000001e001a7824 */ /* 0x040fe400078e02ff */
[C---:B------:R-:W-:Y:S02]  /*dc80*/  IMAD R28, R0.reuse, 0x3e, RZ ;  /* 0x0000003e001c7824 */ /* 0x040fe400078e02ff */
[----:B------:R-:W-:Y:S01]  /*dc90*/  IMAD.SHL.U32 R29, R0, 0x2, RZ ;  /* 0x00000002001d7824 */ /* 0x000fe200078e00ff */
[-C--:B---3--:R-:W-:Y:S02]  /*dca0*/  IADD3 R4, P6, R14, R6.reuse, RZ ;  /* 0x000000060e047210 */ /* 0x088fe40007fde0ff */
[----:B------:R-:W-:-:S02]  /*dcb0*/  IADD3 R12, P3, R15, R6, RZ ;  /* 0x000000060f0c7210 */ /* 0x000fc40007f7e0ff */
[-C--:B------:R-:W-:Y:S02]  /*dcc0*/  LEA.HI.X.SX32 R5, R8, R7.reuse, 0x1, P6 ;  /* 0x0000000708057211 */ /* 0x080fe400030f0eff */
[----:B------:R-:W-:-:S03]  /*dcd0*/  LEA.HI.X.SX32 R13, R14, R7, 0x1, P3 ;  /* 0x000000070e0d7211 */ /* 0x000fc600018f0eff */
[----:B------:R1:W-:Y:S01]  /*dce0*/  STL.64 [R1+0xac0], R4 ;  /* 0x000ac00401007387 */ /* 0x0003e20000100a00 */
[-C--:B----4-:R-:W-:Y:S02]  /*dcf0*/  IADD3 R8, P6, R17, R6.reuse, RZ ;  /* 0x0000000611087210 */ /* 0x090fe40007fde0ff */
[C---:B0-----:R-:W-:Y:S02]  /*dd00*/  IADD3 R10, P4, R16.reuse, R6, RZ ;  /* 0x00000006100a7210 */ /* 0x041fe40007f9e0ff */
[-C--:B------:R-:W-:Y:S02]  /*dd10*/  LEA.HI.X.SX32 R9, R16, R7.reuse, 0x1, P6 ;  /* 0x0000000710097211 */ /* 0x080fe400030f0eff */
[-C--:B------:R-:W-:Y:S02]  /*dd20*/  LEA.HI.X.SX32 R11, R15, R7.reuse, 0x1, P4 ;  /* 0x000000070f0b7211 */ /* 0x080fe400020f0eff */
[----:B------:R-:W-:Y:S01]  /*dd30*/  LEA.HI.X.SX32 R3, R17, R7, 0x1, P5 ;  /* 0x0000000711037211 */ /* 0x000fe200028f0eff */
[C---:B-1----:R-:W-:Y:S01]  /*dd40*/  IMAD R5, R0.reuse, 0x62, RZ ;  /* 0x0000006200057824 */ /* 0x042fe200078e02ff */
[----:B------:R0:W-:Y:S01]  /*dd50*/  STL.64 [R1+0xaa8], R12 ;  /* 0x000aa80c01007387 */ /* 0x0001e20000100a00 */
[----:B------:R-:W-:-:S03]  /*dd60*/  IMAD R4, R0, 0x64, RZ ;  /* 0x0000006400047824 */ /* 0x000fc600078e02ff */
[----:B------:R2:W-:Y:S04]  /*dd70*/  STL.64 [R1+0xa18], R8 ;  /* 0x000a180801007387 */ /* 0x0005e80000100a00 */
[----:B------:R1:W-:Y:S01]  /*dd80*/  STL.64 [R1+0xa78], R10 ;  /* 0x000a780a01007387 */ /* 0x0003e20000100a00 */
[----:B------:R-:W-:-:S03]  /*dd90*/  IADD3 R4, P4, R4, R6, RZ ;  /* 0x0000000604047210 */ /* 0x000fc60007f9e0ff */
[----:B------:R3:W-:Y:S01]  /*dda0*/  STL.64 [R1+0x960], R2 ;  /* 0x0009600201007387 */ /* 0x0007e20000100a00 */
[-C--:B0-----:R-:W-:Y:S02]  /*ddb0*/  IADD3 R12, P3, R5, R6.reuse, RZ ;  /* 0x00000006050c7210 */ /* 0x081fe40007f7e0ff */
[-C--:B--2---:R-:W-:Y:S01]  /*ddc0*/  IADD3 R8, P6, R18, R6.reuse, RZ ;  /* 0x0000000612087210 */ /* 0x084fe20007fde0ff */
[C---:B-1----:R-:W-:Y:S02]  /*ddd0*/  IMAD R10, R0.reuse, 0x19, RZ ;  /* 0x00000019000a7824 */ /* 0x042fe400078e02ff */
[----:B---3--:R-:W-:Y:S01]  /*dde0*/  IMAD R3, R0, 0x31, RZ ;  /* 0x0000003100037824 */ /* 0x008fe200078e02ff */
[-C--:B------:R-:W-:Y:S01]  /*ddf0*/  LEA.HI.X.SX32 R5, R18, R7.reuse, 0x1, P4 ;  /* 0x0000000712057211 */ /* 0x080fe200020f0eff */
[----:B------:R-:W-:Y:S01]  /*de00*/  IMAD R11, R0, 0x66, RZ ;  /* 0x00000066000b7824 */ /* 0x000fe200078e02ff */
[-C--:B------:R-:W-:Y:S02]  /*de10*/  LEA.HI.X.SX32 R9, R10, R7.reuse, 0x1, P6 ;  /* 0x000000070a097211 */ /* 0x080fe400030f0eff */
[----:B------:R-:W-:Y:S01]  /*de20*/  LEA.HI.X.SX32 R13, R3, R7, 0x1, P3 ;  /* 0x00000007030d7211 */ /* 0x000fe200018f0eff */
[----:B------:R-:W-:Y:S01]  /*de30*/  IMAD R2, R0, 0x68, RZ ;  /* 0x0000006800027824 */ /* 0x000fe200078e02ff */
[----:B------:R-:W-:-:S03]  /*de40*/  IADD3 R14, P5, R11, R6, RZ ;  /* 0x000000060b0e7210 */ /* 0x000fc60007fbe0ff */
[----:B------:R0:W-:Y:S01]  /*de50*/  STL.64 [R1+0x958], R12 ;  /* 0x0009580c01007387 */ /* 0x0001e20000100a00 */
[----:B------:R-:W-:-:S03]  /*de60*/  IADD3 R10, P6, R19, R6, RZ ;  /* 0x00000006130a7210 */ /* 0x000fc60007fde0ff */
[----:B------:R1:W-:Y:S04]  /*de70*/  STL.64 [R1+0x950], R4 ;  /* 0x0009500401007387 */ /* 0x0003e80000100a00 */
[----:B------:R2:W-:Y:S01]  /*de80*/  STL.64 [R1+0xa10], R8 ;  /* 0x000a100801007387 */ /* 0x0005e20000100a00 */
[----:B0-----:R-:W-:Y:S01]  /*de90*/  IMAD R13, R0, 0x33, RZ ;  /* 0x00000033000d7824 */ /* 0x001fe200078e02ff */
[-C--:B------:R-:W-:Y:S01]  /*dea0*/  IADD3 R2, P3, R2, R6.reuse, RZ ;  /* 0x0000000602027210 */ /* 0x080fe20007f7e0ff */
[----:B------:R-:W-:Y:S01]  /*deb0*/  IMAD R12, R0, 0x6a, RZ ;  /* 0x0000006a000c7824 */ /* 0x000fe200078e02ff */
[----:B-1----:R-:W-:Y:S01]  /*dec0*/  IADD3 R4, P4, R20, R6, RZ ;  /* 0x0000000614047210 */ /* 0x002fe20007f9e0ff */
[C---:B--2---:R-:W-:Y:S01]  /*ded0*/  IMAD R9, R0.reuse, 0xd, RZ ;  /* 0x0000000d00097824 */ /* 0x044fe200078e02ff */
[----:B------:R-:W-:Y:S01]  /*dee0*/  LEA.HI.X.SX32 R15, R13, R7, 0x1, P5 ;  /* 0x000000070d0f7211 */ /* 0x000fe200028f0eff */
[----:B------:R-:W-:-:S03]  /*def0*/  IMAD R8, R0, 0x6c, RZ ;  /* 0x0000006c00087824 */ /* 0x000fc600078e02ff */
[-C--:B------:R-:W-:Y:S01]  /*df00*/  LEA.HI.X.SX32 R11, R9, R7.reuse, 0x1, P6 ;  /* 0x00000007090b7211 */ /* 0x080fe200030f0eff */
[----:B------:R0:W-:Y:S01]  /*df10*/  STL.64 [R1+0x948], R14 ;  /* 0x0009480e01007387 */ /* 0x0001e20000100a00 */
[-C--:B------:R-:W-:Y:S02]  /*df20*/  LEA.HI.X.SX32 R5, R19, R7.reuse, 0x1, P4 ;  /* 0x0000000713057211 */ /* 0x080fe400020f0eff */
[----:B------:R-:W-:Y:S01]  /*df30*/  LEA.HI.X.SX32 R3, R20, R7, 0x1, P3 ;  /* 0x0000000714037211 */ /* 0x000fe200018f0eff */
[----:B------:R1:W-:Y:S04]  /*df40*/  STL.64 [R1+0xa70], R10 ;  /* 0x000a700a01007387 */ /* 0x0003e80000100a00 */
[----:B------:R2:W-:Y:S01]  /*df50*/  STL.64 [R1+0xa08], R4 ;  /* 0x000a080401007387 */ /* 0x0005e20000100a00 */
[-C--:B0-----:R-:W-:Y:S01]  /*df60*/  IADD3 R14, P5, R12, R6.reuse, RZ ;  /* 0x000000060c0e7210 */ /* 0x081fe20007fbe0ff */
[----:B------:R-:W-:Y:S01]  /*df70*/  IMAD R12, R0, 0x1b, RZ ;  /* 0x0000001b000c7824 */ /* 0x000fe200078e02ff */
[----:B-1----:R-:W-:-:S02]  /*df80*/  IADD3 R10, P6, R8, R6, RZ ;  /* 0x00000006080a7210 */ /* 0x002fc40007fde0ff */
[----:B------:R-:W-:Y:S01]  /*df90*/  IADD3 R8, P4, R21, R6, RZ ;  /* 0x0000000615087210 */ /* 0x000fe20007f9e0ff */
[----:B------:R0:W-:Y:S01]  /*dfa0*/  STL.64 [R1+0x940], R2 ;  /* 0x0009400201007387 */ /* 0x0001e20000100a00 */
[----:B--2---:R-:W-:Y:S02]  /*dfb0*/  IMAD R4, R0, 0x6e, RZ ;  /* 0x0000006e00047824 */ /* 0x004fe400078e02ff */
[----:B------:R-:W-:Y:S01]  /*dfc0*/  LEA.HI.X.SX32 R9, R12, R7, 0x1, P4 ;  /* 0x000000070c097211 */ /* 0x000fe200020f0eff */
[----:B0-----:R-:W-:-:S04]  /*dfd0*/  IMAD R3, R0, 0x35, RZ ;  /* 0x0000003500037824 */ /* 0x001fc800078e02ff */
[----:B------:R0:W-:Y:S01]  /*dfe0*/  STL.64 [R1+0xa00], R8 ;  /* 0x000a000801007387 */ /* 0x0001e20000100a00 */
[-C--:B------:R-:W-:Y:S02]  /*dff0*/  IADD3 R4, P3, R4, R6.reuse, RZ ;  /* 0x0000000604047210 */ /* 0x080fe40007f7e0ff */
[-C--:B------:R-:W-:Y:S02]  /*e000*/  LEA.HI.X.SX32 R15, R3, R7.reuse, 0x1, P5 ;  /* 0x00000007030f7211 */ /* 0x080fe400028f0eff */
[----:B------:R-:W-:Y:S01]  /*e010*/  LEA.HI.X.SX32 R11, R21, R7, 0x1, P6 ;  /* 0x00000007150b7211 */ /* 0x000fe200030f0eff */
[C---:B------:R-:W-:Y:S02]  /*e020*/  IMAD R2, R0.reuse, 0x70, RZ ;  /* 0x0000007000027824 */ /* 0x040fe400078e02ff */
[----:B------:R1:W-:Y:S01]  /*e030*/  STL.64 [R1+0x938], R14 ;  /* 0x0009380e01007387 */ /* 0x0003e20000100a00 */
[----:B0-----:R-:W-:Y:S01]  /*e040*/  IMAD R8, R0, 0x37, RZ ;  /* 0x0000003700087824 */ /* 0x001fe200078e02ff */
[----:B------:R-:W-:-:S02]  /*e050*/  IADD3 R12, P4, R22, R6, RZ ;  /* 0x00000006160c7210 */ /* 0x000fc40007f9e0ff */
[----:B------:R0:W-:Y:S02]  /*e060*/  STL.64 [R1+0x930], R10 ;  /* 0x0009300a01007387 */ /* 0x0001e40000100a00 */
[-C--:B------:R-:W-:Y:S02]  /*e070*/  LEA.HI.X.SX32 R5, R8, R7.reuse, 0x1, P3 ;  /* 0x0000000708057211 */ /* 0x080fe400018f0eff */
[-C--:B------:R-:W-:Y:S01]  /*e080*/  IADD3 R8, P3, R24, R6.reuse, RZ ;  /* 0x0000000618087210 */ /* 0x080fe20007f7e0ff */
[----:B-1----:R-:W-:Y:S01]  /*e090*/  IMAD R14, R0, 0x7, RZ ;  /* 0x00000007000e7824 */ /* 0x002fe200078e02ff */
[-C--:B------:R-:W-:Y:S02]  /*e0a0*/  IADD3 R2, P5, R2, R6.reuse, RZ ;  /* 0x0000000602027210 */ /* 0x080fe40007fbe0ff */
[----:B0-----:R-:W-:Y:S02]  /*e0b0*/  IADD3 R10, P6, R23, R6, RZ ;  /* 0x00000006170a7210 */ /* 0x001fe40007fde0ff */
[----:B------:R-:W-:-:S02]  /*e0c0*/  LEA.HI.X.SX32 R13, R14, R7, 0x1, P4 ;  /* 0x000000070e0d7211 */ /* 0x000fc400020f0eff */
[-C--:B------:R-:W-:Y:S02]  /*e0d0*/  LEA.HI.X.SX32 R9, R23, R7.reuse, 0x1, P3 ;  /* 0x0000000717097211 */ /* 0x080fe400018f0eff */
[-C--:B------:R-:W-:Y:S01]  /*e0e0*/  LEA.HI.X.SX32 R11, R22, R7.reuse, 0x1, P6 ;  /* 0x00000007160b7211 */ /* 0x080fe200030f0eff */
[----:B------:R0:W-:Y:S01]  /*e0f0*/  STL.64 [R1+0x928], R4 ;  /* 0x0009280401007387 */ /* 0x0001e20000100a00 */
[----:B------:R-:W-:-:S03]  /*e100*/  LEA.HI.X.SX32 R3, R24, R7, 0x1, P5 ;  /* 0x0000000718037211 */ /* 0x000fc600028f0eff */
[----:B------:R1:W-:Y:S04]  /*e110*/  STL.64 [R1+0xaa0], R12 ;  /* 0x000aa00c01007387 */ /* 0x0003e80000100a00 */
[----:B------:R2:W-:Y:S01]  /*e120*/  STL.64 [R1+0x9f8], R8 ;  /* 0x0009f80801007387 */ /* 0x0005e20000100a00 */
[----:B0-----:R-:W-:-:S03]  /*e130*/  IMAD R5, R0, 0x72, RZ ;  /* 0x0000007200057824 */ /* 0x001fc600078e02ff */
[----:B------:R0:W-:Y:S01]  /*e140*/  STL.64 [R1+0xa68], R10 ;  /* 0x000a680a01007387 */ /* 0x0001e20000100a00 */
[----:B------:R-:W-:-:S03]  /*e150*/  IMAD R4, R0, 0x74, RZ ;  /* 0x0000007400047824 */ /* 0x000fc600078e02ff */
[----:B------:R3:W-:Y:S01]  /*e160*/  STL.64 [R1+0x920], R2 ;  /* 0x0009200201007387 */ /* 0x0007e20000100a00 */
[-C--:B-1----:R-:W-:Y:S02]  /*e170*/  IADD3 R12, P4, R5, R6.reuse, RZ ;  /* 0x00000006050c7210 */ /* 0x082fe40007f9e0ff */
[-C--:B------:R-:W-:Y:S02]  /*e180*/  IADD3 R4, P6, R4, R6.reuse, RZ ;  /* 0x0000000604047210 */ /* 0x080fe40007fde0ff */
[C---:B--2---:R-:W-:Y:S01]  /*e190*/  IADD3 R8, P3, R25.reuse, R6, RZ ;  /* 0x0000000619087210 */ /* 0x044fe20007f7e0ff */
[C---:B0-----:R-:W-:Y:S02]  /*e1a0*/  IMAD R10, R0.reuse, 0x1d, RZ ;  /* 0x0000001d000a7824 */ /* 0x041fe400078e02ff */
[----:B---3--:R-:W-:Y:S01]  /*e1b0*/  IMAD R3, R0, 0x39, RZ ;  /* 0x0000003900037824 */ /* 0x008fe200078e02ff */
[-C--:B------:R-:W-:Y:S02]  /*e1c0*/  LEA.HI.X.SX32 R5, R25, R7.reuse, 0x1, P6 ;  /* 0x0000000719057211 */ /* 0x080fe400030f0eff */
[----:B------:R-:W-:-:S02]  /*e1d0*/  LEA.HI.X.SX32 R9, R10, R7, 0x1, P3 ;  /* 0x000000070a097211 */ /* 0x000fc400018f0eff */
[----:B------:R-:W-:Y:S01]  /*e1e0*/  LEA.HI.X.SX32 R13, R3, R7, 0x1, P4 ;  /* 0x00000007030d7211 */ /* 0x000fe200020f0eff */
[----:B------:R-:W-:-:S04]  /*e1f0*/  IMAD R11, R0, 0x76, RZ ;  /* 0x00000076000b7824 */ /* 0x000fc800078e02ff */
[----:B------:R0:W-:Y:S01]  /*e200*/  STL.64 [R1+0x918], R12 ;  /* 0x0009180c01007387 */ /* 0x0001e20000100a00 */
[----:B------:R-:W-:-:S03]  /*e210*/  IADD3 R14, P5, R11, R6, RZ ;  /* 0x000000060b0e7210 */ /* 0x000fc60007fbe0ff */
[----:B------:R1:W-:Y:S01]  /*e220*/  STL.64 [R1+0x910], R4 ;  /* 0x0009100401007387 */ /* 0x0003e20000100a00 */
[----:B------:R-:W-:-:S03]  /*e230*/  IMAD R2, R0, 0x78, RZ ;  /* 0x0000007800027824 */ /* 0x000fc600078e02ff */
[----:B------:R2:W-:Y:S01]  /*e240*/  STL.64 [R1+0x9f0], R8 ;  /* 0x0009f00801007387 */ /* 0x0005e20000100a00 */
[----:B------:R-:W-:Y:S01]  /*e250*/  IMAD R11, R0, 0xf, RZ ;  /* 0x0000000f000b7824 */ /* 0x000fe200078e02ff */
[-C--:B0-----:R-:W-:Y:S02]  /*e260*/  IADD3 R12, P3, R26, R6.reuse, RZ ;  /* 0x000000061a0c7210 */ /* 0x081fe40007f7e0ff */
[----:B-1----:R-:W-:Y:S01]  /*e270*/  IADD3 R4, P6, R27, R6, RZ ;  /* 0x000000061b047210 */ /* 0x002fe20007fde0ff */
[----:B--2---:R-:W-:-:S03]  /*e280*/  IMAD R9, R0, 0x3b, RZ ;  /* 0x0000003b00097824 */ /* 0x004fc600078e02ff */
[-C--:B------:R-:W-:Y:S02]  /*e290*/  LEA.HI.X.SX32 R5, R26, R7.reuse, 0x1, P6 ;  /* 0x000000071a057211 */ /* 0x080fe400030f0eff */
[----:B------:R-:W-:Y:S02]  /*e2a0*/  IADD3 R2, P4, R2, R6, RZ ;  /* 0x0000000602027210 */ /* 0x000fe40007f9e0ff */
[-C--:B------:R-:W-:Y:S02]  /*e2b0*/  LEA.HI.X.SX32 R15, R9, R7.reuse, 0x1, P5 ;  /* 0x00000007090f7211 */ /* 0x080fe400028f0eff */
[-C--:B------:R-:W-:Y:S01]  /*e2c0*/  LEA.HI.X.SX32 R13, R11, R7.reuse, 0x1, P3 ;  /* 0x000000070b0d7211 */ /* 0x080fe200018f0eff */
[C---:B------:R-:W-:Y:S01]  /*e2d0*/  IMAD R8, R0.reuse, 0x7a, RZ ;  /* 0x0000007a00087824 */ /* 0x040fe200078e02ff */
[----:B------:R-:W-:Y:S01]  /*e2e0*/  LEA.HI.X.SX32 R3, R27, R7, 0x1, P4 ;  /* 0x000000071b037211 */ /* 0x000fe200020f0eff */
[----:B------:R-:W-:Y:S01]  /*e2f0*/  STL.64 [R1+0x908], R14 ;  /* 0x0009080e01007387 */ /* 0x000fe20000100a00 */
[----:B------:R-:W-:-:S03]  /*e300*/  IMAD R10, R0, 0x7c, RZ ;  /* 0x0000007c000a7824 */ /* 0x000fc600078e02ff */
[----:B------:R0:W-:Y:S01]  /*e310*/  STL.64 [R1+0x9e8], R4 ;  /* 0x0009e80401007387 */ /* 0x0001e20000100a00 */
[----:B------:R-:W-:-:S03]  /*e320*/  IADD3 R8, P5, R8, R6, RZ ;  /* 0x0000000608087210 */ /* 0x000fc60007fbe0ff */
[----:B------:R1:W-:Y:S01]  /*e330*/  STL.64 [R1+0xa60], R12 ;  /* 0x000a600c01007387 */ /* 0x0003e20000100a00 */
[----:B------:R-:W-:-:S03]  /*e340*/  IADD3 R10, P3, R10, R6, RZ ;  /* 0x000000060a0a7210 */ /* 0x000fc60007f7e0ff */
[----:B------:R2:W-:Y:S01]  /*e350*/  STL.64 [R1+0x900], R2 ;  /* 0x0009000201007387 */ /* 0x0005e20000100a00 */
[-C--:B0-----:R-:W-:Y:S01]  /*e360*/  IADD3 R4, P6, R28, R6.reuse, RZ ;  /* 0x000000061c047210 */ /* 0x081fe20007fde0ff */
[C---:B-1----:R-:W-:Y:S02]  /*e370*/  IMAD R13, R0.reuse, 0x3d, RZ ;  /* 0x0000003d000d7824 */ /* 0x042fe400078e02ff */
[----:B------:R-:W-:Y:S01]  /*e380*/  IMAD R12, R0, 0x1f, RZ ;  /* 0x0000001f000c7824 */ /* 0x000fe200078e02ff */
[----:B--2---:R-:W-:Y:S02]  /*e390*/  IADD3 R2, P4, R29, R6, RZ ;  /* 0x000000061d027210 */ /* 0x004fe40007f9e0ff */
[-C--:B------:R-:W-:Y:S02]  /*e3a0*/  LEA.HI.X.SX32 R9, R13, R7.reuse, 0x1, P5 ;  /* 0x000000070d097211 */ /* 0x080fe400028f0eff */
[-C--:B------:R-:W-:Y:S02]  /*e3b0*/  LEA.HI.X.SX32 R5, R12, R7.reuse, 0x1, P6 ;  /* 0x000000070c057211 */ /* 0x080fe400030f0eff */
[----:B------:R-:W-:-:S02]  /*e3c0*/  LEA.HI.X.SX32 R11, R28, R7, 0x1, P3 ;  /* 0x000000071c0b7211 */ /* 0x000fc400018f0eff */
[C---:B------:R-:W-:Y:S01]  /*e3d0*/  LEA.HI.X.SX32 R3, R0.reuse, R7, 0x1, P4 ;  /* 0x0000000700037211 */ /* 0x040fe200020f0eff */
[----:B------:R0:W-:Y:S04]  /*e3e0*/  STL.64 [R1+0x8f8], R8 ;  /* 0x0008f80801007387 */ /* 0x0001e80000100a00 */
[----:B------:R1:W-:Y:S04]  /*e3f0*/  STL.64 [R1+0x9e0], R4 ;  /* 0x0009e00401007387 */ /* 0x0003e80000100a00 */
[----:B------:R-:W-:Y:S04]  /*e400*/  STL.64 [R1+0x8f0], R10 ;  /* 0x0008f00a01007387 */ /* 0x000fe80000100a00 */
[----:B------:R2:W-:Y:S01]  /*e410*/  STL.64 [R1+0xad0], R2 ;  /* 0x000ad00201007387 */ /* 0x0005e20000100a00 */
[----:B0-----:R-:W-:-:S02]  /*e420*/  LEA R8, P5, R0, R6, 0x2 ;  /* 0x0000000600087211 */ /* 0x001fc400078a10ff */
[C---:B-1----:R-:W-:Y:S02]  /*e430*/  LEA R4, P6, R0.reuse, R6, 0x3 ;  /* 0x0000000600047211 */ /* 0x042fe400078c18ff */
[----:B------:R-:W-:Y:S01]  /*e440*/  LEA.HI.X.SX32 R9, R29, R7, 0x1, P5 ;  /* 0x000000071d097211 */ /* 0x000fe200028f0eff */
[----:B--2---:R-:W-:Y:S01]  /*e450*/  IMAD.SHL.U32 R3, R0, 0x4, RZ ;  /* 0x0000000400037824 */ /* 0x004fe200078e00ff */
[----:B------:R-:W-:Y:S01]  /*e460*/  MOV R12, c[0x0][0x1a4] ;  /* 0x00006900000c7a02 */ /* 0x000fe20000000f00 */
[----:B------:R-:W-:-:S03]  /*e470*/  IMAD.MOV.U32 R13, RZ, RZ, c[0x0][0x1a4] ;  /* 0x00006900ff0d7624 */ /* 0x000fc600078e00ff */
[----:B------:R-:W-:Y:S01]  /*e480*/  LEA.HI.X.SX32 R5, R3, R7, 0x1, P6 ;  /* 0x0000000703057211 */ /* 0x000fe200030f0eff */
[----:B------:R-:W-:Y:S01]  /*e490*/  STL.64 [R1+0xac8], R8 ;  /* 0x000ac80801007387 */ /* 0x000fe20000100a00 */
[----:B------:R-:W-:-:S03]  /*e4a0*/  IMAD R2, R0, 0x7e, RZ ;  /* 0x0000007e00027824 */ /* 0x000fc600078e02ff */
[----:B------:R0:W-:Y:S01]  /*e4b0*/  STL.64 [R1+0xab8], R4 ;  /* 0x000ab80401007387 */ /* 0x0001e20000100a00 */
[-C--:B------:R-:W-:Y:S01]  /*e4c0*/  LEA R14, P3, R0, R6.reuse, 0x4 ;  /* 0x00000006000e7211 */ /* 0x080fe200078620ff */
[----:B------:R-:W-:Y:S01]  /*e4d0*/  IMAD.SHL.U32 R12, R12, 0x10, RZ ;  /* 0x000000100c0c7824 */ /* 0x000fe200078e00ff */
[----:B------:R-:W-:Y:S02]  /*e4e0*/  SHF.L.U32 R13, R13, 0x3, RZ ;  /* 0x000000030d0d7819 */ /* 0x000fe400000006ff */
[CC--:B------:R-:W-:Y:S02]  /*e4f0*/  LEA R10, P4, R0.reuse, R6.reuse, 0x5 ;  /* 0x00000006000a7211 */ /* 0x0c0fe400078828ff */
[----:B0-----:R-:W-:Y:S01]  /*e500*/  MOV R4, c[0x0][0x1a4] ;  /* 0x0000690000047a02 */ /* 0x001fe20000000f00 */
[----:B------:R-:W-:Y:S01]  /*e510*/  IMAD.MOV.U32 R5, RZ, RZ, c[0x0][0x1a4] ;  /* 0x00006900ff057624 */ /* 0x000fe200078e00ff */
[-C--:B------:R-:W-:Y:S02]  /*e520*/  LEA R8, P5, R0, R6.reuse, 0x6 ;  /* 0x0000000600087211 */ /* 0x080fe400078a30ff */
[----:B------:R-:W-:Y:S01]  /*e530*/  IADD3 R2, P6, R2, R6, RZ ;  /* 0x0000000602027210 */ /* 0x000fe20007fde0ff */
[----:B------:R-:W-:Y:S01]  /*e540*/  IMAD R4, R4, 0x3f, RZ ;  /* 0x0000003f04047824 */ /* 0x000fe200078e02ff */
[----:B------:R-:W-:-:S02]  /*e550*/  SHF.L.U32 R5, R5, 0x5, RZ ;  /* 0x0000000505057819 */ /* 0x000fc400000006ff */
[-C--:B------:R-:W-:Y:S02]  /*e560*/  LEA.HI.X.SX32 R15, R13, R7.reuse, 0x1, P3 ;  /* 0x000000070d0f7211 */ /* 0x080fe400018f0eff */
[-C--:B------:R-:W-:Y:S02]  /*e570*/  LEA.HI.X.SX32 R11, R12, R7.reuse, 0x1, P4 ;  /* 0x000000070c0b7211 */ /* 0x080fe400020f0eff */
[-C--:B------:R-:W-:Y:S01]  /*e580*/  LEA.HI.X.SX32 R9, R5, R7.reuse, 0x1, P5 ;  /* 0x0000000705097211 */ /* 0x080fe200028f0eff */
[----:B------:R-:W-:Y:S01]  /*e590*/  STL.64 [R1+0xa98], R14 ;  /* 0x000a980e01007387 */ /* 0x000fe20000100a00 */
[----:B------:R-:W-:-:S03]  /*e5a0*/  LEA.HI.X.SX32 R3, R4, R7, 0x1, P6 ;  /* 0x0000000704037211 */ /* 0x000fc600030f0eff */
[----:B------:R-:W-:Y:S04]  /*e5b0*/  STL.64 [R1+0xa58], R10 ;  /* 0x000a580a01007387 */ /* 0x000fe80000100a00 */
[----:B------:R-:W-:Y:S04]  /*e5c0*/  STL [R1+0x640], RZ ;  /* 0x000640ff01007387 */ /* 0x000fe80000100800 */
[----:B------:R-:W-:Y:S04]  /*e5d0*/  STL.64 [R1+0x8e8], R8 ;  /* 0x0008e80801007387 */ /* 0x000fe80000100a00 */
[----:B------:R0:W-:Y:S04]  /*e5e0*/  STL.64 [R1+0x8e0], R2 ;  /* 0x0008e00201007387 */ /* 0x0001e80000100a00 */
[----:B------:R1:W-:Y:S04]  /*e5f0*/  STL [R1+0x644], RZ ;  /* 0x000644ff01007387 */ /* 0x0003e80000100800 */
[----:B------:R1:W-:Y:S04]  /*e600*/  STL [R1+0x648], RZ ;  /* 0x000648ff01007387 */ /* 0x0003e80000100800 */
[----:B------:R1:W-:Y:S04]  /*e610*/  STL [R1+0x64c], RZ ;  /* 0x00064cff01007387 */ /* 0x0003e80000100800 */
[----:B0-----:R-:W2:Y:S04]  /*e620*/  LDL R3, [R1+0x828] ;  /* 0x0008280001037983 */ /* 0x001ea80000100800 */
[----:B------:R-:W0:Y:S02]  /*e630*/  S2R R2, SR_TID.X ;  /* 0x0000000000027919 */ /* 0x000e240000002100 */
[----:B0-----:R-:W-:-:S05]  /*e640*/  LOP3.LUT R2, R2, 0x1ff, RZ, 0xc0, !PT ;  /* 0x000001ff02027812 */ /* 0x001fca00078ec0ff */
[----:B------:R-:W-:Y:S02]  /*e650*/  IMAD.SHL.U32 R6, R2, 0x2, RZ ;  /* 0x0000000202067824 */ /* 0x000fe400078e00ff */
[----:B------:R-:W0:Y:S03]  /*e660*/  S2R R2, SR_TID.X ;  /* 0x0000000000027919 */ /* 0x000e260000002100 */
[----:B------:R-:W-:-:S06]  /*e670*/  LOP3.LUT R4, R6, 0x20, RZ, 0x3c, !PT ;  /* 0x0000002006047812 */ /* 0x000fcc00078e3cff */
[----:B------:R-:W3:Y:S01]  /*e680*/  S2R R4, SR_TID.X ;  /* 0x0000000000047919 */ /* 0x000ee20000002100 */
[----:B0-----:R-:W-:Y:S02]  /*e690*/  LOP3.LUT R5, R2, 0x7, RZ, 0xc0, !PT ;  /* 0x0000000702057812 */ /* 0x001fe400078ec0ff */
[----:B------:R-:W-:-:S06]  /*e6a0*/  LOP3.LUT R2, R6, 0x30, RZ, 0x3c, !PT ;  /* 0x0000003006027812 */ /* 0x000fcc00078e3cff */
[----:B------:R-:W0:Y:S01]  /*e6b0*/  S2R R2, SR_TID.X ;  /* 0x0000000000027919 */ /* 0x000e220000002100 */
[C---:B------:R-:W-:Y:S01]  /*e6c0*/  SHF.L.U32 R7, R5.reuse, 0x4, RZ ;  /* 0x0000000405077819 */ /* 0x040fe200000006ff */
[----:B---3--:R-:W-:Y:S01]  /*e6d0*/  IMAD.SHL.U32 R9, R4, 0x2, RZ ;  /* 0x0000000204097824 */ /* 0x008fe200078e00ff */
[----:B------:R-:W-:Y:S01]  /*e6e0*/  LOP3.LUT R8, R6, 0x50, RZ, 0x3c, !PT ;  /* 0x0000005006087812 */ /* 0x000fe200078e3cff */
[----:B------:R-:W-:Y:S01]  /*e6f0*/  IMAD R5, R5, 0x210, RZ ;  /* 0x0000021005057824 */ /* 0x000fe200078e02ff */
[C---:B------:R-:W-:Y:S01]  /*e700*/  LOP3.LUT R8, R4.reuse, 0x10, RZ, 0xc0, !PT ;  /* 0x0000001004087812 */ /* 0x040fe200078ec0ff */
[----:B------:R-:W-:-:S03]  /*e710*/  IMAD.SHL.U32 R4, R4, 0x80, RZ ;  /* 0x0000008004047824 */ /* 0x000fc600078e00ff */
[----:B------:R-:W-:Y:S02]  /*e720*/  SHF.L.U32 R8, R8, 0x8, RZ ;  /* 0x0000000808087819 */ /* 0x000fe400000006ff */
[----:B------:R-:W-:Y:S02]  /*e730*/  LOP3.LUT R5, R5, 0x10, R9, 0x78, !PT ;  /* 0x0000001005057812 */ /* 0x000fe400078e7809 */
[C---:B------:R-:W-:Y:S02]  /*e740*/  LOP3.LUT R0, R6.reuse, 0x10, RZ, 0x3c, !PT ;  /* 0x0000001006007812 */ /* 0x040fe400078e3cff */
[----:B------:R-:W-:Y:S02]  /*e750*/  LOP3.LUT R5, R5, R8, RZ, 0xfc, !PT ;  /* 0x0000000805057212 */ /* 0x000fe400078efcff */
[C---:B------:R-:W-:Y:S02]  /*e760*/  LOP3.LUT R0, R6.reuse, 0x40, RZ, 0x3c, !PT ;  /* 0x0000004006007812 */ /* 0x040fe400078e3cff */
[----:B------:R-:W-:-:S02]  /*e770*/  LOP3.LUT R0, R6, 0x60, RZ, 0x3c, !PT ;  /* 0x0000006006007812 */ /* 0x000fc400078e3cff */
[----:B------:R-:W-:Y:S02]  /*e780*/  LOP3.LUT R4, R7, 0x780, R4, 0xf8, !PT ;  /* 0x0000078007047812 */ /* 0x000fe400078ef804 */
[----:B------:R-:W-:Y:S02]  /*e790*/  LOP3.LUT R0, R6, 0x70, RZ, 0x3c, !PT ;  /* 0x0000007006007812 */ /* 0x000fe400078e3cff */
[C---:B------:R-:W-:Y:S02]  /*e7a0*/  LOP3.LUT R0, R5.reuse, 0x20, RZ, 0x3c, !PT ;  /* 0x0000002005007812 */ /* 0x040fe400078e3cff */
[C---:B------:R-:W-:Y:S02]  /*e7b0*/  LOP3.LUT R6, R5.reuse, 0x40, RZ, 0x3c, !PT ;  /* 0x0000004005067812 */ /* 0x040fe400078e3cff */
[----:B------:R-:W-:Y:S02]  /*e7c0*/  LOP3.LUT R5, R5, 0x60, RZ, 0x3c, !PT ;  /* 0x0000006005057812 */ /* 0x000fe400078e3cff */
[----:B0-----:R-:W-:-:S02]  /*e7d0*/  LOP3.LUT R4, R4, 0x10, R2, 0x78, !PT ;  /* 0x0000001004047812 */ /* 0x001fc400078e7802 */
[C---:B------:R-:W-:Y:S02]  /*e7e0*/  SHF.L.U32 R6, R2.reuse, 0x1, RZ ;  /* 0x0000000102067819 */ /* 0x040fe400000006ff */
[C---:B------:R-:W-:Y:S02]  /*e7f0*/  LOP3.LUT R5, R2.reuse, 0x7, RZ, 0xc0, !PT ;  /* 0x0000000702057812 */ /* 0x040fe400078ec0ff */
[----:B------:R-:W-:Y:S01]  /*e800*/  LOP3.LUT R2, R2, 0xe0, RZ, 0xc0, !PT ;  /* 0x000000e002027812 */ /* 0x000fe200078ec0ff */
[----:B------:R1:W-:Y:S04]  /*e810*/  STL [R1+0x630], RZ ;  /* 0x000630ff01007387 */ /* 0x0003e80000100800 */
[----:B------:R-:W-:Y:S01]  /*e820*/  IMAD R2, R2, 0x100, R7 ;  /* 0x0000010002027824 */ /* 0x000fe200078e0207 */
[----:B------:R1:W-:Y:S04]  /*e830*/  STL [R1+0x634], RZ ;  /* 0x000634ff01007387 */ /* 0x0003e80000100800 */
[----:B------:R1:W-:Y:S01]  /*e840*/  STL [R1+0x638], RZ ;  /* 0x000638ff01007387 */ /* 0x0003e20000100800 */
[----:B------:R-:W-:-:S03]  /*e850*/  LOP3.LUT R2, R2, 0x30, R6, 0x78, !PT ;  /* 0x0000003002027812 */ /* 0x000fc600078e7806 */
[----:B------:R1:W-:Y:S01]  /*e860*/  STL [R1+0x63c], RZ ;  /* 0x00063cff01007387 */ /* 0x0003e20000100800 */
[----:B------:R-:W-:-:S03]  /*e870*/  LEA R2, R5, R2, 0xa ;  /* 0x0000000205027211 */ /* 0x000fc600078e50ff */
[----:B------:R1:W-:Y:S04]  /*e880*/  STL [R1+0x660], RZ ;  /* 0x000660ff01007387 */ /* 0x0003e80000100800 */
[----:B------:R1:W-:Y:S01]  /*e890*/  STL [R1+0x664], RZ ;  /* 0x000664ff01007387 */ /* 0x0003e20000100800 */
[----:B------:R-:W-:-:S03]  /*e8a0*/  LOP3.LUT R0, R4, 0x20, RZ, 0x3c, !PT ;  /* 0x0000002004007812 */ /* 0x000fc600078e3cff */
[----:B------:R1:W-:Y:S01]  /*e8b0*/  STL [R1+0x668], RZ ;  /* 0x000668ff01007387 */ /* 0x0003e20000100800 */
[----:B------:R-:W-:-:S03]  /*e8c0*/  LOP3.LUT R0, R4, 0x40, RZ, 0x3c, !PT ;  /* 0x0000004004007812 */ /* 0x000fc600078e3cff */
[----:B------:R1:W-:Y:S01]  /*e8d0*/  STL [R1+0x66c], RZ ;  /* 0x00066cff01007387 */ /* 0x0003e20000100800 */
[----:B------:R-:W-:-:S03]  /*e8e0*/  LOP3.LUT R0, R2, 0x40, RZ, 0x3c, !PT ;  /* 0x0000004002007812 */ /* 0x000fc600078e3cff */
        /* <DEDUP_REMOVED lines=8> */
[----:B------:R1:W-:Y:S01]  /*e970*/  STL [R1+0xcfc], R0 ;  /* 0x000cfc0001007387 */ /* 0x0003e20000100800 */
[----:B------:R-:W-:-:S02]  /*e980*/  LOP3.LUT R4, R4, 0x60, RZ, 0x3c, !PT ;  /* 0x0000006004047812 */ /* 0x000fc400078e3cff */
[----:B-12---:R-:W-:Y:S02]  /*e990*/  LOP3.LUT R3, R3, 0x40, RZ, 0x3c, !PT ;  /* 0x0000004003037812 */ /* 0x006fe400078e3cff */
.L_x_1:
[----:B------:R-:W2:Y:S04]  /*e9a0*/  LDL.64 R8, [R1+0x6e0] ;  /* 0x0006e00001087983 */ /* 0x000ea80000100a00 */
[----:B-1----:R-:W2:Y:S04]  /*e9b0*/  LDL R0, [R1+0x368] ;  /* 0x0003680001007983 */ /* 0x002ea80000100800 */
[----:B------:R-:W3:Y:S04]  /*e9c0*/  LDL.64 R6, [R1+0xad0] ;  /* 0x000ad00001067983 */ /* 0x000ee80000100a00 */
[----:B------:R-:W4:Y:S04]  /*e9d0*/  LDL.64 R4, [R1+0xac8] ;  /* 0x000ac80001047983 */ /* 0x000f280000100a00 */
[----:B------:R-:W5:Y:S04]  /*e9e0*/  LDL.64 R2, [R1+0xac0] ;  /* 0x000ac00001027983 */ /* 0x000f680000100a00 */
[----:B------:R-:W5:Y:S04]  /*e9f0*/  LDL.64 R10, [R1+0xab8] ;  /* 0x000ab800010a7983 */ /* 0x000f680000100a00 */
[----:B------:R-:W5:Y:S04]  /*ea00*/  LDL.64 R20, [R1+0xa98] ;  /* 0x000a980001147983 */ /* 0x000f680000100a00 */
[----:B------:R-:W5:Y:S04]  /*ea10*/  LDL.64 R24, [R1+0xab0] ;  /* 0x000ab00001187983 */ /* 0x000f680000100a00 */
[----:B------:R-:W5:Y:S04]  /*ea20*/  LDL.64 R12, [R1+0xaa8] ;  /* 0x000aa800010c7983 */ /* 0x000f680000100a00 */
[----:B------:R-:W5:Y:S04]  /*ea30*/  LDL.64 R22, [R1+0xaa0] ;  /* 0x000aa00001167983 */ /* 0x000f680000100a00 */
[----:B------:R-:W5:Y:S04]  /*ea40*/  LDL.64 R18, [R1+0xa90] ;  /* 0x000a900001127983 */ /* 0x000f680000100a00 */
[----:B------:R-:W5:Y:S04]  /*ea50*/  LDL.64 R14, [R1+0xa80] ;  /* 0x000a8000010e7983 */ /* 0x000f680000100a00 */
[----:B------:R-:W5:Y:S01]  /*ea60*/  LDL.64 R16, [R1+0xa88] ;  /* 0x000a880001107983 */ /* 0x000f620000100a00 */
[----:B--2---:R-:W-:-:S04]  /*ea70*/  IMAD.WIDE R8, R0, 0x2, R8 ;  /* 0x0000000200087825 */ /* 0x004fc800078e0208 */
[C---:B---3--:R-:W-:Y:S01]  /*ea80*/  IMAD.WIDE R6, R0.reuse, 0x2, R6 ;  /* 0x0000000200067825 */ /* 0x048fe200078e0206 */
[----:B------:R0:W2:Y:S03]  /*ea90*/  LDG.E.U16 R28, [R8.64] ;  /* 0x00000004081c7981 */ /* 0x0000a6000c1e1500 */
[C---:B----4-:R-:W-:Y:S01]  /*eaa0*/  IMAD.WIDE R4, R0.reuse, 0x2, R4 ;  /* 0x0000000200047825 */ /* 0x050fe200078e0204 */
[----:B------:R1:W3:Y:S03]  /*eab0*/  LDG.E.U16 R29, [R6.64] ;  /* 0x00000004061d7981 */ /* 0x0002e6000c1e1500 */
[C---:B-----5:R-:W-:Y:S01]  /*eac0*/  IMAD.WIDE R2, R0.reuse, 0x2, R2 ;  /* 0x0000000200027825 */ /* 0x060fe200078e0202 */
[----:B------:R4:W5:Y:S03]  /*ead0*/  LDG.E.U16 R26, [R4.64] ;  /* 0x00000004041a7981 */ /* 0x000966000c1e1500 */
[C---:B------:R-:W-:Y:S01]  /*eae0*/  IMAD.WIDE R10, R0.reuse, 0x2, R10 ;  /* 0x00000002000a7825 */ /* 0x040fe200078e020a */
[----:B------:R1:W5:Y:S03]  /*eaf0*/  LDG.E.U16 R27, [R2.64] ;  /* 0x00000004021b7981 */ /* 0x000366000c1e1500 */
[----:B0-----:R-:W-:-:S02]  /*eb00*/  IMAD.WIDE R8, R0, 0x2, R24 ;  /* 0x0000000200087825 */ /* 0x001fc400078e0218 */
[----:B------:R-:W5:Y:S02]  /*eb10*/  LDL.64 R24, [R1+0xa78] ;  /* 0x000a780001187983 */ /* 0x000f640000100a00 */
[C---:B-1----:R-:W-:Y:S02]  /*eb20*/  IMAD.WIDE R2, R0.reuse, 0x2, R20 ;  /* 0x0000000200027825 */ /* 0x042fe400078e0214 */
[----:B------:R0:W5:Y:S02]  /*eb30*/  LDG.E.U16 R21, [R10.64] ;  /* 0x000000040a157981 */ /* 0x000164000c1e1500 */
[C---:B------:R-:W-:Y:S02]  /*eb40*/  IMAD.WIDE R6, R0.reuse, 0x2, R12 ;  /* 0x0000000200067825 */ /* 0x040fe400078e020c */
[----:B------:R-:W5:Y:S02]  /*eb50*/  LDL.64 R12, [R1+0xa70] ;  /* 0x000a7000010c7983 */ /* 0x000f640000100a00 */
[----:B----4-:R-:W-:-:S04]  /*eb60*/  IMAD.WIDE R4, R0, 0x2, R22 ;  /* 0x0000000200047825 */ /* 0x010fc800078e0216 */
[C---:B0-----:R-:W-:Y:S01]  /*eb70*/  IMAD.WIDE R10, R0.reuse, 0x2, R18 ;  /* 0x00000002000a7825 */ /* 0x041fe200078e0212 */
[----:B--2---:R0:W-:Y:S04]  /*eb80*/  STL [R1+0x9c], R28 ;  /* 0x00009c1c01007387 */ /* 0x0041e80000100800 */
[----:B---3--:R1:W-:Y:S04]  /*eb90*/  STL [R1+0x98], R29 ;  /* 0x0000981d01007387 */ /* 0x0083e80000100800 */
[----:B-----5:R2:W-:Y:S04]  /*eba0*/  STL [R1+0x94], R26 ;  /* 0x0000941a01007387 */ /* 0x0205e80000100800 */
[----:B0-----:R0:W3:Y:S04]  /*ebb0*/  LDG.E.U16 R28, [R8.64] ;  /* 0x00000004081c7981 */ /* 0x0010e8000c1e1500 */
[----:B-1----:R1:W4:Y:S04]  /*ebc0*/  LDG.E.U16 R29, [R6.64] ;  /* 0x00000004061d7981 */ /* 0x002328000c1e1500 */
[----:B--2---:R2:W5:Y:S04]  /*ebd0*/  LDG.E.U16 R26, [R4.64] ;  /* 0x00000004041a7981 */ /* 0x004568000c1e1500 */
[----:B------:R-:W5:Y:S04]  /*ebe0*/  LDL.64 R22, [R1+0xa68] ;  /* 0x000a680001167983 */ /* 0x000f680000100a00 */
[----:B------:R0:W-:Y:S01]  /*ebf0*/  STL [R1+0x90], R27 ;  /* 0x0000901b01007387 */ /* 0x0001e20000100800 */
[----:B-1----:R-:W-:-:S03]  /*ec00*/  IMAD.WIDE R6, R0, 0x2, R14 ;  /* 0x0000000200067825 */ /* 0x002fc600078e020e */
[----:B------:R1:W-:Y:S01]  /*ec10*/  STL [R1+0x8c], R21 ;  /* 0x00008c1501007387 */ /* 0x0003e20000100800 */
[----:B--2---:R-:W-:-:S03]  /*ec20*/  IMAD.WIDE R4, R0, 0x2, R24 ;  /* 0x0000000200047825 */ /* 0x004fc600078e0218 */
[----:B------:R-:W2:Y:S04]  /*ec30*/  LDL.64 R14, [R1+0xa48] ;  /* 0x000a4800010e7983 */ /* 0x000ea80000100a00 */
[----:B0-----:R0:W2:Y:S04]  /*ec40*/  LDG.E.U16 R27, [R2.64] ;  /* 0x00000004021b7981 */ /* 0x0010a8000c1e1500 */
[----:B------:R3:W2:Y:S01]  /*ec50*/  LDG.E.U16 R25, [R10.64] ;  /* 0x000000040a197981 */ /* 0x0006a2000c1e1500 */
[----:B------:R-:W-:-:S03]  /*ec60*/  IMAD.WIDE R8, R0, 0x2, R16 ;  /* 0x0000000200087825 */ /* 0x000fc600078e0210 */
[----:B-1----:R-:W2:Y:S04]  /*ec70*/  LDL.64 R20, [R1+0xa60] ;  /* 0x000a600001147983 */ /* 0x002ea80000100a00 */
[----:B------:R-:W2:Y:S01]  /*ec80*/  LDL.64 R18, [R1+0xa58] ;  /* 0x000a580001127983 */ /* 0x000ea20000100a00 */
[----:B0-----:R-:W-:-:S03]  /*ec90*/  IMAD.WIDE R2, R0, 0x2, R12 ;  /* 0x0000000200027825 */ /* 0x001fc600078e020c */
[----:B------:R-:W2:Y:S04]  /*eca0*/  LDL.64 R16, [R1+0xa50] ;  /* 0x000a500001107983 */ /* 0x000ea80000100a00 */
[----:B---3--:R0:W-:Y:S04]  /*ecb0*/  STL [R1+0x88], R28 ;  /* 0x0000881c01007387 */ /* 0x0081e80000100800 */
[----:B----4-:R1:W-:Y:S04]  /*ecc0*/  STL [R1+0x84], R29 ;  /* 0x0000841d01007387 */ /* 0x0103e80000100800 */
[----:B-----5:R3:W-:Y:S04]  /*ecd0*/  STL [R1+0x80], R26 ;  /* 0x0000801a01007387 */ /* 0x0207e80000100800 */
[----:B0-----:R0:W4:Y:S01]  /*ece0*/  LDG.E.U16 R28, [R8.64] ;  /* 0x00000004081c7981 */ /* 0x001122000c1e1500 */
[----:B------:R-:W-:-:S03]  /*ecf0*/  IMAD.WIDE R10, R0, 0x2, R22 ;  /* 0x00000002000a7825 */ /* 0x000fc600078e0216 */
[----:B------:R-:W5:Y:S04]  /*ed00*/  LDL.64 R12, [R1+0xa40] ;  /* 0x000a4000010c7983 */ /* 0x000f680000100a00 */
[----:B-1----:R1:W5:Y:S04]  /*ed10*/  LDG.E.U16 R29, [R6.64] ;  /* 0x00000004061d7981 */ /* 0x002368000c1e1500 */
[----:B---3--:R3:W5:Y:S04]  /*ed20*/  LDG.E.U16 R26, [R4.64] ;  /* 0x00000004041a7981 */ /* 0x008768000c1e1500 */
[----:B--2---:R2:W-:Y:S04]  /*ed30*/  STL [R1+0x7c], R27 ;  /* 0x00007c1b01007387 */ /* 0x0045e80000100800 */
[----:B------:R0:W-:Y:S04]  /*ed40*/  STL [R1+0x78], R25 ;  /* 0x0000781901007387 */ /* 0x0001e80000100800 */
[----:B------:R-:W5:Y:S04]  /*ed50*/  LDL.64 R22, [R1+0xa30] ;  /* 0x000a300001167983 */ /* 0x000f680000100a00 */
[----:B--2---:R2:W5:Y:S04]  /*ed60*/  LDG.E.U16 R27, [R2.64] ;  /* 0x00000004021b7981 */ /* 0x004568000c1e1500 */
[----:B0-----:R-:W5:Y:S01]  /*ed70*/  LDL.64 R24, [R1+0xa38] ;  /* 0x000a380001187983 */ /* 0x001f620000100a00 */
[----:B--2---:R-:W-:-:S03]  /*ed80*/  IMAD.WIDE R2, R0, 0x2, R14 ;  /* 0x0000000200027825 */ /* 0x004fc600078e020e */
[----:B------:R5:W2:Y:S01]  /*ed90*/  LDG.E.U16 R15, [R10.64] ;  /* 0x000000040a0f7981 */ /* 0x000aa2000c1e1500 */
[----:B------:R-:W-:-:S03]  /*eda0*/  IMAD.WIDE R8, R0, 0x2, R20 ;  /* 0x0000000200087825 */ /* 0x000fc600078e0214 */
[----:B------:R-:W2:Y:S01]  /*edb0*/  LDL.64 R20, [R1+0xa28] ;  /* 0x000a280001147983 */ /* 0x000ea20000100a00 */
[----:B-1----:R-:W-:-:S03]  /*edc0*/  IMAD.WIDE R6, R0, 0x2, R18 ;  /* 0x0000000200067825 */ /* 0x002fc600078e0212 */
[----:B------:R-:W2:Y:S01]  /*edd0*/  LDL.64 R18, [R1+0xa20] ;  /* 0x000a200001127983 */ /* 0x000ea20000100a00 */
[----:B---3--:R-:W-:-:S03]  /*ede0*/  IMAD.WIDE R4, R0, 0x2, R16 ;  /* 0x0000000200047825 */ /* 0x008fc600078e0210 */
[----:B----4-:R0:W-:Y:S01]  /*edf0*/  STL [R1+0x74], R28 ;  /* 0x0000741c01007387 */ /* 0x0101e20000100800 */
[----:B-----5:R-:W-:-:S03]  /*ee00*/  IMAD.WIDE R10, R0, 0x2, R12 ;  /* 0x00000002000a7825 */ /* 0x020fc600078e020c */
[----:B------:R1:W-:Y:S04]  /*ee10*/  STL [R1+0x70], R29 ;  /* 0x0000701d01007387 */ /* 0x0003e80000100800 */
[----:B0-----:R0:W3:Y:S04]  /*ee20*/  LDG.E.U16 R28, [R8.64] ;  /* 0x00000004081c7981 */ /* 0x0010e8000c1e1500 */
[----:B------:R4:W-:Y:S04]  /*ee30*/  STL [R1+0x6c], R26 ;  /* 0x00006c1a01007387 */ /* 0x0009e80000100800 */
[----:B-1----:R1:W5:Y:S04]  /*ee40*/  LDG.E.U16 R29, [R6.64] ;  /* 0x00000004061d7981 */ /* 0x002368000c1e1500 */
[----:B------:R-:W5:Y:S04]  /*ee50*/  LDG.E.U16 R11, [R10.64] ;  /* 0x000000040a0b7981 */ /* 0x000f68000c1e1500 */
[----:B----4-:R4:W5:Y:S04]  /*ee60*/  LDG.E.U16 R26, [R4.64] ;  /* 0x00000004041a7981 */ /* 0x010968000c1e1500 */
[----:B------:R1:W-:Y:S01]  /*ee70*/  STL [R1+0x68], R27 ;  /* 0x0000681b01007387 */ /* 0x0003e20000100800 */
[----:B0-----:R-:W-:-:S03]  /*ee80*/  IMAD.WIDE R8, R0, 0x2, R24 ;  /* 0x0000000200087825 */ /* 0x001fc600078e0218 */
[----:B------:R-:W5:Y:S04]  /*ee90*/  LDL.64 R16, [R1+0xa18] ;  /* 0x000a180001107983 */ /* 0x000f680000100a00 */
[----:B-1----:R0:W5:Y:S01]  /*eea0*/  LDG.E.U16 R27, [R2.64] ;  /* 0x00000004021b7981 */ /* 0x002162000c1e1500 */
[----:B------:R-:W-:-:S03]  /*eeb0*/  IMAD.WIDE R6, R0, 0x2, R22 ;  /* 0x0000000200067825 */ /* 0x000fc600078e0216 */
[----:B--2---:R1:W-:Y:S04]  /*eec0*/  STL [R1+0x64], R15 ;  /* 0x0000640f01007387 */ /* 0x0043e80000100800 */
[----:B------:R-:W2:Y:S04]  /*eed0*/  LDL.64 R12, [R1+0xa08] ;  /* 0x000a0800010c7983 */ /* 0x000ea80000100a00 */
[----:B------:R-:W2:Y:S04]  /*eee0*/  LDL.64 R24, [R1+0xa00] ;  /* 0x000a000001187983 */ /* 0x000ea80000100a00 */
[----:B-1----:R-:W2:Y:S04]  /*eef0*/  LDL.64 R14, [R1+0xa10] ;  /* 0x000a1000010e7983 */ /* 0x002ea80000100a00 */
[----:B------:R-:W2:Y:S01]  /*ef00*/  LDL.64 R22, [R1+0x9f8] ;  /* 0x0009f80001167983 */ /* 0x000ea20000100a00 */
[----:B----4-:R-:W-:-:S04]  /*ef10*/  IMAD.WIDE R4, R0, 0x2, R20 ;  /* 0x0000000200047825 */ /* 0x010fc800078e0214 */
[C---:B0-----:R-:W-:Y:S01]  /*ef20*/  IMAD.WIDE R2, R0.reuse, 0x2, R18 ;  /* 0x0000000200027825 */ /* 0x041fe200078e0212 */
[----:B---3--:R-:W-:Y:S04]  /*ef30*/  STL [R1+0x60], R28 ;  /* 0x0000601c01007387 */ /* 0x008fe80000100800 */
[----:B-----5:R0:W-:Y:S04]  /*ef40*/  STL [R1+0x5c], R29 ;  /* 0x00005c1d01007387 */ /* 0x0201e80000100800 */
[----:B------:R-:W3:Y:S04]  /*ef50*/  LDL.64 R20, [R1+0x9f0] ;  /* 0x0009f00001147983 */ /* 0x000ee80000100a00 */
[----:B------:R-:W4:Y:S04]  /*ef60*/  LDL.64 R18, [R1+0x9e8] ;  /* 0x0009e80001127983 */ /* 0x000f280000100a00 */
[----:B------:R1:W-:Y:S04]  /*ef70*/  STL [R1+0x58], R26 ;  /* 0x0000581a01007387 */ /* 0x0003e80000100800 */
[----:B0-----:R2:W5:Y:S04]  /*ef80*/  LDG.E.U16 R29, [R6.64] ;  /* 0x00000004061d7981 */ /* 0x001568000c1e1500 */
[----:B------:R0:W5:Y:S04]  /*ef90*/  LDG.E.U16 R28, [R8.64] ;  /* 0x00000004081c7981 */ /* 0x000168000c1e1500 */
[----:B------:R0:W-:Y:S04]  /*efa0*/  STL [R1+0x54], R27 ;  /* 0x0000541b01007387 */ /* 0x0001e80000100800 */
[----:B------:R2:W-:Y:S02]  /*efb0*/  STL [R1+0x50], R11 ;  /* 0x0000500b01007387 */ /* 0x0005e40000100800 */
[----:B--2---:R-:W-:-:S02]  /*efc0*/  IMAD.WIDE R6, R0, 0x2, R12 ;  /* 0x0000000200067825 */ /* 0x004fc400078e020c */
[----:B-1----:R1:W2:Y:S04]  /*efd0*/  LDG.E.U16 R26, [R4.64] ;  /* 0x00000004041a7981 */ /* 0x0022a8000c1e1500 */
[----:B0-----:R0:W2:Y:S01]  /*efe0*/  LDG.E.U16 R27, [R2.64] ;  /* 0x00000004021b7981 */ /* 0x0010a2000c1e1500 */
[----:B------:R-:W-:-:S03]  /*eff0*/  IMAD.WIDE R10, R0, 0x2, R16 ;  /* 0x00000002000a7825 */ /* 0x000fc600078e0210 */
[----:B------:R-:W2:Y:S01]  /*f000*/  LDL.64 R16, [R1+0x8e8] ;  /* 0x0008e80001107983 */ /* 0x000ea20000100a00 */
[----:B------:R-:W-:-:S03]  /*f010*/  IMAD.WIDE R8, R0, 0x2, R14 ;  /* 0x0000000200087825 */ /* 0x000fc600078e020e */
[----:B------:R-:W2:Y:S01]  /*f020*/  LDL.64 R14, [R1+0x9d8] ;  /* 0x0009d800010e7983 */ /* 0x000ea20000100a00 */
[----:B-1----:R-:W-:-:S03]  /*f030*/  IMAD.WIDE R4, R0, 0x2, R24 ;  /* 0x0000000200047825 */ /* 0x002fc600078e0218 */
[----:B------:R3:W2:Y:S01]  /*f040*/  LDG.E.U16 R25, [R10.64] ;  /* 0x000000040a197981 */ /* 0x0006a2000c1e1500 */
[----:B0-----:R-:W-:-:S03]  /*f050*/  IMAD.WIDE R2, R0, 0x2, R22 ;  /* 0x0000000200027825 */ /* 0x001fc600078e0216 */
[----:B------:R0:W2:Y:S04]  /*f060*/  LDG.E.U16 R23, [R6.64] ;  /* 0x0000000406177981 */ /* 0x0000a8000c1e1500 */
[----:B------:R4:W2:Y:S04]  /*f070*/  LDG.E.U16 R22, [R8.64] ;  /* 0x0000000408167981 */ /* 0x0008a8000c1e1500 */
[----:B------:R-:W2:Y:S04]  /*f080*/  LDG.E.U16 R5, [R4.64] ;  /* 0x0000000404057981 */ /* 0x000ea8000c1e1500 */
[----:B------:R-:W2:Y:S04]  /*f090*/  LDG.E.U16 R3, [R2.64] ;  /* 0x0000000402037981 */ /* 0x000ea8000c1e1500 */
[----:B------:R-:W2:Y:S01]  /*f0a0*/  LDL.64 R12, [R1+0x9d0] ;  /* 0x0009d000010c7983 */ /* 0x000ea20000100a00 */
[----:B---3--:R-:W-:-:S04]  /*f0b0*/  IMAD.WIDE R10, R0, 0x2, R20 ;  /* 0x00000002000a7825 */ /* 0x008fc800078e0214 */
[C---:B----4-:R-:W-:Y:S02]  /*f0c0*/  IMAD.WIDE R8, R0.reuse, 0x2, R18 ;  /* 0x0000000200087825 */ /* 0x050fe400078e0212 */
[----:B------:R-:W3:Y:S04]  /*f0d0*/  LDG.E.U16 R11, [R10.64] ;  /* 0x000000040a0b7981 */ /* 0x000ee8000c1e1500 */
[----:B------:R-:W4:Y:S04]  /*f0e0*/  LDG.E.U16 R9, [R8.64] ;  /* 0x0000000408097981 */ /* 0x000f28000c1e1500 */
[----:B-----5:R-:W-:Y:S04]  /*f0f0*/  STL [R1+0x48], R29 ;  /* 0x0000481d01007387 */ /* 0x020fe80000100800 */
[----:B------:R1:W-:Y:S04]  /*f100*/  STL [R1+0x4c], R28 ;  /* 0x00004c1c01007387 */ /* 0x0003e80000100800 */
[----:B-1----:R-:W5:Y:S04]  /*f110*/  LDL.64 R28, [R1+0x9c8] ;  /* 0x0009c800011c7983 */ /* 0x002f680000100a00 */
[----:B--2---:R-:W-:Y:S04]  /*f120*/  STL [R1+0x40], R27 ;  /* 0x0000401b01007387 */ /* 0x004fe80000100800 */
[----:B------:R1:W-:Y:S04]  /*f130*/  STL [R1+0x44], R26 ;  /* 0x0000441a01007387 */ /* 0x0003e80000100800 */
[----:B------:R-:W2:Y:S01]  /*f140*/  LDL.64 R20, [R1+0x9b8] ;  /* 0x0009b80001147983 */ /* 0x000ea20000100a00 */
[----:B0-----:R-:W-:-:S03]  /*f150*/  IMAD.WIDE R6, R0, 0x2, R16 ;  /* 0x0000000200067825 */ /* 0x001fc600078e0210 */
[----:B-1----:R-:W2:Y:S04]  /*f160*/  LDL.64 R26, [R1+0x9c0] ;  /* 0x0009c000011a7983 */ /* 0x002ea80000100a00 */
[----:B------:R0:W-:Y:S04]  /*f170*/  STL [R1+0x3c], R25 ;  /* 0x00003c1901007387 */ /* 0x0001e80000100800 */
[----:B------:R-:W2:Y:S04]  /*f180*/  LDG.E.U16 R7, [R6.64] ;  /* 0x0000000406077981 */ /* 0x000ea8000c1e1500 */
[----:B0-----:R-:W2:Y:S04]  /*f190*/  LDL.64 R24, [R1+0x9b0] ;  /* 0x0009b00001187983 */ /* 0x001ea80000100a00 */
[----:B------:R-:W-:Y:S04]  /*f1a0*/  STL [R1+0x34], R23 ;  /* 0x0000341701007387 */ /* 0x000fe80000100800 */
[----:B------:R0:W-:Y:S04]  /*f1b0*/  STL [R1+0x38], R22 ;  /* 0x0000381601007387 */ /* 0x0001e80000100800 */
[----:B0-----:R-:W2:Y:S04]  /*f1c0*/  LDL.64 R22, [R1+0x9a0] ;  /* 0x0009a00001167983 */ /* 0x001ea80000100a00 */
[----:B------:R0:W-:Y:S04]  /*f1d0*/  STL [R1+0x30], R5 ;  /* 0x0000300501007387 */ /* 0x0001e80000100800 */
[----:B------:R1:W-:Y:S04]  /*f1e0*/  STL [R1+0x2c], R3 ;  /* 0x00002c0301007387 */ /* 0x0003e80000100800 */
[----:B------:R-:W2:Y:S01]  /*f1f0*/  LDL.64 R16, [R1+0x990] ;  /* 0x0009900001107983 */ /* 0x000ea20000100a00 */
[----:B0-----:R-:W-:-:S03]  /*f200*/  IMAD.WIDE R4, R0, 0x2, R14 ;  /* 0x0000000200047825 */ /* 0x001fc600078e020e */
[----:B------:R-:W2:Y:S01]  /*f210*/  LDL.64 R18, [R1+0x998] ;  /* 0x0009980001127983 */ /* 0x000ea20000100a00 */
[----:B-1----:R-:W-:-:S03]  /*f220*/  IMAD.WIDE R2, R0, 0x2, R12 ;  /* 0x0000000200027825 */ /* 0x002fc600078e020c */
[----:B------:R-:W2:Y:S04]  /*f230*/  LDL.64 R14, [R1+0x988] ;  /* 0x00098800010e7983 */ /* 0x000ea80000100a00 */
[----:B------:R-:W2:Y:S04]  /*f240*/  LDL.64 R12, [R1+0x960] ;  /* 0x00096000010c7983 */ /* 0x000ea80000100a00 */
[----:B------:R-:W2:Y:S04]  /*f250*/  LDG.E.U16 R5, [R4.64] ;  /* 0x0000000404057981 */ /* 0x000ea8000c1e1500 */
[----:B------:R-:W2:Y:S04]  /*f260*/  LDG.E.U16 R3, [R2.64] ;  /* 0x0000000402037981 */ /* 0x000ea8000c1e1500 */
[----:B---3--:R5:W-:Y:S04]  /*f270*/  STL [R1+0x28], R11 ;  /* 0x0000280b01007387 */ /* 0x008be80000100800 */
[----:B----4-:R2:W-:Y:S01]  /*f280*/  STL [R1+0x24], R9 ;  /* 0x0000240901007387 */ /* 0x0105e20000100800 */
[----:B-----5:R-:W-:-:S04]  /*f290*/  IMAD.WIDE R10, R0, 0x2, R28 ;  /* 0x00000002000a7825 */ /* 0x020fc800078e021c */
[C---:B--2---:R-:W-:Y:S02]  /*f2a0*/  IMAD.WIDE R8, R0.reuse, 0x2, R26 ;  /* 0x0000000200087825 */ /* 0x044fe400078e021a */
[----:B------:R0:W2:Y:S04]  /*f2b0*/  LDG.E.U16 R27, [R10.64] ;  /* 0x000000040a1b7981 */ /* 0x0000a8000c1e1500 */
[----:B------:R1:W3:Y:S04]  /*f2c0*/  LDG.E.U16 R26, [R8.64] ;  /* 0x00000004081a7981 */ /* 0x0002e8000c1e1500 */
[----:B------:R4:W-:Y:S02]  /*f2d0*/  STL [R1+0x20], R7 ;  /* 0x0000200701007387 */ /* 0x0009e40000100800 */
[----:B----4-:R-:W-:-:S02]  /*f2e0*/  IMAD.WIDE R6, R0, 0x2, R20 ;  /* 0x0000000200067825 */ /* 0x010fc400078e0214 */
[----:B------:R-:W4:Y:S04]  /*f2f0*/  LDL.64 R20, [R1+0x920] ;  /* 0x0009200001147983 */ /* 0x000f280000100a00 */
[----:B------:R5:W2:Y:S01]  /*f300*/  LDG.E.U16 R28, [R6.64] ;  /* 0x00000004061c7981 */ /* 0x000aa2000c1e1500 */
[----:B-1----:R-:W-:-:S05]  /*f310*/  IMAD.WIDE R8, R0, 0x2, R16 ;  /* 0x0000000200087825 */ /* 0x002fca00078e0210 */
[----:B------:R-:W2:Y:S01]  /*f320*/  LDG.E.U16 R29, [R8.64] ;  /* 0x00000004081d7981 */ /* 0x000ea2000c1e1500 */
[----:B0-----:R-:W-:-:S03]  /*f330*/  IMAD.WIDE R10, R0, 0x2, R18 ;  /* 0x00000002000a7825 */ /* 0x001fc600078e0212 */
[----:B------:R0:W-:Y:S04]  /*f340*/  STL [R1+0x1c], R5 ;  /* 0x00001c0501007387 */ /* 0x0001e80000100800 */
[----:B------:R1:W-:Y:S01]  /*f350*/  STL [R1+0x18], R3 ;  /* 0x0000180301007387 */ /* 0x0003e20000100800 */
[----:B-----5:R-:W-:-:S03]  /*f360*/  IMAD.WIDE R6, R0, 0x2, R14 ;  /* 0x0000000200067825 */ /* 0x020fc600078e020e */
[----:B------:R-:W5:Y:S01]  /*f370*/  LDL.64 R14, [R1+0x918] ;  /* 0x00091800010e7983 */ /* 0x000f620000100a00 */
[----:B0-----:R-:W-:-:S03]  /*f380*/  IMAD.WIDE R4, R0, 0x2, R24 ;  /* 0x0000000200047825 */ /* 0x001fc600078e0218 */
[----:B------:R-:W3:Y:S01]  /*f390*/  LDL.64 R18, [R1+0x980] ;  /* 0x0009800001127983 */ /* 0x000ee20000100a00 */
[----:B-1----:R-:W-:-:S03]  /*f3a0*/  IMAD.WIDE R2, R0, 0x2, R22 ;  /* 0x0000000200027825 */ /* 0x002fc600078e0216 */
[----:B------:R0:W3:Y:S04]  /*f3b0*/  LDG.E.U16 R25, [R4.64] ;  /* 0x0000000404197981 */ /* 0x0000e8000c1e1500 */
[----:B------:R4:W3:Y:S04]  /*f3c0*/  LDG.E.U16 R24, [R2.64] ;  /* 0x0000000402187981 */ /* 0x0008e8000c1e1500 */
[----:B------:R-:W3:Y:S01]  /*f3d0*/  LDL.64 R22, [R1+0x958] ;  /* 0x0009580001167983 */ /* 0x000ee20000100a00 */
[----:B0-----:R-:W-:-:S03]  /*f3e0*/  IMAD.WIDE R4, R0, 0x2, R12 ;  /* 0x0000000200047825 */ /* 0x001fc600078e020c */
[----:B------:R-:W3:Y:S04]  /*f3f0*/  LDL.64 R16, [R1+0x950] ;  /* 0x0009500001107983 */ /* 0x000ee80000100a00 */
[----:B------:R-:W3:Y:S01]  /*f400*/  LDL.64 R12, [R1+0x910] ;  /* 0x00091000010c7983 */ /* 0x000ee20000100a00 */
[----:B----4-:R-:W-:-:S03]  /*f410*/  IMAD.WIDE R2, R0, 0x2, R20 ;  /* 0x0000000200027825 */ /* 0x010fc600078e0214 */
[----:B------:R-:W4:Y:S04]  /*f420*/  LDG.E.U16 R20, [R4.64] ;  /* 0x0000000404147981 */ /* 0x000f28000c1e1500 */
[----:B------:R3:W3:Y:S04]  /*f430*/  LDG.E.U16 R0, [R2.64] ;  /* 0x0000000402007981 */ /* 0x0006e8000c1e1500 */
[----:B------:R5:W3:Y:S04]  /*f440*/  LDG.E.U16 R21, [R10.64] ;  /* 0x000000040a157981 */ /* 0x000ae8000c1e1500 */
[----:B--2---:R0:W-:Y:S04]  /*f450*/  STL [R1+0x5d94], R29 ;  /* 0x005d941d01007387 */ /* 0x0041e80000100800 */
[----:B0-----:R-:W3:Y:S04]  /*f460*/  LDL R29, [R1+0x368] ;  /* 0x00036800011d7983 */ /* 0x001ee80000100800 */
[----:B------:R0:W-:Y:S04]  /*f470*/  STL [R1+0x14], R27 ;  /* 0x0000141b01007387 */ /* 0x0001e80000100800 */
[----:B0-----:R0:W2:Y:S01]  /*f480*/  LDG.E.U16 R27, [R6.64] ;  /* 0x00000004061b7981 */ /* 0x0010a2000c1e1500 */
[----:B---3--:R-:W-:-:S04]  /*f490*/  IMAD.WIDE R2, R29, 0x2, R22 ;  /* 0x000000021d027825 */ /* 0x008fc800078e0216 */
[C---:B-----5:R-:W-:Y:S02]  /*f4a0*/  IMAD.WIDE R10, R29.reuse, 0x2, R14 ;  /* 0x000000021d0a7825 */ /* 0x060fe400078e020e */
[----:B------:R1:W3:Y:S02]  /*f4b0*/  LDG.E.U16 R2, [R2.64] ;  /* 0x0000000402027981 */ /* 0x0002e4000c1e1500 */
[C---:B0-----:R-:W-:Y:S02]  /*f4c0*/  IMAD.WIDE R6, R29.reuse, 0x2, R12 ;  /* 0x000000021d067825 */ /* 0x041fe400078e020c */
[----:B--2---:R-:W-:Y:S04]  /*f4d0*/  STL [R1+0x5d98], R27 ;  /* 0x005d981b01007387 */ /* 0x004fe80000100800 */
[----:B----4-:R-:W-:Y:S01]  /*f4e0*/  STL [R1+0x5da0], R20 ;  /* 0x005da01401007387 */ /* 0x010fe20000100800 */
[----:B------:R-:W-:-:S03]  /*f4f0*/  IMAD.WIDE R8, R29, 0x2, R18 ;  /* 0x000000021d087825 */ /* 0x000fc600078e0212 */
[----:B------:R-:W-:Y:S01]  /*f500*/  STL [R1+0x5da4], R0 ;  /* 0x005da40001007387 */ /* 0x000fe20000100800 */
[----:B------:R-:W-:-:S03]  /*f510*/  IMAD.WIDE R4, R29, 0x2, R16 ;  /* 0x000000021d047825 */ /* 0x000fc600078e0210 */
[----:B------:R-:W2:Y:S04]  /*f520*/  LDL.64 R14, [R1+0x978] ;  /* 0x00097800010e7983 */ /* 0x000ea80000100a00 */
[----:B------:R-:W4:Y:S04]  /*f530*/  LDL.64 R12, [R1+0x908] ;  /* 0x00090800010c7983 */ /* 0x000f280000100a00 */
[----:B------:R0:W-:Y:S04]  /*f540*/  STL [R1+0x10], R26 ;  /* 0x0000101a01007387 */ /* 0x0001e80000100800 */
[----:B-1----:R1:W5:Y:S04]  /*f550*/  LDG.E.U16 R3, [R10.64] ;  /* 0x000000040a037981 */ /* 0x002368000c1e1500 */
[----:B------:R1:W2:Y:S04]  /*f560*/  LDG.E.U16 R4, [R4.64] ;  /* 0x0000000404047981 */ /* 0x0002a8000c1e1500 */
[----:B0-----:R-:W2:Y:S04]  /*f570*/  LDL.64 R26, [R1+0x940] ;  /* 0x00094000011a7983 */ /* 0x001ea80000100a00 */
[----:B------:R-:W-:Y:S04]  /*f580*/  STL [R1+0xc], R28 ;  /* 0x00000c1c01007387 */ /* 0x000fe80000100800 */
[----:B------:R-:W2:Y:S04]  /*f590*/  LDL.64 R22, [R1+0x900] ;  /* 0x0009000001167983 */ /* 0x000ea80000100a00 */
[----:B------:R-:W-:Y:S04]  /*f5a0*/  STL [R1+0x8], R25 ;  /* 0x0000081901007387 */ /* 0x000fe80000100800 */
[----:B------:R0:W-:Y:S04]  /*f5b0*/  STL [R1+0x4], R24 ;  /* 0x0000041801007387 */ /* 0x0001e80000100800 */
[----:B-1----:R-:W2:Y:S04]  /*f5c0*/  LDG.E.U16 R5, [R6.64] ;  /* 0x0000000406057981 */ /* 0x002ea8000c1e1500 */
[----:B0-----:R-:W2:Y:S04]  /*f5d0*/  LDG.E.U16 R24, [R8.64] ;  /* 0x0000000408187981 */ /* 0x001ea8000c1e1500 */
[----:B---3--:R-:W-:Y:S04]  /*f5e0*/  STL [R1+0x5d9c], R2 ;  /* 0x005d9c0201007387 */ /* 0x008fe80000100800 */
[----:B------:R-:W3:Y:S04]  /*f5f0*/  LDL.64 R10, [R1+0x948] ;  /* 0x00094800010a7983 */ /* 0x000ee80000100a00 */
[----:B-----5:R-:W-:Y:S04]  /*f600*/  STL [R1+0x5da8], R3 ;  /* 0x005da80301007387 */ /* 0x020fe80000100800 */
[----:B--2---:R-:W-:Y:S04]  /*f610*/  STL [R1+0x5d7c], R24 ;  /* 0x005d7c1801007387 */ /* 0x004fe80000100800 */
[----:B------:R-:W-:Y:S04]  /*f620*/  STL [R1+0x5dac], R4 ;  /* 0x005dac0401007387 */ /* 0x000fe80000100800 */
[----:B------:R-:W-:Y:S04]  /*f630*/  STL [R1+0x5db0], R5 ;  /* 0x005db00501007387 */ /* 0x000fe80000100800 */
[----:B------:R0:W-:Y:S04]  /*f640*/  STL [R1], R21 ;  /* 0x0000001501007387 */ /* 0x0001e80000100800 */
[----:B------:R-:W2:Y:S01]  /*f650*/  LDL.64 R18, [R1+0x938] ;  /* 0x0009380001127983 */ /* 0x000ea20000100a00 */
[----:B------:R-:W-:-:S03]  /*f660*/  IMAD.WIDE R14, R29, 0x2, R14 ;  /* 0x000000021d0e7825 */ /* 0x000fc600078e020e */
[----:B------:R-:W5:Y:S04]  /*f670*/  LDL.64 R16, [R1+0x930] ;  /* 0x0009300001107983 */ /* 0x000f680000100a00 */
[----:B0-----:R-:W5:Y:S01]  /*f680*/  LDL.64 R20, [R1+0x970] ;  /* 0x0009700001147983 */ /* 0x001f620000100a00 */
[----:B------:R-:W-:-:S03]  /*f690*/  IMAD.WIDE R8, R29, 0x2, R26 ;  /* 0x000000021d087825 */ /* 0x000fc600078e021a */
[----:B------:R-:W5:Y:S01]  /*f6a0*/  LDL.64 R4, [R1+0x8f8] ;  /* 0x0008f80001047983 */ /* 0x000f620000100a00 */
[----:B----4-:R-:W-:-:S03]  /*f6b0*/  IMAD.WIDE R12, R29, 0x2, R12 ;  /* 0x000000021d0c7825 */ /* 0x010fc600078e020c */
[----:B------:R0:W4:Y:S04]  /*f6c0*/  LDG.E.U16 R8, [R8.64] ;  /* 0x0000000408087981 */ /* 0x000128000c1e1500 */
[----:B------:R-:W4:Y:S01]  /*f6d0*/  LDL.64 R2, [R1+0x8f0] ;  /* 0x0008f00001027983 */ /* 0x000f220000100a00 */
[----:B---3--:R-:W-:-:S04]  /*f6e0*/  IMAD.WIDE R6, R29, 0x2, R10 ;  /* 0x000000021d067825 */ /* 0x008fc800078e020a */
[C---:B------:R-:W-:Y:S02]  /*f6f0*/  IMAD.WIDE R10, R29.reuse, 0x2, R22 ;  /* 0x000000021d0a7825 */ /* 0x040fe400078e0216 */
[----:B------:R1:W3:Y:S04]  /*f700*/  LDG.E.U16 R22, [R14.64] ;  /* 0x000000040e167981 */ /* 0x0002e8000c1e1500 */
[----:B0-----:R5:W3:Y:S04]  /*f710*/  LDG.E.U16 R9, [R10.64] ;  /* 0x000000040a097981 */ /* 0x001ae8000c1e1500 */
[----:B------:R0:W3:Y:S04]  /*f720*/  LDG.E.U16 R6, [R6.64] ;  /* 0x0000000406067981 */ /* 0x0000e8000c1e1500 */
[----:B0-----:R2:W3:Y:S02]  /*f730*/  LDG.E.U16 R7, [R12.64] ;  /* 0x000000040c077981 */ /* 0x0014e4000c1e1500 */
[----:B--2---:R-:W-:-:S05]  /*f740*/  IMAD.WIDE R12, R29, 0x2, R18 ;  /* 0x000000021d0c7825 */ /* 0x004fca00078e0212 */
[----:B------:R0:W2:Y:S01]  /*f750*/  LDG.E.U16 R23, [R12.64] ;  /* 0x000000040c177981 */ /* 0x0000a2000c1e1500 */
[----:B-----5:R-:W-:-:S05]  /*f760*/  IMAD.WIDE R10, R29, 0x2, R20 ;  /* 0x000000021d0a7825 */ /* 0x020fca00078e0214 */
[----:B------:R5:W2:Y:S01]  /*f770*/  LDG.E.U16 R21, [R10.64] ;  /* 0x000000040a157981 */ /* 0x000aa2000c1e1500 */
[----:B-1----:R-:W-:-:S04]  /*f780*/  IMAD.WIDE R14, R29, 0x2, R16 ;  /* 0x000000021d0e7825 */ /* 0x002fc800078e0210 */
[C---:B------:R-:W-:Y:S01]  /*f790*/  IMAD.WIDE R16, R29.reuse, 0x2, R4 ;  /* 0x000000021d107825 */ /* 0x040fe200078e0204 */
[----:B------:R1:W2:Y:S03]  /*f7a0*/  LDG.E.U16 R25, [R14.64] ;  /* 0x000000040e197981 */ /* 0x0002a6000c1e1500 */
[C---:B----4-:R-:W-:Y:S01]  /*f7b0*/  IMAD.WIDE R18, R29.reuse, 0x2, R2 ;  /* 0x000000021d127825 */ /* 0x050fe200078e0202 */
[----:B------:R4:W4:Y:S04]  /*f7c0*/  LDG.E.U16 R26, [R16.64] ;  /* 0x00000004101a7981 */ /* 0x000928000c1e1500 */
[----:B------:R0:W4:Y:S04]  /*f7d0*/  LDG.E.U16 R28, [R18.64] ;  /* 0x00000004121c7981 */ /* 0x000128000c1e1500 */
[----:B---3--:R-:W-:Y:S04]  /*f7e0*/  STL [R1+0x5d78], R22 ;  /* 0x005d781601007387 */ /* 0x008fe80000100800 */
[----:B------:R-:W-:Y:S04]  /*f7f0*/  STL [R1+0x5d80], R8 ;  /* 0x005d800801007387 */ /* 0x000fe80000100800 */
[----:B------:R3:W-:Y:S04]  /*f800*/  STL [R1+0x5d84], R9 ;  /* 0x005d840901007387 */ /* 0x0007e80000100800 */
[----:B---3--:R-:W3:Y:S04]  /*f810*/  LDL.64 R8, [R1+0x8e0] ;  /* 0x0008e00001087983 */ /* 0x008ee80000100a00 */
[----:B------:R-:W4:Y:S04]  /*f820*/  LDL.LU R5, [R1+0x9c] ;  /* 0x00009c0001057983 */ /* 0x000f280000300800 */
[----:B------:R-:W4:Y:S04]  /*f830*/  LDL.LU R4, [R1+0x7c] ;  /* 0x00007c0001047983 */ /* 0x000f280000300800 */
[----:B------:R-:W4:Y:S04]  /*f840*/  LDL.LU R3, [R1+0x5c] ;  /* 0x00005c0001037983 */ /* 0x000f280000300800 */
[----:B------:R-:W4:Y:S04]  /*f850*/  LDL.LU R0, [R1+0x3c] ;  /* 0x00003c0001007983 */ /* 0x000f280000300800 */
[----:B------:R-:W4:Y:S04]  /*f860*/  LDL.LU R20, [R1+0x20] ;  /* 0x0000200001147983 */ /* 0x000f280000300800 */
[----:B-----5:R-:W5:Y:S04]  /*f870*/  LDL.64 R10, [R1+0x9e0] ;  /* 0x0009e000010a7983 */ /* 0x020f680000100a00 */
[----:B--2---:R-:W-:Y:S04]  /*f880*/  STL [R1+0x5d88], R21 ;  /* 0x005d881501007387 */ /* 0x004fe80000100800 */
[----:B0-----:R-:W2:Y:S04]  /*f890*/  LDL.64 R12, [R1+0x9a8] ;  /* 0x0009a800010c7983 */ /* 0x001ea80000100a00 */
[----:B------:R0:W-:Y:S04]  /*f8a0*/  STL [R1+0x5d8c], R23 ;  /* 0x005d8c1701007387 */ /* 0x0001e80000100800 */
[----:B-1----:R-:W4:Y:S04]  /*f8b0*/  LDL.64 R14, [R1+0x968] ;  /* 0x00096800010e7983 */ /* 0x002f280000100a00 */
[----:B0-----:R-:W4:Y:S04]  /*f8c0*/  LDL.64 R22, [R1+0x928] ;  /* 0x0009280001167983 */ /* 0x001f280000100a00 */
[----:B------:R0:W-:Y:S04]  /*f8d0*/  STL [R1+0x5d90], R25 ;  /* 0x005d901901007387 */ /* 0x0001e80000100800 */
[----:B------:R-:W4:Y:S04]  /*f8e0*/  LDL.LU R2, [R1+0x38] ;  /* 0x0000380001027983 */ /* 0x000f280000300800 */
[----:B------:R-:W4:Y:S04]  /*f8f0*/  LDL.LU R27, [R1+0x1c] ;  /* 0x00001c00011b7983 */ /* 0x000f280000300800 */
[----:B0-----:R-:W0:Y:S01]  /*f900*/  S2R R25, SR_TID.X ;  /* 0x0000000000197919 */ /* 0x001e220000002100 */
[----:B---3--:R-:W-:-:S04]  /*f910*/  IMAD.WIDE R18, R29, 0x2, R8 ;  /* 0x000000021d127825 */ /* 0x008fc800078e0208 */
[----:B-----5:R-:W-:-:S06]  /*f920*/  IMAD.WIDE R10, R29, 0x2, R10 ;  /* 0x000000021d0a7825 */ /* 0x020fcc00078e020a */
[----:B------:R1:W3:Y:S01]  /*f930*/  LDG.E.U16 R10, [R10.64] ;  /* 0x000000040a0a7981 */ /* 0x0002e2000c1e1500 */
[----:B--2---:R-:W-:-:S05]  /*f940*/  IMAD.WIDE R12, R29, 0x2, R12 ;  /* 0x000000021d0c7825 */ /* 0x004fca00078e020c */
[----:B-1----:R1:W2:Y:S01]  /*f950*/  LDG.E.U16 R11, [R12.64] ;  /* 0x000000040c0b7981 */ /* 0x0022a2000c1e1500 */
[----:B----4-:R-:W-:-:S04]  /*f960*/  IMAD.WIDE R14, R29, 0x2, R14 ;  /* 0x000000021d0e7825 */ /* 0x010fc800078e020e */
[----:B------:R-:W-:Y:S02]  /*f970*/  IMAD.WIDE R16, R29, 0x2, R22 ;  /* 0x000000021d107825 */ /* 0x000fe400078e0216 */
[----:B------:R4:W5:Y:S04]  /*f980*/  LDG.E.U16 R14, [R14.64] ;  /* 0x000000040e0e7981 */ /* 0x000968000c1e1500 */
[----:B-1----:R1:W2:Y:S04]  /*f990*/  LDG.E.U16 R12, [R16.64] ;  /* 0x00000004100c7981 */ /* 0x0022a8000c1e1500 */
[----:B------:R1:W2:Y:S01]  /*f9a0*/  LDG.E.U16 R13, [R18.64] ;  /* 0x00000004120d7981 */ /* 0x0002a2000c1e1500 */
[----:B0-----:R-:W-:-:S03]  /*f9b0*/  LOP3.LUT R22, R25, 0x1ff, RZ, 0xc0, !PT ;  /* 0x000001ff19167812 */ /* 0x001fc600078ec0ff */
[----:B------:R-:W2:Y:S04]  /*f9c0*/  LDL.LU R29, [R1] ;  /* 0x00000000011d7983 */ /* 0x000ea80000300800 */
[----:B------:R-:W2:Y:S01]  /*f9d0*/  LDL.LU R23, [R1+0x94] ;  /* 0x0000940001177983 */ /* 0x000ea20000300800 */
[----:B-1----:R-:W-:-:S03]  /*f9e0*/  IMAD.SHL.U32 R19, R22, 0x2, RZ ;  /* 0x0000000216137824 */ /* 0x002fc600078e00ff */
[----:B------:R-:W-:Y:S06]  /*f9f0*/  BAR.SYNC.DEFER_BLOCKING 0x0 ;  /* 0x0000000000007b1d */ /* 0x000fec0000010000 */
[----:B------:R-:W2:Y:S04]  /*fa00*/  LDL.LU R21, [R1+0x74] ;  /* 0x0000740001157983 */ /* 0x000ea80000300800 */
[----:B------:R-:W2:Y:S04]  /*fa10*/  LDL.LU R9, [R1+0x54] ;  /* 0x0000540001097983 */ /* 0x000ea80000300800 */
[----:B------:R-:W2:Y:S04]  /*fa20*/  LDL.LU R8, [R1+0x34] ;  /* 0x0000340001087983 */ /* 0x000ea80000300800 */
[----:B------:R-:W2:Y:S04]  /*fa30*/  LDL.LU R24, [R1+0x18] ;  /* 0x0000180001187983 */ /* 0x000ea80000300800 */
[----:B----4-:R-:W4:Y:S04]  /*fa40*/  LDL.LU R15, [R1+0x58] ;  /* 0x00005800010f7983 */ /* 0x010f280000300800 */
[----:B------:R-:W2:Y:S04]  /*fa50*/  LDL.LU R16, [R1+0x98] ;  /* 0x0000980001107983 */ /* 0x000ea80000300800 */
[----:B------:R-:W2:Y:S04]  /*fa60*/  LDL.LU R17, [R1+0x78] ;  /* 0x0000780001117983 */ /* 0x000ea80000300800 */
[----:B------:R-:W2:Y:S04]  /*fa70*/  LDL.LU R18, [R1+0x4] ;  /* 0x0000040001127983 */ /* 0x000ea80000300800 */
[----:B------:R0:W-:Y:S04]  /*fa80*/  STS.U16 [R19+0x40000], R5 ;  /* 0x0400000513007388 */ /* 0x0001e80000000400 */
[----:B------:R1:W-:Y:S04]  /*fa90*/  STS.U16 [R19+0x42000], R4 ;  /* 0x0420000413007388 */ /* 0x0003e80000000400 */
[----:B------:R1:W-:Y:S04]  /*faa0*/  STS.U16 [R19+0x44000], R3 ;  /* 0x0440000313007388 */ /* 0x0003e80000000400 */
[----:B0-----:R-:W3:Y:S04]  /*fab0*/  LDL.LU R5, [R1+0x5db0] ;  /* 0x005db00001057983 */ /* 0x001ee80000300800 */
[----:B-1----:R-:W3:Y:S04]  /*fac0*/  LDL.LU R4, [R1+0x5dac] ;  /* 0x005dac0001047983 */ /* 0x002ee80000300800 */
[----:B------:R-:W3:Y:S04]  /*fad0*/  LDL.LU R3, [R1+0x5da8] ;  /* 0x005da80001037983 */ /* 0x000ee80000300800 */
[----:B------:R0:W-:Y:S04]  /*fae0*/  STS.U16 [R19+0x46000], R0 ;  /* 0x0460000013007388 */ /* 0x0001e80000000400 */
[----:B------:R1:W-:Y:S04]  /*faf0*/  STS.U16 [R19+0x48000], R20 ;  /* 0x0480001413007388 */ /* 0x0003e80000000400 */
[----:B0-----:R-:W3:Y:S04]  /*fb00*/  LDL.LU R0, [R1+0x5da4] ;  /* 0x005da40001007983 */ /* 0x001ee80000300800 */
[----:B-1----:R-:W3:Y:S04]  /*fb10*/  LDL.LU R20, [R1+0x5da0] ;  /* 0x005da00001147983 */ /* 0x002ee80000300800 */
[----:B--2---:R0:W-:Y:S04]  /*fb20*/  STS.U16 [R19+0x4a000], R18 ;  /* 0x04a0001213007388 */ /* 0x0041e80000000400 */
[----:B0-----:R-:W2:Y:S04]  /*fb30*/  LDL.LU R18, [R1+0x70] ;  /* 0x0000700001127983 */ /* 0x001ea80000300800 */
[----:B---3--:R0:W-:Y:S04]  /*fb40*/  STS.U16 [R19+0x4c000], R20 ;  /* 0x04c0001413007388 */ /* 0x0081e80000000400 */
[----:B------:R1:W-:Y:S04]  /*fb50*/  STS.U16 [R19+0x4e000], R0 ;  /* 0x04e0000013007388 */ /* 0x0003e80000000400 */
[----:B0-----:R-:W3:Y:S04]  /*fb60*/  LDL.LU R20, [R1+0x90] ;  /* 0x0000900001147983 */ /* 0x001ee80000300800 */
[----:B-1----:R-:W0:Y:S02]  /*fb70*/  S2R R0, SR_TID.X ;  /* 0x0000000000007919 */ /* 0x002e240000002100 */
[----:B0-----:R-:W-:-:S04]  /*fb80*/  LOP3.LUT R0, R0, 0x1ff, RZ, 0xc0, !PT ;  /* 0x000001ff00007812 */ /* 0x001fc800078ec0ff */
[----:B------:R-:W-:-:S04]  /*fb90*/  SHF.L.U32 R0, R0, 0x1, RZ ;  /* 0x0000000100007819 */ /* 0x000fc800000006ff */
[----:B------:R-:W-:-:S05]  /*fba0*/  LOP3.LUT R0, R0, 0x10, RZ, 0x3c, !PT ;  /* 0x0000001000007812 */ /* 0x000fca00078e3cff */
[----:B------:R0:W-:Y:S04]  /*fbb0*/  STS.U16 [R0+0x40400], R16 ;  /* 0x0404001000007388 */ /* 0x0001e80000000400 */
[----:B------:R1:W-:Y:S04]  /*fbc0*/  STS.U16 [R0+0x42400], R17 ;  /* 0x0424001100007388 */ /* 0x0003e80000000400 */
[----:B----4-:R4:W-:Y:S04]  /*fbd0*/  STS.U16 [R0+0x44400], R15 ;  /* 0x0444000f00007388 */ /* 0x0109e80000000400 */
[----:B0-----:R-:W2:Y:S04]  /*fbe0*/  LDL.LU R16, [R1+0x50] ;  /* 0x0000500001107983 */ /* 0x001ea80000300800 */
[----:B-1----:R-:W2:Y:S04]  /*fbf0*/  LDL.LU R17, [R1+0x30] ;  /* 0x0000300001117983 */ /* 0x002ea80000300800 */
[----:B----4-:R-:W4:Y:S04]  /*fc00*/  LDL.LU R15, [R1+0x14] ;  /* 0x00001400010f7983 */ /* 0x010f280000300800 */
[----:B------:R0:W-:Y:S04]  /*fc10*/  STS.U16 [R0+0x46400], R2 ;  /* 0x0464000200007388 */ /* 0x0001e80000000400 */
[----:B0-----:R-:W2:Y:S01]  /*fc20*/  LDL.LU R2, [R1+0x5d9c] ;  /* 0x005d9c0001027983 */ /* 0x001ea20000300800 */
[----:B------:R-:W-:-:S03]  /*fc30*/  LOP3.LUT R25, R25, 0x1ff, RZ, 0xc0, !PT ;  /* 0x000001ff19197812 */ /* 0x000fc600078ec0ff */
[----:B------:R0:W-:Y:S04]  /*fc40*/  STS.U16 [R0+0x48400], R27 ;  /* 0x0484001b00007388 */ /* 0x0001e80000000400 */
[----:B------:R1:W-:Y:S01]  /*fc50*/  STS.U16 [R0+0x4a400], R29 ;  /* 0x04a4001d00007388 */ /* 0x0003e20000000400 */
[----:B------:R-:W-:-:S03]  /*fc60*/  IMAD.SHL.U32 R25, R25, 0x2, RZ ;  /* 0x0000000219197824 */ /* 0x000fc600078e00ff */
[----:B0-----:R-:W3:Y:S04]  /*fc70*/  LDL.LU R27, [R1+0x5d98] ;  /* 0x005d9800011b7983 */ /* 0x001ee80000300800 */
[----:B-1----:R-:W3:Y:S04]  /*fc80*/  LDL.LU R29, [R1+0x5d94] ;  /* 0x005d9400011d7983 */ /* 0x002ee80000300800 */
[----:B--2---:R0:W-:Y:S04]  /*fc90*/  STS.U16 [R0+0x4c400], R2 ;  /* 0x04c4000200007388 */ /* 0x0041e80000000400 */
[----:B------:R-:W-:Y:S01]  /*fca0*/  STS.U16 [R0+0x4e400], R3 ;  /* 0x04e4000300007388 */ /* 0x000fe20000000400 */
[----:B0-----:R-:W-:-:S05]  /*fcb0*/  LOP3.LUT R2, R25, 0x20, RZ, 0x3c, !PT ;  /* 0x0000002019027812 */ /* 0x001fca00078e3cff */
[----:B------:R0:W-:Y:S04]  /*fcc0*/  STS.U16 [R2+0x40800], R23 ;  /* 0x0408001702007388 */ /* 0x0001e80000000400 */
[----:B------:R1:W-:Y:S04]  /*fcd0*/  STS.U16 [R2+0x42800], R21 ;  /* 0x0428001502007388 */ /* 0x0003e80000000400 */
[----:B------:R2:W-:Y:S04]  /*fce0*/  STS.U16 [R2+0x44800], R9 ;  /* 0x0448000902007388 */ /* 0x0005e80000000400 */
[----:B0-----:R-:W5:Y:S04]  /*fcf0*/  LDL.LU R23, [R1+0x8c] ;  /* 0x00008c0001177983 */ /* 0x001f680000300800 */
[----:B-1----:R-:W5:Y:S04]  /*fd00*/  LDL.LU R21, [R1+0x6c] ;  /* 0x00006c0001157983 */ /* 0x002f680000300800 */
[----:B------:R0:W-:Y:S04]  /*fd10*/  STS.U16 [R2+0x46800], R8 ;  /* 0x0468000802007388 */ /* 0x0001e80000000400 */
[----:B--2---:R-:W2:Y:S04]  /*fd20*/  LDL.LU R9, [R1+0x4c] ;  /* 0x00004c0001097983 */ /* 0x004ea80000300800 */
[----:B------:R1:W-:Y:S04]  /*fd30*/  STS.U16 [R2+0x48800], R24 ;  /* 0x0488001802007388 */ /* 0x0003e80000000400 */
[----:B0-----:R-:W2:Y:S04]  /*fd40*/  LDL.LU R8, [R1+0x2c] ;  /* 0x00002c0001087983 */ /* 0x001ea80000300800 */
[----:B-1----:R-:W2:Y:S01]  /*fd50*/  LDL.LU R24, [R1+0x10] ;  /* 0x0000100001187983 */ /* 0x002ea20000300800 */
[----:B------:R-:W-:-:S03]  /*fd60*/  LOP3.LUT R25, R25, 0x30, RZ, 0x3c, !PT ;  /* 0x0000003019197812 */ /* 0x000fc600078e3cff */
[----:B---3--:R-:W-:Y:S04]  /*fd70*/  STS.U16 [R2+0x4a800], R29 ;  /* 0x04a8001d02007388 */ /* 0x008fe80000000400 */
[----:B------:R0:W-:Y:S04]  /*fd80*/  STS.U16 [R2+0x4c800], R4 ;  /* 0x04c8000402007388 */ /* 0x0001e80000000400 */
[----:B------:R-:W3:Y:S04]  /*fd90*/  LDL.LU R0, [R1+0xc] ;  /* 0x00000c0001007983 */ /* 0x000ee80000300800 */
[----:B------:R1:W-:Y:S01]  /*fda0*/  STS.U16 [R2+0x4e800], R5 ;  /* 0x04e8000502007388 */ /* 0x0003e20000000400 */
[----:B0-----:R-:W-:-:S03]  /*fdb0*/  SHF.L.U32 R4, R22, 0x1, RZ ;  /* 0x0000000116047819 */ /* 0x001fc600000006ff */
[----:B------:R0:W-:Y:S04]  /*fdc0*/  STS.U16 [R25+0x40c00], R20 ;  /* 0x040c001419007388 */ /* 0x0001e80000000400 */
[----:B-1----:R-:W3:Y:S04]  /*fdd0*/  LDL.LU R5, [R1+0x28] ;  /* 0x0000280001057983 */ /* 0x002ee80000300800 */
[----:B------:R-:W3:Y:S04]  /*fde0*/  LDL.LU R29, [R1+0x84] ;  /* 0x00008400011d7983 */ /* 0x000ee80000300800 */
[----:B------:R-:W3:Y:S04]  /*fdf0*/  LDL.LU R3, [R1+0x64] ;  /* 0x0000640001037983 */ /* 0x000ee80000300800 */
[----:B------:R-:W3:Y:S01]  /*fe00*/  LDL.LU R2, [R1+0x44] ;  /* 0x0000440001027983 */ /* 0x000ee20000300800 */
[----:B------:R-:W-:-:S03]  /*fe10*/  LOP3.LUT R22, R4, 0x40, RZ, 0x3c, !PT ;  /* 0x0000004004167812 */ /* 0x000fc600078e3cff */
[----:B------:R1:W-:Y:S04]  /*fe20*/  STS.U16 [R25+0x42c00], R18 ;  /* 0x042c001219007388 */ /* 0x0003e80000000400 */
[----:B0-----:R-:W3:Y:S04]  /*fe30*/  LDL.LU R20, [R1+0x24] ;  /* 0x0000240001147983 */ /* 0x001ee80000300800 */
[----:B------:R0:W-:Y:S04]  /*fe40*/  STS.U16 [R25+0x44c00], R16 ;  /* 0x044c001019007388 */ /* 0x0001e80000000400 */
[----:B-1----:R-:W3:Y:S04]  /*fe50*/  LDL.LU R18, [R1+0x8] ;  /* 0x0000080001127983 */ /* 0x002ee80000300800 */
[----:B------:R1:W-:Y:S04]  /*fe60*/  STS.U16 [R25+0x46c00], R17 ;  /* 0x046c001119007388 */ /* 0x0003e80000000400 */
        /* <DEDUP_REMOVED lines=9> */
[----:B-1----:R-:W3:Y:S04]  /*ff00*/  LDL.LU R25, [R1+0x5d90] ;  /* 0x005d900001197983 */ /* 0x002ee80000300800 */
[----:B------:R-:W3:Y:S04]  /*ff10*/  LDL.LU R7, [R1+0x88] ;  /* 0x0000880001077983 */ /* 0x000ee80000300800 */
[----:B-----5:R0:W-:Y:S04]  /*ff20*/  STS.U16 [R22+0x41000], R23 ;  /* 0x0410001716007388 */ /* 0x0201e80000000400 */
[----:B------:R1:W-:Y:S04]  /*ff30*/  STS.U16 [R22+0x43000], R21 ;  /* 0x0430001516007388 */ /* 0x0003e80000000400 */
[----:B0-----:R-:W5:Y:S04]  /*ff40*/  LDL.LU R23, [R1+0x5d8c] ;  /* 0x005d8c0001177983 */ /* 0x001f680000300800 */
[----:B-1----:R-:W3:Y:S04]  /*ff50*/  LDL.LU R21, [R1+0x5d88] ;  /* 0x005d880001157983 */ /* 0x002ee80000300800 */
[----:B--2---:R0:W-:Y:S04]  /*ff60*/  STS.U16 [R22+0x45000], R9 ;  /* 0x0450000916007388 */ /* 0x0041e80000000400 */
[----:B------:R1:W-:Y:S04]  /*ff70*/  STS.U16 [R22+0x47000], R8 ;  /* 0x0470000816007388 */ /* 0x0003e80000000400 */
[----:B------:R2:W-:Y:S04]  /*ff80*/  STS.U16 [R22+0x49000], R24 ;  /* 0x0490001816007388 */ /* 0x0005e80000000400 */
[----:B0-----:R-:W3:Y:S04]  /*ff90*/  LDL.LU R9, [R1+0x5d84] ;  /* 0x005d840001097983 */ /* 0x001ee80000300800 */
[----:B-1----:R-:W3:Y:S04]  /*ffa0*/  LDL.LU R8, [R1+0x5d80] ;  /* 0x005d800001087983 */ /* 0x002ee80000300800 */
[----:B--2---:R-:W2:Y:S01]  /*ffb0*/  LDL.LU R24, [R1+0x5d7c] ;  /* 0x005d7c0001187983 */ /* 0x004ea20000300800 */
[----:B------:R-:W-:-:S03]  /*ffc0*/  LOP3.LUT R4, R4, 0x50, RZ, 0x3c, !PT ;  /* 0x0000005004047812 */ /* 0x000fc600078e3cff */
[----:B--2---:R0:W-:Y:S04]  /*ffd0*/  STS.U16 [R22+0x4b000], R24 ;  /* 0x04b0001816007388 */ /* 0x0041e80000000400 */
[----:B0-----:R-:W2:Y:S04]  /*ffe0*/  LDL.LU R22, [R1+0x5d78] ;  /* 0x005d780001167983 */ /* 0x001ea80000300800 */
[----:B------:R-:W0:Y:S02]  /*fff0*/  S2R R24, SR_TID.X ;  /* 0x0000000000187919 */ /* 0x000e240000002100 */
[----:B0-----:R-:W-:-:S05]  /*10000*/  LOP3.LUT R24, R24, 0x1ff, RZ, 0xc0, !PT ;  /* 0x000001ff18187812 */ /* 0x001fca00078ec0ff */
[----:B------:R-:W-:-:S05]  /*10010*/  IMAD.SHL.U32 R24, R24, 0x2, RZ ;  /* 0x0000000218187824 */ /* 0x000fca00078e00ff */
[----:B------:R-:W-:-:S05]  /*10020*/  LOP3.LUT R24, R24, 0x40, RZ, 0x3c, !PT ;  /* 0x0000004018187812 */ /* 0x000fca00078e3cff */
[----:B---3--:R-:W-:Y:S04]  /*10030*/  STS.U16 [R24+0x4d000], R8 ;  /* 0x04d0000818007388 */ /* 0x008fe80000000400 */
[----:B------:R-:W-:Y:S04]  /*10040*/  STS.U16 [R24+0x4f000], R9 ;  /* 0x04f0000918007388 */ /* 0x000fe80000000400 */
[----:B------:R-:W-:Y:S04]  /*10050*/  STS.U16 [R4+0x41400], R7 ;  /* 0x0414000704007388 */ /* 0x000fe80000000400 */
[----:B------:R-:W-:Y:S04]  /*10060*/  STS.U16 [R4+0x43400], R6 ;  /* 0x0434000604007388 */ /* 0x000fe80000000400 */
[----:B------:R-:W-:Y:S04]  /*10070*/  STS.U16 [R4+0x45400], R27 ;  /* 0x0454001b04007388 */ /* 0x000fe80000000400 */
[----:B------:R-:W-:Y:S04]  /*10080*/  STS.U16 [R4+0x47400], R5 ;  /* 0x0474000504007388 */ /* 0x000fe80000000400 */
[----:B------:R0:W-:Y:S02]  /*10090*/  STS.U16 [R4+0x49400], R0 ;  /* 0x0494000004007388 */ /* 0x0001e40000000400 */
[----:B0-----:R-:W-:-:S02]  /*100a0*/  LOP3.LUT R0, R19, 0x60, RZ, 0x3c, !PT ;  /* 0x0000006013007812 */ /* 0x001fc400078e3cff */
[----:B--2---:R-:W-:Y:S04]  /*100b0*/  STS.U16 [R4+0x4b400], R22 ;  /* 0x04b4001604007388 */ /* 0x004fe80000000400 */
[----:B-----5:R-:W-:Y:S04]  /*100c0*/  STS.U16 [R4+0x4d400], R23 ;  /* 0x04d4001704007388 */ /* 0x020fe80000000400 */
[----:B------:R0:W-:Y:S04]  /*100d0*/  STS.U16 [R4+0x4f400], R26 ;  /* 0x04f4001a04007388 */ /* 0x0001e80000000400 */
[----:B------:R1:W-:Y:S04]  /*100e0*/  STS.U16 [R0+0x41800], R29 ;  /* 0x0418001d00007388 */ /* 0x0003e80000000400 */
[----:B------:R-:W-:Y:S01]  /*100f0*/  STS.U16 [R0+0x43800], R3 ;  /* 0x0438000300007388 */ /* 0x000fe20000000400 */
[----:B0-----:R-:W-:-:S03]  /*10100*/  LOP3.LUT R4, R19, 0x70, RZ, 0x3c, !PT ;  /* 0x0000007013047812 */ /* 0x001fc600078e3cff */
[----:B------:R-:W-:Y:S04]  /*10110*/  STS.U16 [R0+0x45800], R2 ;  /* 0x0458000200007388 */ /* 0x000fe80000000400 */
[----:B------:R-:W-:Y:S04]  /*10120*/  STS.U16 [R0+0x47800], R20 ;  /* 0x0478001400007388 */ /* 0x000fe80000000400 */
[----:B------:R-:W-:Y:S04]  /*10130*/  STS.U16 [R0+0x49800], R18 ;  /* 0x0498001200007388 */ /* 0x000fe80000000400 */
[----:B------:R-:W-:Y:S04]  /*10140*/  STS.U16 [R0+0x4b800], R21 ;  /* 0x04b8001500007388 */ /* 0x000fe80000000400 */
[----:B-1----:R-:W0:Y:S04]  /*10150*/  S2R R29, SR_TID.X ;  /* 0x00000000001d7919 */ /* 0x002e280000002100 */
[----:B------:R-:W-:Y:S04]  /*10160*/  STS.U16 [R0+0x4d800], R25 ;  /* 0x04d8001900007388 */ /* 0x000fe80000000400 */
[----:B------:R-:W-:Y:S04]  /*10170*/  STS.U16 [R0+0x4f800], R28 ;  /* 0x04f8001c00007388 */ /* 0x000fe80000000400 */
[----:B------:R1:W-:Y:S04]  /*10180*/  STS.U16 [R4+0x41c00], R16 ;  /* 0x041c001004007388 */ /* 0x0003e80000000400 */
[----:B-1----:R-:W1:Y:S04]  /*10190*/  S2R R16, SR_TID.X ;  /* 0x0000000000107919 */ /* 0x002e680000002100 */
[----:B----4-:R0:W-:Y:S04]  /*101a0*/  STS.U16 [R4+0x43c00], R17 ;  /* 0x043c001104007388 */ /* 0x0101e80000000400 */
[----:B------:R2:W-:Y:S04]  /*101b0*/  STS.U16 [R4+0x45c00], R15 ;  /* 0x045c000f04007388 */ /* 0x0005e80000000400 */
[----:B------:R-:W-:Y:S04]  /*101c0*/  STS.U16 [R4+0x47c00], R10 ;  /* 0x047c000a04007388 */ /* 0x000fe80000000400 */
[----:B------:R-:W-:Y:S04]  /*101d0*/  STS.U16 [R4+0x49c00], R11 ;  /* 0x049c000b04007388 */ /* 0x000fe80000000400 */
[----:B------:R-:W-:Y:S04]  /*101e0*/  STS.U16 [R4+0x4bc00], R14 ;  /* 0x04bc000e04007388 */ /* 0x000fe80000000400 */
[----:B------:R-:W-:Y:S04]  /*101f0*/  STS.U16 [R4+0x4dc00], R12 ;  /* 0x04dc000c04007388 */ /* 0x000fe80000000400 */
[----:B------:R-:W-:Y:S01]  /*10200*/  STS.U16 [R4+0x4fc00], R13 ;  /* 0x04fc000d04007388 */ /* 0x000fe20000000400 */
[----:B0-----:R-:W-:-:S02]  /*10210*/  LOP3.LUT R17, R29, 0x7, RZ, 0xc0, !PT ;  /* 0x000000071d117812 */ /* 0x001fc400078ec0ff */
[C---:B-1----:R-:W-:Y:S02]  /*10220*/  LOP3.LUT R2, R16.reuse, 0x10, RZ, 0xc0, !PT ;  /* 0x0000001010027812 */ /* 0x042fe400078ec0ff */
[----:B------:R-:W-:Y:S01]  /*10230*/  SHF.L.U32 R3, R16, 0x1, RZ ;  /* 0x0000000110037819 */ /* 0x000fe200000006ff */
[----:B------:R-:W-:Y:S02]  /*10240*/  IMAD R0, R17, 0x210, RZ ;  /* 0x0000021011007824 */ /* 0x000fe400078e02ff */
[----:B------:R-:W-:-:S03]  /*10250*/  IMAD.SHL.U32 R2, R2, 0x100, RZ ;  /* 0x0000010002027824 */ /* 0x000fc600078e00ff */
[----:B------:R-:W-:-:S04]  /*10260*/  LOP3.LUT R0, R0, 0x10, R3, 0x78, !PT ;  /* 0x0000001000007812 */ /* 0x000fc800078e7803 */
[----:B------:R-:W-:Y:S01]  /*10270*/  LOP3.LUT R0, R0, R2, RZ, 0xfc, !PT ;  /* 0x0000000200007212 */ /* 0x000fe200078efcff */
[----:B------:R-:W-:Y:S06]  /*10280*/  BAR.SYNC.DEFER_BLOCKING 0x0 ;  /* 0x0000000000007b1d */ /* 0x000fec0000010000 */
[----:B------:R-:W0:Y:S04]  /*10290*/  LDSM.16.MT88.4 R4, [R0] ;  /* 0x000000000004783b */ /* 0x000e280000004200 */
[----:B--2---:R-:W1:Y:S04]  /*102a0*/  S2R R15, SR_TID.X ;  /* 0x00000000000f7919 */ /* 0x004e680000002100 */
[----:B------:R-:W2:Y:S04]  /*102b0*/  S2R R20, SR_TID.X ;  /* 0x0000000000147919 */ /* 0x000ea80000002100 */
[----:B0-----:R-:W-:Y:S04]  /*102c0*/  STL.64 [R1+0x5d60], R6 ;  /* 0x005d600601007387 */ /* 0x001fe80000100a00 */
[----:B------:R-:W-:Y:S04]  /*102d0*/  STL.64 [R1+0x5d58], R4 ;  /* 0x005d580401007387 */ /* 0x000fe80000100a00 */
[----:B------:R-:W0:Y:S01]  /*102e0*/  LDSM.16.MT88.4 R4, [R0+0x2080] ;  /* 0x002080000004783b */ /* 0x000e220000004200 */
[----:B-1----:R-:W-:-:S02]  /*102f0*/  LOP3.LUT R15, R15, 0x7, RZ, 0xc0, !PT ;  /* 0x000000070f0f7812 */ /* 0x002fc400078ec0ff */
[C---:B--2---:R-:W-:Y:S02]  /*10300*/  LOP3.LUT R8, R20.reuse, 0xe0, RZ, 0xc0, !PT ;  /* 0x000000e014087812 */ /* 0x044fe400078ec0ff */
[----:B------:R-:W-:Y:S01]  /*10310*/  SHF.L.U32 R18, R15, 0x4, RZ ;  /* 0x000000040f127819 */ /* 0x000fe200000006ff */
[----:B------:R-:W-:-:S03]  /*10320*/  IMAD.SHL.U32 R19, R20, 0x2, RZ ;  /* 0x0000000214137824 */ /* 0x000fc600078e00ff */
[----:B------:R-:W-:Y:S02]  /*10330*/  LEA R8, R8, R18, 0x8 ;  /* 0x0000001208087211 */ /* 0x000fe400078e40ff */
[----:B------:R-:W-:Y:S02]  /*10340*/  LOP3.LUT R15, R20, 0x7, RZ, 0xc0, !PT ;  /* 0x00000007140f7812 */ /* 0x000fe400078ec0ff */
[----:B------:R-:W-:-:S05]  /*10350*/  LOP3.LUT R8, R8, 0x30, R19, 0x78, !PT ;  /* 0x0000003008087812 */ /* 0x000fca00078e7813 */
[----:B------:R-:W-:-:S05]  /*10360*/  IMAD R8, R15, 0x400, R8 ;  /* 0x000004000f087824 */ /* 0x000fca00078e0208 */
[----:B------:R-:W1:Y:S04]  /*10370*/  LDSM.16.M88.4 R12, [R8+0x40000] ;  /* 0x04000000080c783b */ /* 0x000e680000000200 */
[----:B------:R-:W2:Y:S01]  /*10380*/  LDSM.16.MT88.4 R8, [R0+0x80] ;  /* 0x000080000008783b */ /* 0x000ea20000004200 */
[----:B0-----:R-:W-:Y:S01]  /*10390*/  MOV R23, R4 ;  /* 0x0000000400177202 */ /* 0x001fe20000000f00 */
[----:B------:R-:W-:Y:S01]  /*103a0*/  IMAD.MOV.U32 R22, RZ, RZ, R5 ;  /* 0x000000ffff167224 */ /* 0x000fe200078e0005 */
[----:B------:R-:W-:Y:S01]  /*103b0*/  MOV R21, R6 ;  /* 0x0000000600157202 */ /* 0x000fe20000000f00 */
[----:B------:R-:W-:Y:S02]  /*103c0*/  IMAD.MOV.U32 R20, RZ, RZ, R7 ;  /* 0x000000ffff147224 */ /* 0x000fe400078e0007 */
[----:B------:R-:W0:Y:S04]  /*103d0*/  LDSM.16.MT88.4 R4, [R0+0x100] ;  /* 0x000100000004783b */ /* 0x000e280000004200 */
[----:B-1----:R-:W-:Y:S04]  /*103e0*/  STL [R1+0x5d0c], R14 ;  /* 0x005d0c0e01007387 */ /* 0x002fe80000100800 */
[----:B------:R-:W-:Y:S04]  /*103f0*/  STL [R1+0x5d08], R15 ;  /* 0x005d080f01007387 */ /* 0x000fe80000100800 */
[----:B--2---:R-:W-:Y:S04]  /*10400*/  STL.64 [R1+0x5d70], R10 ;  /* 0x005d700a01007387 */ /* 0x004fe80000100a00 */
[----:B------:R-:W-:Y:S04]  /*10410*/  STL.64 [R1+0x5d68], R8 ;  /* 0x005d680801007387 */ /* 0x000fe80000100a00 */
[----:B------:R-:W1:Y:S01]  /*10420*/  LDSM.16.MT88.4 R8, [R0+0x2000] ;  /* 0x002000000008783b */ /* 0x000e620000004200 */
[----:B0-----:R-:W-:Y:S01]  /*10430*/  MOV R27, R4 ;  /* 0x00000004001b7202 */ /* 0x001fe20000000f00 */
[----:B------:R-:W-:Y:S01]  /*10440*/  IMAD.MOV.U32 R26, RZ, RZ, R5 ;  /* 0x000000ffff1a7224 */ /* 0x000fe200078e0005 */
[----:B------:R-:W-:Y:S01]  /*10450*/  MOV R25, R6 ;  /* 0x0000000600197202 */ /* 0x000fe20000000f00 */
[----:B------:R-:W-:-:S02]  /*10460*/  IMAD.MOV.U32 R24, RZ, RZ, R7 ;  /* 0x000000ffff187224 */ /* 0x000fc400078e0007 */
[----:B------:R-:W0:Y:S01]  /*10470*/  LDSM.16.MT88.4 R4, [R0+0x180] ;  /* 0x000180000004783b */ /* 0x000e220000004200 */
[C---:B------:R-:W-:Y:S02]  /*10480*/  LOP3.LUT R18, R29.reuse, 0x7, RZ, 0xc0, !PT ;  /* 0x000000071d127812 */ /* 0x040fe400078ec0ff */
[C---:B------:R-:W-:Y:S02]  /*10490*/  LOP3.LUT R19, R29.reuse, 0x10, RZ, 0xc0, !PT ;  /* 0x000000101d137812 */ /* 0x040fe400078ec0ff */
[----:B------:R-:W-:-:S03]  /*104a0*/  SHF.L.U32 R29, R29, 0x1, RZ ;  /* 0x000000011d1d7819 */ /* 0x000fc600000006ff */
[----:B------:R-:W-:Y:S01]  /*104b0*/  IMAD.SHL.U32 R19, R19, 0x100, RZ ;  /* 0x0000010013137824 */ /* 0x000fe200078e00ff */
[----:B-1----:R-:W-:Y:S04]  /*104c0*/  STL.64 [R1+0x90], R8 ;  /* 0x0000900801007387 */ /* 0x002fe80000100a00 */
[----:B------:R-:W-:Y:S04]  /*104d0*/  STL.64 [R1+0x98], R10 ;  /* 0x0000980a01007387 */ /* 0x000fe80000100a00 */
[----:B------:R-:W-:Y:S04]  /*104e0*/  STL [R1+0x5d1c], R20 ;  /* 0x005d1c1401007387 */ /* 0x000fe80000100800 */
[----:B------:R-:W-:Y:S04]  /*104f0*/  STL [R1+0x5d18], R21 ;  /* 0x005d181501007387 */ /* 0x000fe80000100800 */
[----:B------:R0:W-:Y:S02]  /*10500*/  STL [R1+0x5d14], R22 ;  /* 0x005d141601007387 */ /* 0x0001e40000100800 */
[----:B0-----:R-:W-:Y:S01]  /*10510*/  MOV R22, R4 ;  /* 0x0000000400167202 */ /* 0x001fe20000000f00 */
[----:B------:R-:W-:-:S05]  /*10520*/  IMAD R4, R18, 0x210, RZ ;  /* 0x0000021012047824 */ /* 0x000fca00078e02ff */
[----:B------:R-:W-:-:S04]  /*10530*/  LOP3.LUT R4, R4, 0x10, R29, 0x78, !PT ;  /* 0x0000001004047812 */ /* 0x000fc800078e781d */
[----:B------:R-:W-:-:S04]  /*10540*/  LOP3.LUT R4, R4, R19, RZ, 0xfc, !PT ;  /* 0x0000001304047212 */ /* 0x000fc800078efcff */
[----:B------:R-:W-:-:S05]  /*10550*/  LOP3.LUT R4, R4, 0x20, RZ, 0x3c, !PT ;  /* 0x0000002004047812 */ /* 0x000fca00078e3cff */
[----:B------:R-:W0:Y:S04]  /*10560*/  LDSM.16.MT88.4 R8, [R4] ;  /* 0x000000000408783b */ /* 0x000e280000004200 */
[----:B------:R-:W-:Y:S04]  /*10570*/  STL [R1+0x5d10], R23 ;  /* 0x005d101701007387 */ /* 0x000fe80000100800 */
[----:B------:R-:W-:Y:S04]  /*10580*/  STL [R1+0x5d2c], R24 ;  /* 0x005d2c1801007387 */ /* 0x000fe80000100800 */
[----:B------:R-:W-:Y:S04]  /*10590*/  STL [R1+0x5d28], R25 ;  /* 0x005d281901007387 */ /* 0x000fe80000100800 */
[----:B------:R0:W-:Y:S04]  /*105a0*/  STL [R1+0x5d24], R26 ;  /* 0x005d241a01007387 */ /* 0x0001e80000100800 */
[----:B------:R1:W-:Y:S01]  /*105b0*/  STL [R1+0x5d20], R27 ;  /* 0x005d201b01007387 */ /* 0x0003e20000100800 */
[----:B0-----:R-:W-:Y:S01]  /*105c0*/  MOV R26, R8 ;  /* 0x00000008001a7202 */ /* 0x001fe20000000f00 */
[----:B-1----:R-:W-:Y:S01]  /*105d0*/  IMAD.MOV.U32 R27, RZ, RZ, R9 ;  /* 0x000000ffff1b7224 */ /* 0x002fe200078e0009 */
[----:B------:R-:W-:Y:S01]  /*105e0*/  MOV R20, R10 ;  /* 0x0000000a00147202 */ /* 0x000fe20000000f00 */
[----:B------:R-:W-:-:S02]  /*105f0*/  IMAD.MOV.U32 R21, RZ, RZ, R11 ;  /* 0x000000ffff157224 */ /* 0x000fc400078e000b */
[----:B------:R-:W0:Y:S01]  /*10600*/  LDSM.16.MT88.4 R8, [R4+0x80] ;  /* 0x000080000408783b */ /* 0x000e220000004200 */
[----:B------:R-:W-:Y:S01]  /*10610*/  IMAD.MOV.U32 R15, RZ, RZ, R7 ;  /* 0x000000ffff0f7224 */ /* 0x000fe200078e0007 */
[----:B------:R-:W-:Y:S01]  /*10620*/  MOV R14, R6 ;  /* 0x00000006000e7202 */ /* 0x000fe20000000f00 */
[----:B------:R-:W-:-:S03]  /*10630*/  IMAD.MOV.U32 R23, RZ, RZ, R5 ;  /* 0x000000ffff177224 */ /* 0x000fc600078e0005 */
[----:B------:R-:W-:Y:S04]  /*10640*/  STL [R1+0x5d3c], R15 ;  /* 0x005d3c0f01007387 */ /* 0x000fe80000100800 */
[----:B------:R-:W-:Y:S04]  /*10650*/  STL [R1+0x5d38], R14 ;  /* 0x005d380e01007387 */ /* 0x000fe80000100800 */
[----:B------:R-:W-:Y:S04]  /*10660*/  STL [R1+0x5d34], R23 ;  /* 0x005d341701007387 */ /* 0x000fe80000100800 */
[----:B------:R0:W-:Y:S04]  /*10670*/  STL [R1+0x5d30], R22 ;  /* 0x005d301601007387 */ /* 0x0001e80000100800 */
[----:B------:R-:W-:Y:S04]  /*10680*/  STL [R1+0x5cd0], R0 ;  /* 0x005cd00001007387 */ /* 0x000fe80000100800 */
[----:B------:R-:W-:Y:S04]  /*10690*/  STL [R1+0x5d4c], R21 ;  /* 0x005d4c1501007387 */ /* 0x000fe80000100800 */
[----:B------:R-:W-:Y:S04]  /*106a0*/  STL [R1+0x5d48], R20 ;  /* 0x005d481401007387 */ /* 0x000fe80000100800 */
[----:B------:R-:W-:Y:S04]  /*106b0*/  STL [R1+0x5d44], R27 ;  /* 0x005d441b01007387 */ /* 0x000fe80000100800 */
[----:B------:R-:W-:Y:S01]  /*106c0*/  STL [R1+0x5d40], R26 ;  /* 0x005d401a01007387 */ /* 0x000fe20000100800 */
[----:B0-----:R-:W-:Y:S01]  /*106d0*/  IMAD.MOV.U32 R22, RZ, RZ, R9 ;  /* 0x000000ffff167224 */ /* 0x001fe200078e0009 */
[----:B------:R-:W-:Y:S01]  /*106e0*/  MOV R23, R8 ;  /* 0x0000000800177202 */ /* 0x000fe20000000f00 */
[----:B------:R-:W-:Y:S01]  /*106f0*/  IMAD.MOV.U32 R25, RZ, RZ, R11 ;  /* 0x000000ffff197224 */ /* 0x000fe200078e000b */
[----:B------:R-:W-:-:S02]  /*10700*/  MOV R24, R10 ;  /* 0x0000000a00187202 */ /* 0x000fc40000000f00 */
[----:B------:R-:W2:Y:S04]  /*10710*/  LDL.LU.64 R10, [R1+0x5d70] ;  /* 0x005d7000010a7983 */ /* 0x000ea80000300a00 */
[----:B------:R-:W2:Y:S04]  /*10720*/  LDL.LU.64 R8, [R1+0x5d68] ;  /* 0x005d680001087983 */ /* 0x000ea80000300a00 */
[----:B------:R-:W-:Y:S04]  /*10730*/  STL [R1+0x5d54], R22 ;  /* 0x005d541601007387 */ /* 0x000fe80000100800 */
[----:B------:R-:W-:Y:S04]  /*10740*/  STL [R1+0x5d50], R23 ;  /* 0x005d501701007387 */ /* 0x000fe80000100800 */
[----:B------:R-:W0:Y:S04]  /*10750*/  LDSM.16.MT88.4 R20, [R4+0x100] ;  /* 0x000100000414783b */ /* 0x000e280000004200 */
[----:B------:R-:W1:Y:S01]  /*10760*/  LDSM.16.MT88.4 R4, [R4+0x180] ;  /* 0x000180000404783b */ /* 0x000e620000004200 */
[----:B------:R-:W-:-:S05]  /*10770*/  IMAD R18, R18, 0x210, RZ ;  /* 0x0000021012127824 */ /* 0x000fca00078e02ff */
[----:B------:R-:W-:-:S04]  /*10780*/  LOP3.LUT R18, R18, 0x10, R29, 0x78, !PT ;  /* 0x0000001012127812 */ /* 0x000fc800078e781d */
[----:B------:R-:W-:-:S04]  /*10790*/  LOP3.LUT R18, R18, R19, RZ, 0xfc, !PT ;  /* 0x0000001312127212 */ /* 0x000fc800078efcff */
[----:B------:R-:W-:Y:S02]  /*107a0*/  LOP3.LUT R18, R18, 0x40, RZ, 0x3c, !PT ;  /* 0x0000004012127812 */ /* 0x000fe400078e3cff */
[----:B0-----:R-:W-:Y:S01]  /*107b0*/  MOV R27, R20 ;  /* 0x00000014001b7202 */ /* 0x001fe20000000f00 */
[----:B------:R-:W-:Y:S01]  /*107c0*/  IMAD.MOV.U32 R26, RZ, RZ, R21 ;  /* 0x000000ffff1a7224 */ /* 0x000fe200078e0015 */
[----:B------:R-:W-:Y:S01]  /*107d0*/  MOV R15, R22 ;  /* 0x00000016000f7202 */ /* 0x000fe20000000f00 */
[----:B------:R-:W-:Y:S01]  /*107e0*/  IMAD.MOV.U32 R14, RZ, RZ, R23 ;  /* 0x000000ffff0e7224 */ /* 0x000fe200078e0017 */
[----:B-1----:R-:W-:Y:S01]  /*107f0*/  MOV R22, R4 ;  /* 0x0000000400167202 */ /* 0x002fe20000000f00 */
[----:B------:R-:W-:Y:S01]  /*10800*/  IMAD.MOV.U32 R23, RZ, RZ, R5 ;  /* 0x000000ffff177224 */ /* 0x000fe200078e0005 */
[----:B------:R-:W-:Y:S01]  /*10810*/  MOV R21, R6 ;  /* 0x0000000600157202 */ /* 0x000fe20000000f00 */
[----:B------:R-:W-:Y:S02]  /*10820*/  IMAD.MOV.U32 R20, RZ, RZ, R7 ;  /* 0x000000ffff147224 */ /* 0x000fe400078e0007 */
[----:B------:R-:W0:Y:S02]  /*10830*/  LDSM.16.MT88.4 R4, [R18] ;  /* 0x000000001204783b */ /* 0x000e240000004200 */
[----:B0-----:R-:W-:-:S02]  /*10840*/  MOV R0, R6 ;  /* 0x0000000600007202 */ /* 0x001fc40000000f00 */
[----:B------:R0:W-:Y:S01]  /*10850*/  STL.64 [R1+0x10], R4 ;  /* 0x0000100401007387 */ /* 0x0001e20000100a00 */
[----:B------:R-:W-:-:S03]  /*10860*/  IMAD.MOV.U32 R29, RZ, RZ, R7 ;  /* 0x000000ffff1d7224 */ /* 0x000fc600078e0007 */
[----:B------:R-:W3:Y:S04]  /*10870*/  LDL.LU.64 R6, [R1+0x5d60] ;  /* 0x005d600001067983 */ /* 0x000ee80000300a00 */
[----:B0-----:R-:W3:Y:S01]  /*10880*/  LDL.LU.64 R4, [R1+0x5d58] ;  /* 0x005d580001047983 */ /* 0x001ee20000300a00 */
[----:B------:R-:W-:-:S05]  /*10890*/  IMAD R28, R17, 0x210, RZ ;  /* 0x00000210111c7824 */ /* 0x000fca00078e02ff */
[----:B------:R-:W-:Y:S02]  /*108a0*/  LOP3.LUT R28, R28, 0x10, R3, 0x78, !PT ;  /* 0x000000101c1c7812 */ /* 0x000fe400078e7803 */
[----:B------:R-:W-:Y:S02]  /*108b0*/  LOP3.LUT R17, R16, 0x10, RZ, 0xc0, !PT ;  /* 0x0000001010117812 */ /* 0x000fe400078ec0ff */
[----:B------:R-:W-:-:S03]  /*108c0*/  LOP3.LUT R28, R28, R2, RZ, 0xfc, !PT ;  /* 0x000000021c1c7212 */ /* 0x000fc600078efcff */
[----:B------:R-:W-:Y:S01]  /*108d0*/  IMAD.SHL.U32 R17, R17, 0x100, RZ ;  /* 0x0000010011117824 */ /* 0x000fe200078e00ff */
[-C--:B--2---:R-:W-:Y:S08]  /*108e0*/  HMMA.16816.F32 R8, R8, R12.reuse, RZ ;  /* 0x0000000c0808723c */ /* 0x084ff000000018ff */
[----:B---3--:R-:W-:Y:S11]  /*108f0*/  HMMA.16816.F32 R4, R4, R12, RZ ;  /* 0x0000000c0404723c */ /* 0x008ff600000018ff */
[----:B------:R-:W-:Y:S11]  /*10900*/  @!UPT UIADD3 URZ, URZ, URZ, URZ ;  /* 0x0000003f3f3ff290 */ /* 0x000ff6000fffe03f */
[----:B------:R-:W-:Y:S01]  /*10910*/  @!UPT UIADD3 URZ, URZ, URZ, URZ ;  /* 0x0000003f3f3ff290 */ /* 0x000fe2000fffe03f */
[----:B------:R-:W-:Y:S04]  /*10920*/  STL.64 [R1+0x5d00], R6 ;  /* 0x005d000601007387 */ /* 0x000fe80000100a00 */
[----:B------:R-:W-:Y:S04]  /*10930*/  STL.64 [R1+0x5cf8], R4 ;  /* 0x005cf80401007387 */ /* 0x000fe80000100a00 */
[----:B------:R-:W0:Y:S04]  /*10940*/  LDSM.16.MT88.4 R4, [R18+0x80] ;  /* 0x000080001204783b */ /* 0x000e280000004200 */
[----:B0-----:R-:W-:Y:S04]  /*10950*/  STL.64 [R1], R4 ;  /* 0x0000000401007387 */ /* 0x001fe80000100a00 */
[----:B------:R-:W-:Y:S04]  /*10960*/  STL.64 [R1+0x8], R6 ;  /* 0x0000080601007387 */ /* 0x000fe80000100a00 */
[----:B------:R0:W-:Y:S04]  /*10970*/  STL [R1+0x21e0], R3 ;  /* 0x0021e00301007387 */ /* 0x0001e80000100800 */
[----:B------:R1:W-:Y:S01]  /*10980*/  STL [R1+0x21e4], R2 ;  /* 0x0021e40201007387 */ /* 0x0003e20000100800 */
[----:B0-----:R-:W-:-:S02]  /*10990*/  LOP3.LUT R3, R16, 0x7, RZ, 0xc0, !PT ;  /* 0x0000000710037812 */ /* 0x001fc400078ec0ff */
[----:B------:R-:W-:-:S03]  /*109a0*/  SHF.L.U32 R16, R16, 0x1, RZ ;  /* 0x0000000110107819 */ /* 0x000fc600000006ff */
[----:B-1----:R-:W-:-:S05]  /*109b0*/  IMAD R2, R3, 0x210, RZ ;  /* 0x0000021003027824 */ /* 0x002fca00078e02ff */
[----:B------:R-:W-:-:S04]  /*109c0*/  LOP3.LUT R2, R2, 0x10, R16, 0x78, !PT ;  /* 0x0000001002027812 */ /* 0x000fc800078e7810 */
[----:B------:R-:W-:-:S04]  /*109d0*/  LOP3.LUT R2, R2, R17, RZ, 0xfc, !PT ;  /* 0x0000001102027212 */ /* 0x000fc800078efcff */
[----:B------:R-:W-:-:S05]  /*109e0*/  LOP3.LUT R2, R2, 0x40, RZ, 0x3c, !PT ;  /* 0x0000004002027812 */ /* 0x000fca00078e3cff */
[----:B------:R-:W0:Y:S04]  /*109f0*/  LDSM.16.MT88.4 R16, [R2+0x100] ;  /* 0x000100000210783b */ /* 0x000e280000004200 */
[----:B------:R-:W-:Y:S04]  /*10a00*/  STL.64 [R1+0x5cf0], R10 ;  /* 0x005cf00a01007387 */ /* 0x000fe80000100a00 */
[----:B------:R-:W-:Y:S04]  /*10a10*/  STL.64 [R1+0x5ce8], R8 ;  /* 0x005ce80801007387 */ /* 0x000fe80000100a00 */
[----:B0-----:R0:W-:Y:S04]  /*10a20*/  STL.64 [R1+0x5c78], R18 ;  /* 0x005c781201007387 */ /* 0x0011e80000100a00 */
[----:B------:R1:W-:Y:S01]  /*10a30*/  STL.64 [R1+0x5c70], R16 ;  /* 0x005c701001007387 */ /* 0x0003e20000100a00 */
[----:B0-----:R-:W-:Y:S01]  /*10a40*/  MOV R18, R21 ;  /* 0x0000001500127202 */ /* 0x001fe20000000f00 */
[----:B------:R-:W-:Y:S01]  /*10a50*/  IMAD.MOV.U32 R19, RZ, RZ, R20 ;  /* 0x000000ffff137224 */ /* 0x000fe200078e0014 */
[----:B-1----:R-:W-:Y:S01]  /*10a60*/  MOV R16, R22 ;  /* 0x0000001600107202 */ /* 0x002fe20000000f00 */
[----:B------:R-:W-:Y:S01]  /*10a70*/  IMAD.MOV.U32 R17, RZ, RZ, R23 ;  /* 0x000000ffff117224 */ /* 0x000fe200078e0017 */
[----:B------:R-:W2:Y:S04]  /*10a80*/  LDL.LU R22, [R1+0x5d54] ;  /* 0x005d540001167983 */ /* 0x000ea80000300800 */
[----:B------:R-:W3:Y:S04]  /*10a90*/  LDL.LU R23, [R1+0x5d50] ;  /* 0x005d500001177983 */ /* 0x000ee80000300800 */
[----:B------:R-:W4:Y:S04]  /*10aa0*/  LDL.LU R21, [R1+0x5d4c] ;  /* 0x005d4c0001157983 */ /* 0x000f280000300800 */
[----:B------:R-:W5:Y:S04]  /*10ab0*/  LDL.LU R20, [R1+0x5d48] ;  /* 0x005d480001147983 */ /* 0x000f680000300800 */
[----:B------:R-:W-:Y:S04]  /*10ac0*/  STL.64 [R1+0x5c88], R18 ;  /* 0x005c881201007387 */ /* 0x000fe80000100a00 */
[----:B------:R0:W-:Y:S02]  /*10ad0*/  STL.64 [R1+0x5c80], R16 ;  /* 0x005c801001007387 */ /* 0x0001e40000100a00 */
[----:B0-----:R-:W-:Y:S01]  /*10ae0*/  MOV R16, R27 ;  /* 0x0000001b00107202 */ /* 0x001fe20000000f00 */
[----:B------:R-:W-:Y:S01]  /*10af0*/  IMAD.MOV.U32 R17, RZ, RZ, R26 ;  /* 0x000000ffff117224 */ /* 0x000fe200078e001a */
[----:B------:R-:W4:Y:S04]  /*10b00*/  LDL.LU R27, [R1+0x5d44] ;  /* 0x005d4400011b7983 */ /* 0x000f280000300800 */
[----:B------:R-:W4:Y:S01]  /*10b10*/  LDL.LU R26, [R1+0x5d40] ;  /* 0x005d4000011a7983 */ /* 0x000f220000300800 */
[----:B------:R-:W-:Y:S01]  /*10b20*/  MOV R18, R15 ;  /* 0x0000000f00127202 */ /* 0x000fe20000000f00 */
[----:B------:R-:W-:-:S02]  /*10b30*/  IMAD.MOV.U32 R19, RZ, RZ, R14 ;  /* 0x000000ffff137224 */ /* 0x000fc400078e000e */
[----:B------:R-:W5:Y:S04]  /*10b40*/  LDL.LU R15, [R1+0x5d3c] ;  /* 0x005d3c00010f7983 */ /* 0x000f680000300800 */
[----:B------:R-:W5:Y:S04]  /*10b50*/  LDL.LU R14, [R1+0x5d38] ;  /* 0x005d3800010e7983 */ /* 0x000f680000300800 */
[----:B------:R-:W5:Y:S04]  /*10b60*/  LDL.LU R8, [R1+0x90] ;  /* 0x0000900001087983 */ /* 0x000f680000300800 */
[----:B------:R-:W5:Y:S04]  /*10b70*/  LDL.LU R9, [R1+0x94] ;  /* 0x0000940001097983 */ /* 0x000f680000300800 */
[----:B------:R-:W5:Y:S04]  /*10b80*/  LDL.LU R10, [R1+0x98] ;  /* 0x00009800010a7983 */ /* 0x000f680000300800 */
[----:B------:R-:W5:Y:S04]  /*10b90*/  LDL.LU R11, [R1+0x9c] ;  /* 0x00009c00010b7983 */ /* 0x000f680000300800 */
[----:B------:R0:W-:Y:S04]  /*10ba0*/  STL.64 [R1+0x5c98], R18 ;  /* 0x005c981201007387 */ /* 0x0001e80000100a00 */
[----:B------:R2:W-:Y:S01]  /*10bb0*/  STL.64 [R1+0x5c90], R16 ;  /* 0x005c901001007387 */ /* 0x0005e20000100a00 */
[----:B0-----:R-:W-:Y:S01]  /*10bc0*/  MOV R18, R24 ;  /* 0x0000001800127202 */ /* 0x001fe20000000f00 */
[----:B------:R-:W-:-:S02]  /*10bd0*/  IMAD.MOV.U32 R19, RZ, RZ, R25 ;  /* 0x000000ffff137224 */ /* 0x000fc400078e0019 */
[----:B--2---:R-:W-:Y:S01]  /*10be0*/  IMAD.MOV.U32 R17, RZ, RZ, R22 ;  /* 0x000000ffff117224 */ /* 0x004fe200078e0016 */
[----:B---3--:R-:W-:Y:S02]  /*10bf0*/  MOV R16, R23 ;  /* 0x0000001700107202 */ /* 0x008fe40000000f00 */
[----:B------:R-:W2:Y:S04]  /*10c00*/  LDL.LU R23, [R1+0x5d34] ;  /* 0x005d340001177983 */ /* 0x000ea80000300800 */
[----:B------:R-:W3:Y:S04]  /*10c10*/  LDL.LU R22, [R1+0x5d30] ;  /* 0x005d300001167983 */ /* 0x000ee80000300800 */
[----:B------:R-:W3:Y:S04]  /*10c20*/  LDL.LU R24, [R1+0x5d2c] ;  /* 0x005d2c0001187983 */ /* 0x000ee80000300800 */
[----:B------:R-:W3:Y:S04]  /*10c30*/  LDL.LU R25, [R1+0x5d28] ;  /* 0x005d280001197983 */ /* 0x000ee80000300800 */
[----:B------:R-:W-:Y:S04]  /*10c40*/  STL.64 [R1+0x5ca8], R18 ;  /* 0x005ca81201007387 */ /* 0x000fe80000100a00 */
[----:B------:R4:W-:Y:S02]  /*10c50*/  STL.64 [R1+0x5ca0], R16 ;  /* 0x005ca01001007387 */ /* 0x0009e40000100a00 */
[----:B----4-:R-:W-:Y:S01]  /*10c60*/  MOV R16, R26 ;  /* 0x0000001a00107202 */ /* 0x010fe20000000f00 */
[----:B------:R-:W-:Y:S01]  /*10c70*/  IMAD.MOV.U32 R17, RZ, RZ, R27 ;  /* 0x000000ffff117224 */ /* 0x000fe200078e001b */
[----:B------:R-:W4:Y:S04]  /*10c80*/  LDL.LU R26, [R1+0x5d24] ;  /* 0x005d2400011a7983 */ /* 0x000f280000300800 */
[----:B------:R-:W4:Y:S01]  /*10c90*/  LDL.LU R27, [R1+0x5d20] ;  /* 0x005d2000011b7983 */ /* 0x000f220000300800 */
[----:B------:R-:W-:-:S05]  /*10ca0*/  LOP3.LUT R28, R28, 0x60, RZ, 0x3c, !PT ;  /* 0x000000601c1c7812 */ /* 0x000fca00078e3cff */
[----:B------:R-:W0:Y:S01]  /*10cb0*/  LDSM.16.MT88.4 R4, [R28+0x80] ;  /* 0x000080001c04783b */ /* 0x000e220000004200 */
[----:B-----5:R-:W-:Y:S01]  /*10cc0*/  MOV R18, R20 ;  /* 0x0000001400127202 */ /* 0x020fe20000000f00 */
[----:B------:R-:W-:Y:S02]  /*10cd0*/  IMAD.MOV.U32 R19, RZ, RZ, R21 ;  /* 0x000000ffff137224 */ /* 0x000fe400078e0015 */
[----:B------:R-:W5:Y:S04]  /*10ce0*/  LDL.LU R20, [R1+0x5d1c] ;  /* 0x005d1c0001147983 */ /* 0x000f680000300800 */
[----:B------:R-:W5:Y:S04]  /*10cf0*/  LDL.LU R21, [R1+0x5d18] ;  /* 0x005d180001157983 */ /* 0x000f680000300800 */
[----:B------:R1:W-:Y:S04]  /*10d00*/  STL.64 [R1+0x5cb8], R18 ;  /* 0x005cb81201007387 */ /* 0x0003e80000100a00 */
[----:B------:R2:W-:Y:S01]  /*10d10*/  STL.64 [R1+0x5cb0], R16 ;  /* 0x005cb01001007387 */ /* 0x0005e20000100a00 */
[----:B-1----:R-:W-:Y:S01]  /*10d20*/  MOV R18, R14 ;  /* 0x0000000e00127202 */ /* 0x002fe20000000f00 */
[----:B------:R-:W-:-:S02]  /*10d30*/  IMAD.MOV.U32 R19, RZ, RZ, R15 ;  /* 0x000000ffff137224 */ /* 0x000fc400078e000f */
[----:B--2---:R-:W-:Y:S01]  /*10d40*/  IMAD.MOV.U32 R17, RZ, RZ, R23 ;  /* 0x000000ffff117224 */ /* 0x004fe200078e0017 */
[----:B---3--:R-:W-:Y:S02]  /*10d50*/  MOV R16, R22 ;  /* 0x0000001600107202 */ /* 0x008fe40000000f00 */
[----:B------:R-:W2:Y:S04]  /*10d60*/  LDL.LU R22, [R1+0x5d14] ;  /* 0x005d140001167983 */ /* 0x000ea80000300800 */
[----:B------:R-:W3:Y:S04]  /*10d70*/  LDL.LU R23, [R1+0x5d10] ;  /* 0x005d100001177983 */ /* 0x000ee80000300800 */
[----:B------:R-:W2:Y:S04]  /*10d80*/  LDL.LU R14, [R1+0x5d0c] ;  /* 0x005d0c00010e7983 */ /* 0x000ea80000300800 */
[----:B------:R-:W2:Y:S04]  /*10d90*/  LDL.LU R15, [R1+0x5d08] ;  /* 0x005d0800010f7983 */ /* 0x000ea80000300800 */
[----:B------:R1:W-:Y:S04]  /*10da0*/  STL.64 [R1+0x5cc8], R18 ;  /* 0x005cc81201007387 */ /* 0x0003e80000100a00 */
[----:B------:R4:W-:Y:S01]  /*10db0*/  STL.64 [R1+0x5cc0], R16 ;  /* 0x005cc01001007387 */ /* 0x0009e20000100a00 */
[----:B-1----:R-:W-:Y:S01]  /*10dc0*/  MOV R18, R25 ;  /* 0x0000001900127202 */ /* 0x002fe20000000f00 */
[----:B------:R-:W-:Y:S01]  /*10dd0*/  IMAD.MOV.U32 R19, RZ, RZ, R24 ;  /* 0x000000ffff137224 */ /* 0x000fe200078e0018 */
[----:B----4-:R-:W-:Y:S01]  /*10de0*/  MOV R16, R27 ;  /* 0x0000001b00107202 */ /* 0x010fe20000000f00 */
[----:B------:R-:W-:-:S03]  /*10df0*/  IMAD.MOV.U32 R17, RZ, RZ, R26 ;  /* 0x000000ffff117224 */ /* 0x000fc600078e001a */
[----:B------:R-:W-:Y:S04]  /*10e00*/  STL.64 [R1+0x5ce0], R18 ;  /* 0x005ce01201007387 */ /* 0x000fe80000100a00 */
[----:B------:R-:W-:Y:S04]  /*10e10*/  STL.64 [R1+0x5cd8], R16 ;  /* 0x005cd81001007387 */ /* 0x000fe80000100a00 */
[----:B0-----:R-:W-:Y:S04]  /*10e20*/  STL.64 [R1+0x120], R4 ;  /* 0x0001200401007387 */ /* 0x001fe80000100a00 */
[----:B------:R0:W-:Y:S04]  /*10e30*/  STL.64 [R1+0x128], R6 ;  /* 0x0001280601007387 */ /* 0x0001e80000100a00 */
[----:B------:R-:W-:Y:S04]  /*10e40*/  LDSM.16.MT88.4 R24, [R28] ;  /* 0x000000001c18783b */ /* 0x000fe80000004200 */
[----:B0-----:R-:W2:Y:S04]  /*10e50*/  LDL.LU.64 R6, [R1+0x5d00] ;  /* 0x005d000001067983 */ /* 0x001ea80000300a00 */
[----:B------:R-:W2:Y:S01]  /*10e60*/  LDL.LU.64 R4, [R1+0x5cf8] ;  /* 0x005cf80001047983 */ /* 0x000ea20000300a00 */
[----:B-----5:R-:W-:Y:S01]  /*10e70*/  MOV R18, R21 ;  /* 0x0000001500127202 */ /* 0x020fe20000000f00 */
[----:B------:R-:W-:Y:S01]  /*10e80*/  IMAD.MOV.U32 R19, RZ, RZ, R20 ;  /* 0x000000ffff137224 */ /* 0x000fe200078e0014 */
[----:B--2---:R-:W-:Y:S01]  /*10e90*/  HMMA.16816.F32 R4, R8, R14, R4 ;  /* 0x0000000e0804723c */ /* 0x004fe20000001804 */
[----:B------:R-:W2:Y:S04]  /*10ea0*/  LDL.LU.64 R10, [R1+0x5cf0] ;  /* 0x005cf000010a7983 */ /* 0x000ea80000300a00 */
[----:B------:R-:W2:Y:S01]  /*10eb0*/  LDL.LU.64 R8, [R1+0x5ce8] ;  /* 0x005ce80001087983 */ /* 0x000ea20000300a00 */
[----:B---3--:R-:W-:Y:S01]  /*10ec0*/  MOV R16, R23 ;  /* 0x0000001700107202 */ /* 0x008fe20000000f00 */
[----:B------:R-:W-:-:S02]  /*10ed0*/  IMAD.MOV.U32 R17, RZ, RZ, R22 ;  /* 0x000000ffff117224 */ /* 0x000fc400078e0016 */
[----:B------:R-:W-:Y:S11]  /*10ee0*/  LDSM.16.MT88.4 R20, [R2+0x180] ;  /* 0x000180000214783b */ /* 0x000ff60000004200 */
[----:B------:R-:W-:Y:S03]  /*10ef0*/  @!UPT UIADD3 URZ, URZ, URZ, URZ ;  /* 0x0000003f3f3ff290 */ /* 0x000fe6000fffe03f */
[----:B------:R0:W-:Y:S04]  /*10f00*/  STL.64 [R1+0x1b0], R4 ;  /* 0x0001b00401007387 */ /* 0x0001e80000100a00 */
[----:B------:R1:W-:Y:S04]  /*10f10*/  STL.64 [R1+0x1b8], R6 ;  /* 0x0001b80601007387 */ /* 0x0003e80000100a00 */
[----:B0-----:R-:W3:Y:S04]  /*10f20*/  LDL.LU R4, [R1] ;  /* 0x0000000001047983 */ /* 0x001ee80000300800 */
[----:B------:R-:W3:Y:S04]  /*10f30*/  LDL.LU R5, [R1+0x4] ;  /* 0x0000040001057983 */ /* 0x000ee80000300800 */
[----:B-1----:R-:W3:Y:S04]  /*10f40*/  LDL.LU R6, [R1+0x8] ;  /* 0x0000080001067983 */ /* 0x002ee80000300800 */
[----:B------:R-:W3:Y:S01]  /*10f50*/  LDL.LU R7, [R1+0xc] ;  /* 0x00000c0001077983 */ /* 0x000ee20000300800 */
[----:B--2---:R-:W-:Y:S03]  /*10f60*/  HMMA.16816.F32 R8, R16, R14, R8 ;  /* 0x0000000e1008723c */ /* 0x004fe60000001808 */
[----:B------:R-:W2:Y:S04]  /*10f70*/  LDL.LU.64 R18, [R1+0x5ce0] ;  /* 0x005ce00001127983 */ /* 0x000ea80000300a00 */
[----:B------:R-:W2:Y:S11]  /*10f80*/  LDL.LU.64 R16, [R1+0x5cd8] ;  /* 0x005cd80001107983 */ /* 0x000eb60000300a00 */
[----:B------:R-:W-:Y:S05]  /*10f90*/  @!UPT UIADD3 URZ, URZ, URZ, URZ ;  /* 0x0000003f3f3ff290 */ /* 0x000fea000fffe03f */
[----:B------:R0:W-:Y:S04]  /*10fa0*/  STL.64 [R1+0x1a0], R8 ;  /* 0x0001a00801007387 */ /* 0x0001e80000100a00 */
[----:B------:R1:W-:Y:S04]  /*10fb0*/  STL.64 [R1+0x1a8], R10 ;  /* 0x0001a80a01007387 */ /* 0x0003e80000100a00 */
[----:B0-----:R-:W4:Y:S04]  /*10fc0*/  LDL.LU R8, [R1+0x10] ;  /* 0x0000100001087983 */ /* 0x001f280000300800 */
[----:B------:R-:W4:Y:S01]  /*10fd0*/  LDL.LU R9, [R1+0x14] ;  /* 0x0000140001097983 */ /* 0x000f220000300800 */
[----:B-1----:R-:W-:-:S03]  /*10fe0*/  MOV R10, R0 ;  /* 0x00000000000a7202 */ /* 0x002fc60000000f00 */
[----:B------:R-:W5:Y:S04]  /*10ff0*/  LDL.LU R0, [R1+0x5cd0] ;  /* 0x005cd00001007983 */ /* 0x000f680000300800 */
[----:B------:R-:W-:Y:S04]  /*11000*/  STL [R1+0x5c14], R14 ;  /* 0x005c140e01007387 */ /* 0x000fe80000100800 */
[----:B------:R-:W-:Y:S01]  /*11010*/  STL [R1+0x5c10], R15 ;  /* 0x005c100f01007387 */ /* 0x000fe20000100800 */
[-C--:B--2---:R-:W-:Y:S11]  /*11020*/  HMMA.16816.F32 R16, R16, R12.reuse, RZ ;  /* 0x0000000c1010723c */ /* 0x084ff600000018ff */
[----:B------:R-:W-:Y:S11]  /*11030*/  @!UPT UIADD3 URZ, URZ, URZ, URZ ;  /* 0x0000003f3f3ff290 */ /* 0x000ff6000fffe03f */
[----:B------:R-:W-:Y:S01]  /*11040*/  @!UPT UIADD3 URZ, URZ, URZ, URZ ;  /* 0x0000003f3f3ff290 */ /* 0x000fe2000fffe03f */
[----:B------:R-:W-:Y:S04]  /*11050*/  STL.64 [R1+0x190], R16 ;  /* 0x0001901001007387 */ /* 0x000fe80000100a00 */
[----:B------:R0:W-:Y:S04]  /*11060*/  STL.64 [R1+0x198], R18 ;  /* 0x0001981201007387 */ /* 0x0001e80000100a00 */
[----:B0-----:R-:W2:Y:S04]  /*11070*/  LDL.LU.64 R18, [R1+0x5cc8] ;  /* 0x005cc80001127983 */ /* 0x001ea80000300a00 */
[----:B------:R-:W2:Y:S02]  /*11080*/  LDL.LU.64 R16, [R1+0x5cc0] ;  /* 0x005cc00001107983 */ /* 0x000ea40000300a00 */
[-C--:B--2---:R-:W-:Y:S11]  /*11090*/  HMMA.16816.F32 R16, R16, R12.reuse, RZ ;  /* 0x0000000c1010723c */ /* 0x084ff600000018ff */
[----:B------:R-:W-:Y:S11]  /*110a0*/  @!UPT UIADD3 URZ, URZ, URZ, URZ ;  /* 0x0000003f3f3ff290 */ /* 0x000ff6000fffe03f */
[----:B------:R-:W-:Y:S01]  /*110b0*/  @!UPT UIADD3 URZ, URZ, URZ, URZ ;  /* 0x0000003f3f3ff290 */ /* 0x000fe2000fffe03f */
[----:B------:R0:W-:Y:S01]  /*110c0*/  STL.64 [R1+0x180], R16 ;  /* 0x0001801001007387 */ /* 0x0001e20000100a00 */
[----:B------:R-:W-:Y:S01]  /*110d0*/  MOV R14, R18 ;  /* 0x00000012000e7202 */ /* 0x000fe20000000f00 */
[----:B------:R-:W-:Y:S02]  /*110e0*/  IMAD.MOV.U32 R15, RZ, RZ, R19 ;  /* 0x000000ffff0f7224 */ /* 0x000fe400078e0013 */
[----:B------:R-:W2:Y:S04]  /*110f0*/  LDL.LU.64 R18, [R1+0x5cb8] ;  /* 0x005cb80001127983 */ /* 0x000ea80000300a00 */
[----:B0-----:R-:W2:Y:S04]  /*11100*/  LDL.LU.64 R16, [R1+0x5cb0] ;  /* 0x005cb00001107983 */ /* 0x001ea80000300a00 */
        /* <DEDUP_REMOVED lines=12> */
[----:B------:R-:W-:Y:S04]  /*111d0*/  STL.64 [R1+0x160], R16 ;  /* 0x0001601001007387 */ /* 0x000fe80000100a00 */
[----:B------:R0:W-:Y:S04]  /*111e0*/  STL.64 [R1+0x168], R18 ;  /* 0x0001681201007387 */ /* 0x0001e80000100a00 */
[----:B0-----:R-:W2:Y:S04]  /*111f0*/  LDL.LU.64 R18, [R1+0x5c98] ;  /* 0x005c980001127983 */ /* 0x001ea80000300a00 */
[----:B------:R-:W2:Y:S02]  /*11200*/  LDL.LU.64 R16, [R1+0x5c90] ;  /* 0x005c900001107983 */ /* 0x000ea40000300a00 */
[----:B--2---:R-:W-:Y:S11]  /*11210*/  HMMA.16816.F32 R16, R16, R12, RZ ;  /* 0x0000000c1010723c */ /* 0x004ff600000018ff */
[----:B------:R-:W-:Y:S11]  /*11220*/  @!UPT UIADD3 URZ, URZ, URZ, URZ ;  /* 0x0000003f3f3ff290 */ /* 0x000ff6000fffe03f */
[----:B------:R-:W-:Y:S01]  /*11230*/  @!UPT UIADD3 URZ, URZ, URZ, URZ ;  /* 0x0000003f3f3ff290 */ /* 0x000fe2000fffe03f */
[----:B------:R-:W-:Y:S04]  /*11240*/  STL.64 [R1+0x150], R16 ;  /* 0x0001501001007387 */ /* 0x000fe80000100a00 */
[----:B------:R0:W-:Y:S04]  /*11250*/  STL.64 [R1+0x158], R18 ;  /* 0x0001581201007387 */ /* 0x0001e80000100a00 */
[----:B0-----:R-:W2:Y:S04]  /*11260*/  LDL.LU.64 R18, [R1+0x5c88] ;  /* 0x005c880001127983 */ /* 0x001ea80000300a00 */
[----:B------:R-:W2:Y:S01]  /*11270*/  LDL.LU.64 R16, [R1+0x5c80] ;  /* 0x005c800001107983 */ /* 0x000ea20000300a00 */
[----:B------:R-:W-:-:S07]  /*11280*/  IMAD.MOV.U32 R11, RZ, RZ, R29 ;  /* 0x000000ffff0b7224 */ /* 0x000fce00078e001d */
[-C--:B----4-:R-:W-:Y:S08]  /*11290*/  HMMA.16816.F32 R8, R8, R12.reuse, RZ ;  /* 0x0000000c0808723c */ /* 0x090ff000000018ff */
[----:B--2---:R-:W-:Y:S11]  /*112a0*/  HMMA.16816.F32 R16, R16, R12, RZ ;  /* 0x0000000c1010723c */ /* 0x004ff600000018ff */
[----:B------:R-:W-:Y:S11]  /*112b0*/  @!UPT UIADD3 URZ, URZ, URZ, URZ ;  /* 0x0000003f3f3ff290 */ /* 0x000ff6000fffe03f */
[----:B------:R-:W-:Y:S01]  /*112c0*/  @!UPT UIADD3 URZ, URZ, URZ, URZ ;  /* 0x0000003f3f3ff290 */ /* 0x000fe2000fffe03f */
[----:B------:R-:W-:Y:S04]  /*112d0*/  STL.64 [R1+0x140], R16 ;  /* 0x0001401001007387 */ /* 0x000fe80000100a00 */
[----:B------:R0:W-:Y:S04]  /*112e0*/  STL.64 [R1+0x148], R18 ;  /* 0x0001481201007387 */ /* 0x0001e80000100a00 */
[----:B0-----:R-:W2:Y:S04]  /*112f0*/  LDL.LU.64 R18, [R1+0x5c78] ;  /* 0x005c780001127983 */ /* 0x001ea80000300a00 */
[----:B------:R-:W2:Y:S04]  /*11300*/  LDL.LU.64 R16, [R1+0x5c70] ;  /* 0x005c700001107983 */ /* 0x000ea80000300a00 */
[----:B------:R-:W-:Y:S04]  /*11310*/  STL.64 [R1+0x130], R8 ;  /* 0x0001300801007387 */ /* 0x000fe80000100a00 */
[----:B------:R-:W-:Y:S04]  /*11320*/  STL.64 [R1+0x138], R10 ;  /* 0x0001380a01007387 */ /* 0x000fe80000100a00 */
[----:B------:R-:W0:Y:S02]  /*11330*/  LDSM.16.MT88.4 R8, [R28+0x100] ;  /* 0x000100001c08783b */ /* 0x000e240000004200 */
[----:B0-----:R-:W-:-:S02]  /*11340*/  MOV R15, R10 ;  /* 0x0000000a000f7202 */ /* 0x001fc40000000f00 */
[----:B------:R3:W-:Y:S01]  /*11350*/  STL.64 [R1+0x100], R8 ;  /* 0x0001000801007387 */ /* 0x0007e20000100a00 */
[----:B------:R-:W-:Y:S02]  /*11360*/  IMAD.MOV.U32 R14, RZ, RZ, R11 ;  /* 0x000000ffff0e7224 */ /* 0x000fe400078e000b */
[----:B---3--:R-:W-:Y:S01]  /*11370*/  HMMA.16816.F32 R8, R4, R12, RZ ;  /* 0x0000000c0408723c */ /* 0x008fe200000018ff */
[----:B------:R-:W0:Y:S04]  /*11380*/  LDSM.16.MT88.4 R4, [R28+0x180] ;  /* 0x000180001c04783b */ /* 0x000e280000004200 */
[----:B------:R-:W-:Y:S04]  /*11390*/  STL [R1+0x5c24], R15 ;  /* 0x005c240f01007387 */ /* 0x000fe80000100800 */
[----:B------:R0:W-:Y:S11]  /*113a0*/  STL [R1+0x5c20], R14 ;  /* 0x005c200e01007387 */ /* 0x0001f60000100800 */
[----:B------:R-:W-:Y:S03]  /*113b0*/  @!UPT UIADD3 URZ, URZ, URZ, URZ ;  /* 0x0000003f3f3ff290 */ /* 0x000fe6000fffe03f */
[----:B------:R-:W-:Y:S04]  /*113c0*/  STL.64 [R1+0x110], R8 ;  /* 0x0001100801007387 */ /* 0x000fe80000100a00 */
[----:B------:R-:W-:Y:S01]  /*113d0*/  STL.64 [R1+0x118], R10 ;  /* 0x0001180a01007387 */ /* 0x000fe20000100a00 */
[----:B0-----:R-:W-:Y:S01]  /*113e0*/  IMAD.MOV.U32 R14, RZ, RZ, R5 ;  /* 0x000000ffff0e7224 */ /* 0x001fe200078e0005 */
[----:B------:R-:W-:Y:S02]  /*113f0*/  MOV R15, R4 ;  /* 0x00000004000f7202 */ /* 0x000fe40000000f00 */
[----:B------:R0:W-:Y:S04]  /*11400*/  STL.64 [R1+0xf8], R6 ;  /* 0x0000f80601007387 */ /* 0x0001e80000100a00 */
[----:B------:R-:W-:Y:S04]  /*11410*/  STL [R1+0x5c4c], R28 ;  /* 0x005c4c1c01007387 */ /* 0x000fe80000100800 */
[----:B------:R-:W-:Y:S04]  /*11420*/  STL [R1+0x5c2c], R14 ;  /* 0x005c2c0e01007387 */ /* 0x000fe80000100800 */
[----:B------:R-:W-:Y:S04]  /*11430*/  STL [R1+0x5c28], R15 ;  /* 0x005c280f01007387 */ /* 0x000fe80000100800 */
[----:B0-----:R-:W0:Y:S01]  /*11440*/  S2R R7, SR_TID.X ;  /* 0x0000000000077919 */ /* 0x001e220000002100 */
[----:B------:R-:W-:Y:S01]  /*11450*/  IMAD R3, R3, 0x210, RZ ;  /* 0x0000021003037824 */ /* 0x000fe200078e02ff */
[----:B0-----:R-:W-:-:S02]  /*11460*/  LOP3.LUT R29, R7, 0x10, RZ, 0xc0, !PT ;  /* 0x00000010071d7812 */ /* 0x001fc400078ec0ff */
[----:B------:R-:W-:-:S04]  /*11470*/  SHF.L.U32 R7, R7, 0x1, RZ ;  /* 0x0000000107077819 */ /* 0x000fc800000006ff */
[----:B------:R-:W-:Y:S02]  /*11480*/  LOP3.LUT R3, R3, 0x10, R7, 0x78, !PT ;  /* 0x0000001003037812 */ /* 0x000fe400078e7807 */
[----:B------:R-:W-:Y:S01]  /*11490*/  HMMA.16816.F32 R4, R24, R12, RZ ;  /* 0x0000000c1804723c */ /* 0x000fe200000018ff */
[----:B------:R-:W-:-:S07]  /*114a0*/  IMAD.SHL.U32 R29, R29, 0x100, RZ ;  /* 0x000001001d1d7824 */ /* 0x000fce00078e00ff */
[-C--:B--2---:R-:W-:Y:S11]  /*114b0*/  HMMA.16816.F32 R8, R16, R12.reuse, RZ ;  /* 0x0000000c1008723c */ /* 0x084ff600000018ff */
[----:B------:R-:W-:Y:S11]  /*114c0*/  @!UPT UIADD3 URZ, URZ, URZ, URZ ;  /* 0x0000003f3f3ff290 */ /* 0x000ff6000fffe03f */
[----:B------:R-:W-:Y:S01]  /*114d0*/  @!UPT UIADD3 URZ, URZ, URZ, URZ ;  /* 0x0000003f3f3ff290 */ /* 0x000fe2000fffe03f */
[----:B------:R-:W-:Y:S04]  /*114e0*/  STL.64 [R1+0xe0], R8 ;  /* 0x0000e00801007387 */ /* 0x000fe80000100a00 */
[----:B------:R0:W-:Y:S02]  /*114f0*/  STL.64 [R1+0xe8], R10 ;  /* 0x0000e80a01007387 */ /* 0x0001e40000100a00 */
[----:B0-----:R-:W-:Y:S11]  /*11500*/  HMMA.16816.F32 R8, R20, R12, RZ ;  /* 0x0000000c1408723c */ /* 0x001ff600000018ff */
[----:B------:R-:W-:Y:S11]  /*11510*/  @!UPT UIADD3 URZ, URZ, URZ, URZ ;  /* 0x0000003f3f3ff290 */ /* 0x000ff6000fffe03f */
[----:B------:R-:W-:Y:S01]  /*11520*/  @!UPT UIADD3 URZ, URZ, URZ, URZ ;  /* 0x0000003f3f3ff290 */ /* 0x000fe2000fffe03f */
[----:B------:R-:W-:Y:S04]  /*11530*/  STL.64 [R1+0xd0], R8 ;  /* 0x0000d00801007387 */ /* 0x000fe80000100a00 */
[----:B------:R-:W-:Y:S04]  /*11540*/  STL.64 [R1+0xd8], R10 ;  /* 0x0000d80a01007387 */ /* 0x000fe80000100a00 */
[----:B-----5:R-:W0:Y:S04]  /*11550*/  LDSM.16.MT88.4 R8, [R0+0x2100] ;  /* 0x002100000008783b */ /* 0x020e280000004200 */
[----:B------:R-:W-:Y:S04]  /*11560*/  STL [R1+0x24d0], R29 ;  /* 0x0024d01d01007387 */ /* 0x000fe80000100800 */
[----:B------:R-:W-:Y:S04]  /*11570*/  STL.64 [R1+0x5ad8], R6 ;  /* 0x005ad80601007387 */ /* 0x000fe80000100a00 */
[----:B------:R-:W-:Y:S04]  /*11580*/  STL.64 [R1+0x5ad0], R4 ;  /* 0x005ad00401007387 */ /* 0x000fe80000100a00 */
[----:B------:R-:W1:Y:S01]  /*11590*/  LDSM.16.MT88.4 R4, [R0+0x2180] ;  /* 0x002180000004783b */ /* 0x000e620000004200 */
[----:B0-----:R-:W-:Y:S01]  /*115a0*/  MOV R19, R8 ;  /* 0x0000000800137202 */ /* 0x001fe20000000f00 */
[----:B------:R-:W-:-:S02]  /*115b0*/  IMAD.MOV.U32 R18, RZ, RZ, R9 ;  /* 0x000000ffff127224 */ /* 0x000fc400078e0009 */
[----:B------:R-:W2:Y:S01]  /*115c0*/  LDL.LU R8, [R1+0x120] ;  /* 0x0001200001087983 */ /* 0x000ea20000300800 */
[----:B------:R-:W-:Y:S01]  /*115d0*/  MOV R17, R10 ;  /* 0x0000000a00117202 */ /* 0x000fe20000000f00 */
[----:B------:R-:W-:Y:S02]  /*115e0*/  IMAD.MOV.U32 R16, RZ, RZ, R11 ;  /* 0x000000ffff107224 */ /* 0x000fe400078e000b */
[----:B------:R-:W2:Y:S04]  /*115f0*/  LDL.LU R9, [R1+0x124] ;  /* 0x0001240001097983 */ /* 0x000ea80000300800 */
[----:B------:R-:W2:Y:S04]  /*11600*/  LDL.LU R10, [R1+0x128] ;  /* 0x00012800010a7983 */ /* 0x000ea80000300800 */
[----:B------:R-:W2:Y:S01]  /*11610*/  LDL.LU R11, [R1+0x12c] ;  /* 0x00012c00010b7983 */ /* 0x000ea20000300800 */
[----:B------:R-:W-:-:S04]  /*11620*/  LOP3.LUT R3, R3, R29, RZ, 0xfc, !PT ;  /* 0x0000001d03037212 */ /* 0x000fc800078efcff */
[----:B------:R-:W-:Y:S01]  /*11630*/  LOP3.LUT R3, R3, 0x20, RZ, 0x3c, !PT ;  /* 0x0000002003037812 */ /* 0x000fe200078e3cff */
[----:B-1----:R-:W-:Y:S01]  /*11640*/  IMAD.MOV.U32 R22, RZ, RZ, R5 ;  /* 0x000000ffff167224 */ /* 0x002fe200078e0005 */
[----:B------:R-:W-:Y:S01]  /*11650*/  MOV R23, R4 ;  /* 0x0000000400177202 */ /* 0x000fe20000000f00 */
[----:B------:R-:W-:Y:S01]  /*11660*/  IMAD.MOV.U32 R20, RZ, RZ, R7 ;  /* 0x000000ffff147224 */ /* 0x000fe200078e0007 */
[----:B------:R-:W-:Y:S02]  /*11670*/  MOV R21, R6 ;  /* 0x0000000600157202 */ /* 0x000fe40000000f00 */
[----:B------:R-:W0:Y:S04]  /*11680*/  LDSM.16.MT88.4 R4, [R3+0x2000] ;  /* 0x002000000304783b */ /* 0x000e280000004200 */
        /* <DEDUP_REMOVED lines=8> */
[----:B------:R1:W-:Y:S01]  /*11710*/  STL [R1+0x5aa8], R0 ;  /* 0x005aa80001007387 */ /* 0x0003e20000100800 */
[----:B0-----:R-:W-:Y:S01]  /*11720*/  MOV R26, R4 ;  /* 0x00000004001a7202 */ /* 0x001fe20000000f00 */
[----:B------:R-:W-:Y:S01]  /*11730*/  IMAD.MOV.U32 R25, RZ, RZ, R5 ;  /* 0x000000ffff197224 */ /* 0x000fe200078e0005 */
[----:B------:R-:W-:Y:S01]  /*11740*/  MOV R24, R6 ;  /* 0x0000000600187202 */ /* 0x000fe20000000f00 */
[----:B------:R-:W-:Y:S01]  /*11750*/  LDSM.16.MT88.4 R20, [R3+0x2100] ;  /* 0x002100000314783b */ /* 0x000fe20000004200 */
[----:B-1----:R-:W-:-:S03]  /*11760*/  IMAD.MOV.U32 R0, RZ, RZ, R7 ;  /* 0x000000ffff007224 */ /* 0x002fc600078e0007 */
[----:B------:R-:W0:Y:S04]  /*11770*/  LDSM.16.MT88.4 R4, [R3+0x2080] ;  /* 0x002080000304783b */ /* 0x000e280000004200 */
[----:B------:R1:W-:Y:S04]  /*11780*/  STL [R1+0x5c60], R0 ;  /* 0x005c600001007387 */ /* 0x0003e80000100800 */
[----:B------:R-:W-:Y:S04]  /*11790*/  STL [R1+0x5c5c], R24 ;  /* 0x005c5c1801007387 */ /* 0x000fe80000100800 */
[----:B------:R-:W-:Y:S04]  /*117a0*/  STL [R1+0x5c58], R25 ;  /* 0x005c581901007387 */ /* 0x000fe80000100800 */
[----:B------:R-:W-:Y:S01]  /*117b0*/  STL [R1+0x5c54], R26 ;  /* 0x005c541a01007387 */ /* 0x000fe20000100800 */
[----:B0-----:R-:W-:Y:S01]  /*117c0*/  IMAD.MOV.U32 R15, RZ, RZ, R5 ;  /* 0x000000ffff0f7224 */ /* 0x001fe200078e0005 */
[----:B------:R-:W-:-:S02]  /*117d0*/  MOV R14, R4 ;  /* 0x00000004000e7202 */ /* 0x000fc40000000f00 */
[----:B------:R-:W-:Y:S02]  /*117e0*/  MOV R4, R22 ;  /* 0x0000001600047202 */ /* 0x000fe40000000f00 */
[----:B------:R-:W-:Y:S01]  /*117f0*/  STL [R1+0x5c68], R15 ;  /* 0x005c680f01007387 */ /* 0x000fe20000100800 */
[----:B------:R-:W-:Y:S01]  /*11800*/  MOV R29, R6 ;  /* 0x00000006001d7202 */ /* 0x000fe20000000f00 */
[----:B------:R-:W-:Y:S02]  /*11810*/  IMAD.MOV.U32 R27, RZ, RZ, R7 ;  /* 0x000000ffff1b7224 */ /* 0x000fe400078e0007 */
[----:B------:R-:W-:Y:S01]  /*11820*/  STL [R1+0x5c64], R14 ;  /* 0x005c640e01007387 */ /* 0x000fe20000100800 */
[----:B-1----:R-:W-:Y:S02]  /*11830*/  IMAD.MOV.U32 R0, RZ, RZ, R23 ;  /* 0x000000ffff007224 */ /* 0x002fe400078e0017 */
[----:B------:R-:W-:Y:S01]  /*11840*/  IMAD.MOV.U32 R19, RZ, RZ, R21 ;  /* 0x000000ffff137224 */ /* 0x000fe200078e0015 */
[----:B------:R-:W-:Y:S01]  /*11850*/  MOV R18, R20 ;  /* 0x0000001400127202 */ /* 0x000fe20000000f00 */
[----:B--2---:R-:W-:Y:S11]  /*11860*/  HMMA.16816.F32 R8, R8, R12, RZ ;  /* 0x0000000c0808723c */ /* 0x004ff600000018ff */
[----:B------:R-:W-:Y:S11]  /*11870*/  @!UPT UIADD3 URZ, URZ, URZ, URZ ;  /* 0x0000003f3f3ff290 */ /* 0x000ff6000fffe03f */
[----:B------:R-:W-:Y:S01]  /*11880*/  @!UPT UIADD3 URZ, URZ, URZ, URZ ;  /* 0x0000003f3f3ff290 */ /* 0x000fe2000fffe03f */
[----:B------:R0:W-:Y:S02]  /*11890*/  STL.64 [R1+0x5ac8], R10 ;  /* 0x005ac80a01007387 */ /* 0x0001e40000100a00 */
[----:B0-----:R-:W-:Y:S02]  /*118a0*/  MOV R11, R4 ;  /* 0x00000004000b7202 */ /* 0x001fe40000000f00 */
[----:B------:R-:W0:Y:S02]  /*118b0*/  LDSM.16.MT88.4 R4, [R3+0x2180] ;  /* 0x002180000304783b */ /* 0x000e240000004200 */
[----:B0-----:R-:W-:Y:S01]  /*118c0*/  IMAD.MOV.U32 R22, RZ, RZ, R4 ;  /* 0x000000ffff167224 */ /* 0x001fe200078e0004 */
[----:B------:R-:W-:Y:S01]  /*118d0*/  MOV R23, R5 ;  /* 0x0000000500177202 */ /* 0x000fe20000000f00 */
[----:B------:R-:W-:Y:S01]  /*118e0*/  IMAD.MOV.U32 R16, RZ, RZ, R6 ;  /* 0x000000ffff107224 */ /* 0x000fe200078e0006 */
[----:B------:R-:W-:Y:S02]  /*118f0*/  MOV R17, R7 ;  /* 0x0000000700117202 */ /* 0x000fe40000000f00 */
[----:B------:R-:W0:Y:S04]  /*11900*/  LDSM.16.MT88.4 R4, [R2+0x2000] ;  /* 0x002000000204783b */ /* 0x000e280000004200 */
[----:B------:R1:W-:Y:S01]  /*11910*/  STL.64 [R1+0x5ac0], R8 ;  /* 0x005ac00801007387 */ /* 0x0003e20000100a00 */
[----:B0-----:R-:W-:Y:S01]  /*11920*/  MOV R21, R6 ;  /* 0x0000000600157202 */ /* 0x001fe20000000f00 */
[----:B------:R-:W-:Y:S01]  /*11930*/  IMAD.MOV.U32 R10, RZ, RZ, R7 ;  /* 0x000000ffff0a7224 */ /* 0x000fe200078e0007 */
[----:B-1----:R-:W-:Y:S01]  /*11940*/  MOV R9, R4 ;  /* 0x0000000400097202 */ /* 0x002fe20000000f00 */
[----:B------:R-:W-:-:S02]  /*11950*/  IMAD.MOV.U32 R8, RZ, RZ, R5 ;  /* 0x000000ffff087224 */ /* 0x000fc400078e0005 */
[----:B------:R-:W0:Y:S02]  /*11960*/  LDSM.16.MT88.4 R4, [R2+0x2080] ;  /* 0x002080000204783b */ /* 0x000e240000004200 */
[----:B0-----:R-:W-:Y:S01]  /*11970*/  MOV R25, R4 ;  /* 0x0000000400197202 */ /* 0x001fe20000000f00 */
[----:B------:R-:W-:Y:S01]  /*11980*/  IMAD.MOV.U32 R26, RZ, RZ, R5 ;  /* 0x000000ffff1a7224 */ /* 0x000fe200078e0005 */
[----:B------:R-:W-:Y:S01]  /*11990*/  MOV R20, R6 ;  /* 0x0000000600147202 */ /* 0x000fe20000000f00 */
[----:B------:R-:W-:Y:S02]  /*119a0*/  IMAD.MOV.U32 R28, RZ, RZ, R7 ;  /* 0x000000ffff1c7224 */ /* 0x000fe400078e0007 */
[----:B------:R-:W0:Y:S04]  /*119b0*/  LDSM.16.MT88.4 R4, [R2+0x2100] ;  /* 0x002100000204783b */ /* 0x000e280000004200 */
[----:B------:R1:W-:Y:S02]  /*119c0*/  STL [R1+0x5aa0], R3 ;  /* 0x005aa00301007387 */ /* 0x0003e40000100800 */
[----:B-1----:R-:W-:Y:S01]  /*119d0*/  IMAD.MOV.U32 R3, RZ, RZ, R0 ;  /* 0x000000ffff037224 */ /* 0x002fe200078e0000 */
[----:B0-----:R-:W-:Y:S01]  /*119e0*/  MOV R15, R4 ;  /* 0x00000004000f7202 */ /* 0x001fe20000000f00 */
[----:B------:R-:W-:Y:S01]  /*119f0*/  IMAD.MOV.U32 R14, RZ, RZ, R5 ;  /* 0x000000ffff0e7224 */ /* 0x000fe200078e0005 */
[----:B------:R-:W-:Y:S01]  /*11a00*/  MOV R0, R6 ;  /* 0x0000000600007202 */ /* 0x000fe20000000f00 */
[----:B------:R-:W-:-:S02]  /*11a10*/  IMAD.MOV.U32 R24, RZ, RZ, R7 ;  /* 0x000000ffff187224 */ /* 0x000fc400078e0007 */
[----:B------:R-:W0:Y:S04]  /*11a20*/  LDSM.16.MT88.4 R4, [R2+0x2180] ;  /* 0x002180000204783b */ /* 0x000e280000004200 */
        /* <DEDUP_REMOVED lines=10> */
[----:B------:R0:W-:Y:S04]  /*11ad0*/  STL.64 [R1+0x5b18], R6 ;  /* 0x005b180601007387 */ /* 0x0001e80000100a00 */
[----:B------:R1:W-:Y:S01]  /*11ae0*/  STL.64 [R1+0x5b10], R4 ;  /* 0x005b100401007387 */ /* 0x0003e20000100a00 */
[----:B0-----:R-:W-:Y:S01]  /*11af0*/  MOV R6, R20 ;  /* 0x0000001400067202 */ /* 0x001fe20000000f00 */
[----:B------:R-:W-:Y:S01]  /*11b00*/  IMAD.MOV.U32 R7, RZ, RZ, R28 ;  /* 0x000000ffff077224 */ /* 0x000fe200078e001c */
[----:B-1----:R-:W-:Y:S01]  /*11b10*/  MOV R4, R25 ;  /* 0x0000001900047202 */ /* 0x002fe20000000f00 */
[----:B------:R-:W-:Y:S01]  /*11b20*/  IMAD.MOV.U32 R5, RZ, RZ, R26 ;  /* 0x000000ffff057224 */ /* 0x000fe200078e001a */
[----:B------:R-:W2:Y:S04]  /*11b30*/  LDL.LU R25, [R1+0x5c58] ;  /* 0x005c580001197983 */ /* 0x000ea80000300800 */
[----:B------:R-:W2:Y:S04]  /*11b40*/  LDL.LU R26, [R1+0x5c54] ;  /* 0x005c5400011a7983 */ /* 0x000ea80000300800 */
[----:B------:R-:W2:Y:S04]  /*11b50*/  LDL.LU R20, [R1+0x5c50] ;  /* 0x005c500001147983 */ /* 0x000ea80000300800 */
[----:B------:R-:W2:Y:S04]  /*11b60*/  LDL.LU R28, [R1+0x5c4c] ;  /* 0x005c4c00011c7983 */ /* 0x000ea80000300800 */
[----:B------:R0:W-:Y:S02]  /*11b70*/  STL.64 [R1+0x5b38], R6 ;  /* 0x005b380601007387 */ /* 0x0001e40000100a00 */
[----:B0-----:R-:W-:-:S02]  /*11b80*/  MOV R6, R21 ;  /* 0x0000001500067202 */ /* 0x001fc40000000f00 */
[----:B------:R-:W3:Y:S01]  /*11b90*/  LDL.LU R21, [R1+0x5c48] ;  /* 0x005c480001157983 */ /* 0x000ee20000300800 */
[----:B------:R-:W-:-:S03]  /*11ba0*/  IMAD.MOV.U32 R7, RZ, RZ, R10 ;  /* 0x000000ffff077224 */ /* 0x000fc600078e000a */
[----:B------:R0:W-:Y:S04]  /*11bb0*/  STL.64 [R1+0x5b30], R4 ;  /* 0x005b300401007387 */ /* 0x0001e80000100a00 */
[----:B------:R1:W-:Y:S01]  /*11bc0*/  STL [R1+0x5aa4], R2 ;  /* 0x005aa40201007387 */ /* 0x0003e20000100800 */
[----:B0-----:R-:W-:Y:S01]  /*11bd0*/  MOV R4, R9 ;  /* 0x0000000900047202 */ /* 0x001fe20000000f00 */
[----:B------:R-:W-:Y:S01]  /*11be0*/  IMAD.MOV.U32 R5, RZ, RZ, R8 ;  /* 0x000000ffff057224 */ /* 0x000fe200078e0008 */
[----:B-1----:R-:W-:Y:S02]  /*11bf0*/  MOV R2, R11 ;  /* 0x0000000b00027202 */ /* 0x002fe40000000f00 */
[----:B--2---:R-:W0:Y:S04]  /*11c00*/  LDSM.16.MT88.4 R8, [R28+0x2000] ;  /* 0x002000001c08783b */ /* 0x004e280000004200 */
[----:B0-----:R-:W-:Y:S04]  /*11c10*/  STL.64 [R1+0x5ae8], R10 ;  /* 0x005ae80a01007387 */ /* 0x001fe80000100a00 */
[----:B------:R0:W-:Y:S04]  /*11c20*/  STL.64 [R1+0x5ae0], R8 ;  /* 0x005ae00801007387 */ /* 0x0001e80000100a00 */
[----:B0-----:R-:W2:Y:S04]  /*11c30*/  LDL.LU R8, [R1+0xd0] ;  /* 0x0000d00001087983 */ /* 0x001ea80000300800 */
[----:B------:R-:W2:Y:S04]  /*11c40*/  LDL.LU R9, [R1+0xd4] ;  /* 0x0000d40001097983 */ /* 0x000ea80000300800 */
[----:B------:R-:W2:Y:S04]  /*11c50*/  LDL.LU R10, [R1+0xd8] ;  /* 0x0000d800010a7983 */ /* 0x000ea80000300800 */
[----:B------:R-:W2:Y:S04]  /*11c60*/  LDL.LU R11, [R1+0xdc] ;  /* 0x0000dc00010b7983 */ /* 0x000ea80000300800 */
[----:B------:R-:W-:Y:S04]  /*11c70*/  STL.64 [R1+0x5b58], R6 ;  /* 0x005b580601007387 */ /* 0x000fe80000100a00 */
[----:B------:R-:W-:Y:S04]  /*11c80*/  STL.64 [R1+0x5b50], R4 ;  /* 0x005b500401007387 */ /* 0x000fe80000100a00 */
[----:B--2---:R-:W-:Y:S04]  /*11c90*/  STL.64 [R1+0x5b08], R10 ;  /* 0x005b080a01007387 */ /* 0x004fe80000100a00 */
[----:B------:R0:W-:Y:S04]  /*11ca0*/  STL.64 [R1+0x5b00], R8 ;  /* 0x005b000801007387 */ /* 0x0001e80000100a00 */
[----:B0-----:R-:W2:Y:S04]  /*11cb0*/  LDL.LU R8, [R1+0xe0] ;  /* 0x0000e00001087983 */ /* 0x001ea80000300800 */
[----:B------:R-:W2:Y:S04]  /*11cc0*/  LDL.LU R9, [R1+0xe4] ;  /* 0x0000e40001097983 */ /* 0x000ea80000300800 */
[----:B------:R-:W2:Y:S04]  /*11cd0*/  LDL.LU R10, [R1+0xe8] ;  /* 0x0000e800010a7983 */ /* 0x000ea80000300800 */
[----:B------:R-:W2:Y:S01]  /*11ce0*/  LDL.LU R11, [R1+0xec] ;  /* 0x0000ec00010b7983 */ /* 0x000ea20000300800 */
[----:B------:R-:W-:Y:S01]  /*11cf0*/  IMAD.MOV.U32 R4, RZ, RZ, R22 ;  /* 0x000000ffff047224 */ /* 0x000fe200078e0016 */
[----:B------:R-:W-:Y:S01]  /*11d00*/  MOV R7, R17 ;  /* 0x0000001100077202 */ /* 0x000fe20000000f00 */
[----:B------:R-:W-:Y:S01]  /*11d10*/  IMAD.MOV.U32 R6, RZ, RZ, R16 ;  /* 0x000000ffff067224 */ /* 0x000fe200078e0010 */
[----:B------:R-:W3:Y:S01]  /*11d20*/  LDL.LU R22, [R1+0x5c44] ;  /* 0x005c440001167983 */ /* 0x000ee20000300800 */
[----:B------:R-:W-:-:S03]  /*11d30*/  MOV R5, R23 ;  /* 0x0000001700057202 */ /* 0x000fc60000000f00 */
[----:B------:R-:W3:Y:S04]  /*11d40*/  LDL.LU R23, [R1+0x5c40] ;  /* 0x005c400001177983 */ /* 0x000ee80000300800 */
[----:B------:R-:W3:Y:S04]  /*11d50*/  LDL.LU R16, [R1+0x5c3c] ;  /* 0x005c3c0001107983 */ /* 0x000ee80000300800 */
[----:B------:R-:W3:Y:S04]  /*11d60*/  LDL.LU R17, [R1+0x5c38] ;  /* 0x005c380001117983 */ /* 0x000ee80000300800 */
        /* <DEDUP_REMOVED lines=11> */
[----:B------:R-:W-:Y:S01]  /*11e20*/  MOV R5, R19 ;  /* 0x0000001300057202 */ /* 0x000fe20000000f00 */
        /* <DEDUP_REMOVED lines=12> */
[----:B---3--:R-:W-:Y:S01]  /*11ef0*/  IMAD.MOV.U32 R4, RZ, RZ, R14 ;  /* 0x000000ffff047224 */ /* 0x008fe200078e000e */
[----:B------:R-:W-:Y:S01]  /*11f00*/  MOV R5, R15 ;  /* 0x0000000f00057202 */ /* 0x000fe20000000f00 */
[----:B------:R-:W3:Y:S04]  /*11f10*/  LDL.LU R14, [R1+0x5c2c] ;  /* 0x005c2c00010e7983 */ /* 0x000ee80000300800 */
[----:B------:R-:W3:Y:S04]  /*11f20*/  LDL.LU R15, [R1+0x5c28] ;  /* 0x005c2800010f7983 */ /* 0x000ee80000300800 */
[----:B------:R5:W-:Y:S04]  /*11f30*/  STL.64 [R1+0x5bb8], R6 ;  /* 0x005bb80601007387 */ /* 0x000be80000100a00 */
[----:B------:R0:W-:Y:S01]  /*11f40*/  STL.64 [R1+0x5bb0], R4 ;  /* 0x005bb00401007387 */ /* 0x0001e20000100a00 */
[----:B-----5:R-:W-:Y:S01]  /*11f50*/  IMAD.MOV.U32 R6, RZ, RZ, R24 ;  /* 0x000000ffff067224 */ /* 0x020fe200078e0018 */
[----:B----4-:R-:W-:Y:S01]  /*11f60*/  MOV R7, R0 ;  /* 0x0000000000077202 */ /* 0x010fe20000000f00 */
[----:B0-----:R-:W-:Y:S01]  /*11f70*/  IMAD.MOV.U32 R4, RZ, RZ, R26 ;  /* 0x000000ffff047224 */ /* 0x001fe200078e001a */
[----:B------:R-:W-:-:S03]  /*11f80*/  MOV R5, R25 ;  /* 0x0000001900057202 */ /* 0x000fc60000000f00 */
[----:B------:R-:W-:Y:S04]  /*11f90*/  STL.64 [R1+0x5bd8], R6 ;  /* 0x005bd80601007387 */ /* 0x000fe80000100a00 */
[----:B------:R-:W-:Y:S04]  /*11fa0*/  STL.64 [R1+0x5bd0], R4 ;  /* 0x005bd00401007387 */ /* 0x000fe80000100a00 */
[----:B--2---:R-:W-:Y:S04]  /*11fb0*/  STL.64 [R1+0x5b68], R10 ;  /* 0x005b680a01007387 */ /* 0x004fe80000100a00 */
[----:B------:R0:W-:Y:S04]  /*11fc0*/  STL.64 [R1+0x5b60], R8 ;  /* 0x005b600801007387 */ /* 0x0001e80000100a00 */
[----:B0-----:R-:W2:Y:S04]  /*11fd0*/  LDL.LU R8, [R1+0x140] ;  /* 0x0001400001087983 */ /* 0x001ea80000300800 */
[----:B------:R-:W2:Y:S04]  /*11fe0*/  LDL.LU R9, [R1+0x144] ;  /* 0x0001440001097983 */ /* 0x000ea80000300800 */
[----:B------:R-:W4:Y:S04]  /*11ff0*/  LDL.LU R10, [R1+0x148] ;  /* 0x00014800010a7983 */ /* 0x000f280000300800 */
[----:B------:R-:W4:Y:S01]  /*12000*/  LDL.LU R11, [R1+0x14c] ;  /* 0x00014c00010b7983 */ /* 0x000f220000300800 */
[----:B------:R-:W-:Y:S01]  /*12010*/  IMAD.MOV.U32 R6, RZ, RZ, R21 ;  /* 0x000000ffff067224 */ /* 0x000fe200078e0015 */
[----:B------:R-:W-:Y:S01]  /*12020*/  MOV R7, R20 ;  /* 0x0000001400077202 */ /* 0x000fe20000000f00 */
[----:B------:R-:W-:Y:S01]  /*12030*/  IMAD.MOV.U32 R4, RZ, RZ, R23 ;  /* 0x000000ffff047224 */ /* 0x000fe200078e0017 */
[----:B------:R-:W-:-:S03]  /*12040*/  MOV R5, R22 ;  /* 0x0000001600057202 */ /* 0x000fc60000000f00 */
[----:B------:R-:W-:Y:S04]  /*12050*/  STL.64 [R1+0x5bf8], R6 ;  /* 0x005bf80601007387 */ /* 0x000fe80000100a00 */
[----:B------:R-:W-:Y:S04]  /*12060*/  STL.64 [R1+0x5bf0], R4 ;  /* 0x005bf00401007387 */ /* 0x000fe80000100a00 */
[----:B----4-:R-:W-:Y:S04]  /*12070*/  STL.64 [R1+0x5b88], R10 ;  /* 0x005b880a01007387 */ /* 0x010fe80000100a00 */
[----:B--2---:R0:W-:Y:S04]  /*12080*/  STL.64 [R1+0x5b80], R8 ;  /* 0x005b800801007387 */ /* 0x0041e80000100a00 */
[----:B0-----:R-:W2:Y:S04]  /*12090*/  LDL.LU R8, [R1+0x150] ;  /* 0x0001500001087983 */ /* 0x001ea80000300800 */
[----:B------:R-:W2:Y:S04]  /*120a0*/  LDL.LU R9, [R1+0x154] ;  /* 0x0001540001097983 */ /* 0x000ea80000300800 */
[----:B------:R-:W4:Y:S04]  /*120b0*/  LDL.LU R10, [R1+0x158] ;  /* 0x00015800010a7983 */ /* 0x000f280000300800 */
[----:B------:R-:W4:Y:S01]  /*120c0*/  LDL.LU R11, [R1+0x15c] ;  /* 0x00015c00010b7983 */ /* 0x000f220000300800 */
[----:B---3--:R-:W-:Y:S01]  /*120d0*/  IMAD.MOV.U32 R24, RZ, RZ, R15 ;  /* 0x000000ffff187224 */ /* 0x008fe200078e000f */
[----:B------:R-:W-:-:S02]  /*120e0*/  MOV R25, R14 ;  /* 0x0000000e00197202 */ /* 0x000fc40000000f00 */
[----:B----4-:R-:W-:Y:S04]  /*120f0*/  STL.64 [R1+0x5ba8], R10 ;  /* 0x005ba80a01007387 */ /* 0x010fe80000100a00 */
[----:B--2---:R0:W-:Y:S04]  /*12100*/  STL.64 [R1+0x5ba0], R8 ;  /* 0x005ba00801007387 */ /* 0x0041e80000100a00 */
[----:B0-----:R-:W2:Y:S04]  /*12110*/  LDL.LU R8, [R1+0x160] ;  /* 0x0001600001087983 */ /* 0x001ea80000300800 */
[----:B------:R-:W2:Y:S04]  /*12120*/  LDL.LU R9, [R1+0x164] ;  /* 0x0001640001097983 */ /* 0x000ea80000300800 */
[----:B------:R-:W3:Y:S04]  /*12130*/  LDL.LU R10, [R1+0x168] ;  /* 0x00016800010a7983 */ /* 0x000ee80000300800 */
[----:B------:R-:W3:Y:S04]  /*12140*/  LDL.LU R11, [R1+0x16c] ;  /* 0x00016c00010b7983 */ /* 0x000ee80000300800 */
[----:B------:R-:W4:Y:S04]  /*12150*/  LDL.LU R15, [R1+0x5c24] ;  /* 0x005c2400010f7983 */ /* 0x000f280000300800 */
[----:B------:R-:W5:Y:S04]  /*12160*/  LDL.LU R14, [R1+0x5c20] ;  /* 0x005c2000010e7983 */ /* 0x000f680000300800 */
[----:B------:R-:W2:Y:S04]  /*12170*/  LDL.LU R26, [R1+0xf8] ;  /* 0x0000f800011a7983 */ /* 0x000ea80000300800 */
[----:B------:R-:W2:Y:S04]  /*12180*/  LDL.LU R27, [R1+0xfc] ;  /* 0x0000fc00011b7983 */ /* 0x000ea80000300800 */
[----:B------:R-:W2:Y:S04]  /*12190*/  LDL.LU R20, [R1+0x100] ;  /* 0x0001000001147983 */ /* 0x000ea80000300800 */
[----:B------:R-:W2:Y:S01]  /*121a0*/  LDL.LU R21, [R1+0x104] ;  /* 0x0001040001157983 */ /* 0x000ea20000300800 */
[----:B----4-:R-:W-:-:S03]  /*121b0*/  IMAD.MOV.U32 R22, RZ, RZ, R15 ;  /* 0x000000ffff167224 */ /* 0x010fc600078e000f */
[----:B------:R-:W4:Y:S01]  /*121c0*/  LDL.LU R15, [R1+0x5c1c] ;  /* 0x005c1c00010f7983 */ /* 0x000f220000300800 */
[----:B-----5:R-:W-:-:S03]  /*121d0*/  MOV R23, R14 ;  /* 0x0000000e00177202 */ /* 0x020fc60000000f00 */
[----:B------:R-:W5:Y:S04]  /*121e0*/  LDL.LU R14, [R1+0x5c18] ;  /* 0x005c1800010e7983 */ /* 0x000f680000300800 */
[----:B---3--:R-:W-:Y:S04]  /*121f0*/  STL.64 [R1+0x5bc8], R10 ;  /* 0x005bc80a01007387 */ /* 0x008fe80000100a00 */
[----:B--2---:R0:W-:Y:S04]  /*12200*/  STL.64 [R1+0x5bc0], R8 ;  /* 0x005bc00801007387 */ /* 0x0041e80000100a00 */
[----:B0-----:R-:W2:Y:S04]  /*12210*/  LDL.LU R8, [R1+0x170] ;  /* 0x0001700001087983 */ /* 0x001ea80000300800 */
[----:B------:R-:W2:Y:S04]  /*12220*/  LDL.LU R9, [R1+0x174] ;  /* 0x0001740001097983 */ /* 0x000ea80000300800 */
[----:B------:R-:W3:Y:S04]  /*12230*/  LDL.LU R10, [R1+0x178] ;  /* 0x00017800010a7983 */ /* 0x000ee80000300800 */
[----:B------:R-:W3:Y:S04]  /*12240*/  LDL.LU R11, [R1+0x17c] ;  /* 0x00017c00010b7983 */ /* 0x000ee80000300800 */
[----:B---3--:R-:W-:Y:S04]  /*12250*/  STL.64 [R1+0x5be8], R10 ;  /* 0x005be80a01007387 */ /* 0x008fe80000100a00 */
[----:B--2---:R0:W-:Y:S04]  /*12260*/  STL.64 [R1+0x5be0], R8 ;  /* 0x005be00801007387 */ /* 0x0041e80000100a00 */
[----:B0-----:R-:W2:Y:S04]  /*12270*/  LDL.LU R8, [R1+0x180] ;  /* 0x0001800001087983 */ /* 0x001ea80000300800 */
[----:B------:R-:W2:Y:S01]  /*12280*/  LDL.LU R9, [R1+0x184] ;  /* 0x0001840001097983 */ /* 0x000ea20000300800 */
[----:B-----5:R-:W-:Y:S01]  /*12290*/  IMAD.MOV.U32 R10, RZ, RZ, R14 ;  /* 0x000000ffff0a7224 */ /* 0x020fe200078e000e */
[----:B----4-:R-:W-:-:S02]  /*122a0*/  MOV R11, R15 ;  /* 0x0000000f000b7202 */ /* 0x010fc40000000f00 */
[----:B------:R-:W3:Y:S04]  /*122b0*/  LDL.LU R14, [R1+0x5c14] ;  /* 0x005c1400010e7983 */ /* 0x000ee80000300800 */
[----:B------:R-:W3:Y:S04]  /*122c0*/  LDL.LU R15, [R1+0x5c10] ;  /* 0x005c1000010f7983 */ /* 0x000ee80000300800 */
[----:B------:R-:W-:Y:S01]  /*122d0*/  STL.64 [R1+0x5c08], R10 ;  /* 0x005c080a01007387 */ /* 0x000fe20000100a00 */
[----:B------:R-:W-:Y:S01]  /*122e0*/  IMAD.MOV.U32 R4, RZ, RZ, R19 ;  /* 0x000000ffff047224 */ /* 0x000fe200078e0013 */
[----:B------:R-:W-:Y:S01]  /*122f0*/  MOV R5, R18 ;  /* 0x0000001200057202 */ /* 0x000fe20000000f00 */
[----:B------:R-:W-:Y:S01]  /*12300*/  IMAD.MOV.U32 R6, RZ, RZ, R17 ;  /* 0x000000ffff067224 */ /* 0x000fe200078e0011 */
[----:B------:R-:W-:-:S02]  /*12310*/  MOV R7, R16 ;  /* 0x0000001000077202 */ /* 0x000fc40000000f00 */
[----:B------:R-:W0:Y:S02]  /*12320*/  LDSM.16.MT88.4 R16, [R28+0x2080] ;  /* 0x002080001c10783b */ /* 0x000e240000004200 */
[----:B0-----:R-:W-:Y:S02]  /*12330*/  IMAD.MOV.U32 R29, RZ, RZ, R19 ;  /* 0x000000ffff1d7224 */ /* 0x001fe400078e0013 */
[----:B--2---:R0:W-:Y:S04]  /*12340*/  STL.64 [R1+0x5c00], R8 ;  /* 0x005c000801007387 */ /* 0x0041e80000100a00 */
[----:B0-----:R-:W3:Y:S04]  /*12350*/  LDL.LU R8, [R1+0x190] ;  /* 0x0001900001087983 */ /* 0x001ee80000300800 */
[----:B------:R-:W3:Y:S04]  /*12360*/  LDL.LU R9, [R1+0x194] ;  /* 0x0001940001097983 */ /* 0x000ee80000300800 */
[----:B------:R-:W3:Y:S04]  /*12370*/  LDL.LU R10, [R1+0x198] ;  /* 0x00019800010a7983 */ /* 0x000ee80000300800 */
[----:B------:R-:W3:Y:S04]  /*12380*/  LDL.LU R11, [R1+0x19c] ;  /* 0x00019c00010b7983 */ /* 0x000ee80000300800 */
[----:B------:R-:W-:Y:S04]  /*12390*/  STL.64 [R1+0x10], R16 ;  /* 0x0000101001007387 */ /* 0x000fe80000100a00 */
[----:B------:R-:W-:Y:S04]  /*123a0*/  STL [R1+0x18], R18 ;  /* 0x0000181201007387 */ /* 0x000fe80000100800 */
[----:B------:R-:W0:Y:S02]  /*123b0*/  LDSM.16.MT88.4 R16, [R28+0x2100] ;  /* 0x002100001c10783b */ /* 0x000e240000004200 */
[----:B0-----:R-:W-:Y:S01]  /*123c0*/  MOV R0, R17 ;  /* 0x0000001100007202 */ /* 0x001fe20000000f00 */
[----:B------:R-:W-:Y:S01]  /*123d0*/  IMAD.MOV.U32 R2, RZ, RZ, R18 ;  /* 0x000000ffff027224 */ /* 0x000fe200078e0012 */
[----:B------:R-:W-:Y:S01]  /*123e0*/  STL [R1], R16 ;  /* 0x0000001001007387 */ /* 0x000fe20000100800 */
[----:B------:R-:W-:-:S03]  /*123f0*/  MOV R3, R19 ;  /* 0x0000001300037202 */ /* 0x000fc60000000f00 */
[----:B------:R-:W0:Y:S04]  /*12400*/  LDSM.16.MT88.4 R16, [R28+0x2180] ;  /* 0x002180001c10783b */ /* 0x000e280000004200 */
[----:B0-----:R-:W-:Y:S04]  /*12410*/  STL.64 [R1+0x5ab8], R18 ;  /* 0x005ab81201007387 */ /* 0x001fe80000100a00 */
[----:B------:R0:W-:Y:S04]  /*12420*/  STL.64 [R1+0x5ab0], R16 ;  /* 0x005ab01001007387 */ /* 0x0001e80000100a00 */
[----:B0-----:R-:W2:Y:S04]  /*12430*/  LDL.LU R16, [R1+0x10] ;  /* 0x0000100001107983 */ /* 0x001ea80000300800 */
[----:B------:R-:W2:Y:S01]  /*12440*/  LDL.LU R17, [R1+0x14] ;  /* 0x0000140001117983 */ /* 0x000ea20000300800 */
[----:B------:R-:W-:-:S03]  /*12450*/  IMAD.MOV.U32 R19, RZ, RZ, R29 ;  /* 0x000000ffff137224 */ /* 0x000fc600078e001d */
[----:B------:R-:W2:Y:S01]  /*12460*/  LDL.LU R18, [R1+0x18] ;  /* 0x0000180001127983 */ /* 0x000ea20000300800 */
[----:B---3--:R-:W-:Y:S03]  /*12470*/  HMMA.16816.F32 R4, R4, R14, R8 ;  /* 0x0000000e0404723c */ /* 0x008fe60000001808 */
[----:B------:R-:W3:Y:S04]  /*12480*/  LDL.LU.64 R10, [R1+0x5c08] ;  /* 0x005c0800010a7983 */ /* 0x000ee80000300a00 */
[----:B------:R-:W3:Y:S11]  /*12490*/  LDL.LU.64 R8, [R1+0x5c00] ;  /* 0x005c000001087983 */ /* 0x000ef60000300a00 */
[----:B------:R-:W-:Y:S05]  /*124a0*/  @!UPT UIADD3 URZ, URZ, URZ, URZ ;  /* 0x0000003f3f3ff290 */ /* 0x000fea000fffe03f */
[----:B------:R-:W-:Y:S01]  /*124b0*/  STL.64 [R1+0x190], R4 ;  /* 0x0001900401007387 */ /* 0x000fe20000100a00 */
[----:B------:R-:W-:-:S03]  /*124c0*/  MOV R29, R7 ;  /* 0x00000007001d7202 */ /* 0x000fc60000000f00 */
[----:B------:R0:W-:Y:S04]  /*124d0*/  STL [R1+0x198], R6 ;  /* 0x0001980601007387 */ /* 0x0001e80000100800 */
[----:B0-----:R-:W3:Y:S04]  /*124e0*/  LDL.LU.64 R6, [R1+0x5bf8] ;  /* 0x005bf80001067983 */ /* 0x001ee80000300a00 */
[----:B------:R-:W3:Y:S02]  /*124f0*/  LDL.LU.64 R4, [R1+0x5bf0] ;  /* 0x005bf00001047983 */ /* 0x000ee40000300a00 */
[-C--:B---3--:R-:W-:Y:S02]  /*12500*/  HMMA.16816.F32 R4, R4, R14.reuse, R8 ;  /* 0x0000000e0404723c */ /* 0x088fe40000001808 */
[----:B------:R-:W3:Y:S04]  /*12510*/  LDL.LU.64 R10, [R1+0x5be8] ;  /* 0x005be800010a7983 */ /* 0x000ee80000300a00 */
[----:B------:R-:W3:Y:S11]  /*12520*/  LDL.LU.64 R8, [R1+0x5be0] ;  /* 0x005be00001087983 */ /* 0x000ef60000300a00 */
[----:B------:R-:W-:Y:S06]  /*12530*/  @!UPT UIADD3 URZ, URZ, URZ, URZ ;  /* 0x0000003f3f3ff290 */ /* 0x000fec000fffe03f */
[----:B------:R-:W-:Y:S04]  /*12540*/  STL.64 [R1+0x180], R4 ;  /* 0x0001800401007387 */ /* 0x000fe80000100a00 */
[----:B------:R0:W-:Y:S04]  /*12550*/  STL.64 [R1+0x188], R6 ;  /* 0x0001880601007387 */ /* 0x0001e80000100a00 */
        /* <DEDUP_REMOVED lines=67> */
[----:B------:R-:W2:Y:S04]  /*12990*/  LDL.LU.64 R10, [R1+0x5ac8] ;  /* 0x005ac800010a7983 */ /* 0x000ea80000300a00 */
[----:B------:R-:W2:Y:S11]  /*129a0*/  LDL.LU.64 R8, [R1+0x5ac0] ;  /* 0x005ac00001087983 */ /* 0x000eb60000300a00 */
[----:B------:R-:W-:Y:S06]  /*129b0*/  @!UPT UIADD3 URZ, URZ, URZ, URZ ;  /* 0x0000003f3f3ff290 */ /* 0x000fec000fffe03f */
[----:B------:R-:W-:Y:S04]  /*129c0*/  STL.64 [R1+0xe0], R4 ;  /* 0x0000e00401007387 */ /* 0x000fe80000100a00 */
[----:B------:R0:W-:Y:S04]  /*129d0*/  STL.64 [R1+0xe8], R6 ;  /* 0x0000e80601007387 */ /* 0x0001e80000100a00 */
[----:B0-----:R-:W3:Y:S01]  /*129e0*/  LDL R7, [R1+0xcfc] ;  /* 0x000cfc0001077983 */ /* 0x001ee20000100800 */
[----:B--2---:R-:W-:Y:S03]  /*129f0*/  HMMA.16816.F32 R8, R16, R14, R8 ;  /* 0x0000000e1008723c */ /* 0x004fe60000001808 */
[----:B------:R-:W2:Y:S04]  /*12a00*/  LDL.LU.64 R18, [R1+0x5ab8] ;  /* 0x005ab80001127983 */ /* 0x000ea80000300a00 */
[----:B------:R-:W2:Y:S11]  /*12a10*/  LDL.LU.64 R16, [R1+0x5ab0] ;  /* 0x005ab00001107983 */ /* 0x000eb60000300a00 */
[----:B------:R-:W-:Y:S05]  /*12a20*/  @!UPT UIADD3 URZ, URZ, URZ, URZ ;  /* 0x0000003f3f3ff290 */ /* 0x000fea000fffe03f */
[----:B------:R0:W-:Y:S04]  /*12a30*/  STL.64 [R1+0xd0], R8 ;  /* 0x0000d00801007387 */ /* 0x0001e80000100a00 */
[----:B------:R1:W-:Y:S01]  /*12a40*/  STL.64 [R1+0xd8], R10 ;  /* 0x0000d80a01007387 */ /* 0x0003e20000100a00 */
[----:B------:R-:W-:Y:S03]  /*12a50*/  HMMA.16816.F32 R20, R20, R12, RZ ;  /* 0x0000000c1414723c */ /* 0x000fe600000018ff */
[----:B---3--:R-:W-:Y:S04]  /*12a60*/  LDSM.16.M88.4 R4, [R7+0x40000] ;  /* 0x040000000704783b */ /* 0x008fe80000000200 */
[----:B0-----:R-:W3:Y:S01]  /*12a70*/  LDL.LU R8, [R1] ;  /* 0x0000000001087983 */ /* 0x001ee20000300800 */
[----:B------:R-:W-:-:S03]  /*12a80*/  IMAD.MOV.U32 R9, RZ, RZ, R0 ;  /* 0x000000ffff097224 */ /* 0x000fc600078e0000 */
[----:B------:R-:W4:Y:S01]  /*12a90*/  LDL.LU R0, [R1+0x5aa8] ;  /* 0x005aa80001007983 */ /* 0x000f220000300800 */
[----:B-1----:R-:W-:Y:S01]  /*12aa0*/  MOV R10, R2 ;  /* 0x00000002000a7202 */ /* 0x002fe20000000f00 */
[----:B------:R-:W-:Y:S02]  /*12ab0*/  IMAD.MOV.U32 R11, RZ, RZ, R3 ;  /* 0x000000ffff0b7224 */ /* 0x000fe400078e0003 */
[----:B------:R-:W5:Y:S04]  /*12ac0*/  LDL.LU R2, [R1+0x5aa4] ;  /* 0x005aa40001027983 */ /* 0x000f680000300800 */
[----:B------:R-:W4:Y:S01]  /*12ad0*/  LDL.LU R3, [R1+0x5aa0] ;  /* 0x005aa00001037983 */ /* 0x000f220000300800 */
[----:B------:R-:W-:Y:S08]  /*12ae0*/  HMMA.16816.F32 R24, R24, R12, RZ ;  /* 0x0000000c1818723c */ /* 0x000ff000000018ff */
[-C--:B---3--:R-:W-:Y:S11]  /*12af0*/  HMMA.16816.F32 R20, R8, R14.reuse, R20 ;  /* 0x0000000e0814723c */ /* 0x088ff60000001814 */
[----:B------:R-:W-:Y:S05]  /*12b00*/  @!UPT UIADD3 URZ, URZ, URZ, URZ ;  /* 0x0000003f3f3ff290 */ /* 0x000fea000fffe03f */
[----:B--2---:R-:W-:Y:S11]  /*12b10*/  HMMA.16816.F32 R8, R16, R14, R24 ;  /* 0x0000000e1008723c */ /* 0x004ff60000001818 */
[----:B------:R-:W-:Y:S11]  /*12b20*/  @!UPT UIADD3 URZ, URZ, URZ, URZ ;  /* 0x0000003f3f3ff290 */ /* 0x000ff6000fffe03f */
[----:B------:R-:W-:Y:S01]  /*12b30*/  @!UPT UIADD3 URZ, URZ, URZ, URZ ;  /* 0x0000003f3f3ff290 */ /* 0x000fe2000fffe03f */
[----:B------:R-:W-:Y:S04]  /*12b40*/  STL.64 [R1+0x58e0], R10 ;  /* 0x0058e00a01007387 */ /* 0x000fe80000100a00 */
[----:B------:R-:W-:Y:S04]  /*12b50*/  STL.64 [R1+0xc0], R20 ;  /* 0x0000c01401007387 */ /* 0x000fe80000100a00 */
[----:B------:R-:W-:Y:S04]  /*12b60*/  STL.64 [R1+0xc8], R22 ;  /* 0x0000c81601007387 */ /* 0x000fe80000100a00 */
[----:B------:R-:W-:Y:S04]  /*12b70*/  STL.64 [R1+0x58d8], R8 ;  /* 0x0058d80801007387 */ /* 0x000fe80000100a00 */
[----:B----4-:R-:W0:Y:S04]  /*12b80*/  LDSM.16.MT88.4 R20, [R0+0x4000] ;  /* 0x004000000014783b */ /* 0x010e280000004200 */
[----:B------:R-:W1:Y:S01]  /*12b90*/  LDSM.16.MT88.4 R8, [R0+0x4080] ;  /* 0x004080000008783b */ /* 0x000e620000004200 */
[----:B0-----:R-:W-:Y:S01]  /*12ba0*/  MOV R15, R20 ;  /* 0x00000014000f7202 */ /* 0x001fe20000000f00 */
[----:B------:R-:W-:Y:S01]  /*12bb0*/  IMAD.MOV.U32 R14, RZ, RZ, R21 ;  /* 0x000000ffff0e7224 */ /* 0x000fe200078e0015 */
[----:B------:R-:W-:Y:S01]  /*12bc0*/  MOV R13, R22 ;  /* 0x00000016000d7202 */ /* 0x000fe20000000f00 */
[----:B------:R-:W-:Y:S01]  /*12bd0*/  IMAD.MOV.U32 R12, RZ, RZ, R23 ;  /* 0x000000ffff0c7224 */ /* 0x000fe200078e0017 */
[----:B-1----:R-:W-:Y:S01]  /*12be0*/  MOV R23, R8 ;  /* 0x0000000800177202 */ /* 0x002fe20000000f00 */
[----:B------:R-:W-:Y:S01]  /*12bf0*/  IMAD.MOV.U32 R22, RZ, RZ, R9 ;  /* 0x000000ffff167224 */ /* 0x000fe200078e0009 */
[----:B------:R-:W-:Y:S01]  /*12c00*/  MOV R21, R10 ;  /* 0x0000000a00157202 */ /* 0x000fe20000000f00 */
[----:B------:R-:W-:-:S02]  /*12c10*/  IMAD.MOV.U32 R20, RZ, RZ, R11 ;  /* 0x000000ffff147224 */ /* 0x000fc400078e000b */
[----:B------:R-:W0:Y:S04]  /*12c20*/  LDSM.16.MT88.4 R8, [R0+0x4100] ;  /* 0x004100000008783b */ /* 0x000e280000004200 */
[----:B------:R-:W-:Y:S04]  /*12c30*/  STL.64 [R1+0x5a98], R14 ;  /* 0x005a980e01007387 */ /* 0x000fe80000100a00 */
[----:B------:R-:W-:Y:S04]  /*12c40*/  STL.64 [R1+0x5a90], R12 ;  /* 0x005a900c01007387 */ /* 0x000fe80000100a00 */
[----:B------:R-:W-:Y:S04]  /*12c50*/  STL [R1+0x5844], R6 ;  /* 0x0058440601007387 */ /* 0x000fe80000100800 */
[----:B------:R1:W-:Y:S04]  /*12c60*/  STL [R1+0x5840], R7 ;  /* 0x0058400701007387 */ /* 0x0003e80000100800 */
[----:B------:R-:W-:Y:S01]  /*12c70*/  LDSM.16.MT88.4 R12, [R3+0x4000] ;  /* 0x00400000030c783b */ /* 0x000fe20000004200 */
        /* <DEDUP_REMOVED lines=8> */
[----:B------:R-:W-:Y:S01]  /*12d00*/  IMAD.MOV.U32 R16, RZ, RZ, R11 ;  /* 0x000000ffff107224 */ /* 0x000fe200078e000b */
[----:B------:R-:W-:Y:S01]  /*12d10*/  MOV R11, R12 ;  /* 0x0000000c000b7202 */ /* 0x000fe20000000f00 */
[----:B------:R-:W-:Y:S01]  /*12d20*/  IMAD.MOV.U32 R10, RZ, RZ, R13 ;  /* 0x000000ffff0a7224 */ /* 0x000fe200078e000d */
[----:B------:R-:W-:Y:S01]  /*12d30*/  MOV R9, R14 ;  /* 0x0000000e00097202 */ /* 0x000fe20000000f00 */
[----:B------:R-:W-:Y:S02]  /*12d40*/  IMAD.MOV.U32 R8, RZ, RZ, R15 ;  /* 0x000000ffff087224 */ /* 0x000fe400078e000f */
[----:B------:R-:W0:Y:S04]  /*12d50*/  LDSM.16.MT88.4 R12, [R3+0x4080] ;  /* 0x00408000030c783b */ /* 0x000e280000004200 */
[----:B------:R1:W-:Y:S04]  /*12d60*/  STL [R1+0x5a08], R0 ;  /* 0x005a080001007387 */ /* 0x0003e80000100800 */
[----:B------:R-:W-:Y:S04]  /*12d70*/  STL [R1+0x5a18], R8 ;  /* 0x005a180801007387 */ /* 0x000fe80000100800 */
[----:B------:R-:W-:Y:S04]  /*12d80*/  STL [R1+0x5a14], R9 ;  /* 0x005a140901007387 */ /* 0x000fe80000100800 */
[----:B------:R-:W-:Y:S04]  /*12d90*/  STL [R1+0x5a10], R10 ;  /* 0x005a100a01007387 */ /* 0x000fe80000100800 */
[----:B------:R-:W-:Y:S04]  /*12da0*/  STL [R1+0x5a0c], R11 ;  /* 0x005a0c0b01007387 */ /* 0x000fe80000100800 */
[----:B0-----:R-:W-:Y:S01]  /*12db0*/  STL.64 [R1+0x60], R12 ;  /* 0x0000600c01007387 */ /* 0x001fe20000100a00 */
[----:B-1----:R-:W-:-:S03]  /*12dc0*/  MOV R0, R15 ;  /* 0x0000000f00007202 */ /* 0x002fc60000000f00 */
[----:B------:R-:W-:Y:S04]  /*12dd0*/  STL [R1+0x68], R14 ;  /* 0x0000680e01007387 */ /* 0x000fe80000100800 */
[----:B------:R-:W0:Y:S04]  /*12de0*/  LDSM.16.MT88.4 R12, [R3+0x4100] ;  /* 0x00410000030c783b */ /* 0x000e280000004200 */
[----:B------:R-:W-:Y:S01]  /*12df0*/  STL [R1+0x5a1c], R0 ;  /* 0x005a1c0001007387 */ /* 0x000fe20000100800 */
[----:B0-----:R-:W-:Y:S01]  /*12e00*/  IMAD.MOV.U32 R8, RZ, RZ, R12 ;  /* 0x000000ffff087224 */ /* 0x001fe200078e000c */
[----:B------:R-:W-:Y:S01]  /*12e10*/  MOV R9, R13 ;  /* 0x0000000d00097202 */ /* 0x000fe20000000f00 */
[----:B------:R-:W-:Y:S01]  /*12e20*/  IMAD.MOV.U32 R10, RZ, RZ, R14 ;  /* 0x000000ffff0a7224 */ /* 0x000fe200078e000e */
[----:B------:R-:W-:-:S02]  /*12e30*/  MOV R11, R15 ;  /* 0x0000000f000b7202 */ /* 0x000fc40000000f00 */
[----:B------:R-:W0:Y:S04]  /*12e40*/  LDSM.16.MT88.4 R12, [R3+0x4180] ;  /* 0x00418000030c783b */ /* 0x000e280000004200 */
[----:B------:R-:W-:Y:S04]  /*12e50*/  STL [R1+0x5a2c], R11 ;  /* 0x005a2c0b01007387 */ /* 0x000fe80000100800 */
[----:B------:R-:W-:Y:S04]  /*12e60*/  STL [R1+0x5a28], R10 ;  /* 0x005a280a01007387 */ /* 0x000fe80000100800 */
[----:B------:R-:W-:Y:S04]  /*12e70*/  STL [R1+0x5a24], R9 ;  /* 0x005a240901007387 */ /* 0x000fe80000100800 */
[----:B------:R-:W-:Y:S04]  /*12e80*/  STL [R1+0x5a20], R8 ;  /* 0x005a200801007387 */ /* 0x000fe80000100800 */
[----:B0-----:R-:W-:Y:S01]  /*12e90*/  STL.64 [R1+0x40], R12 ;  /* 0x0000400c01007387 */ /* 0x001fe20000100a00 */
[----:B------:R-:W-:-:S03]  /*12ea0*/  IMAD.MOV.U32 R0, RZ, RZ, R15 ;  /* 0x000000ffff007224 */ /* 0x000fc600078e000f */
[----:B------:R-:W-:Y:S04]  /*12eb0*/  STL [R1+0x48], R14 ;  /* 0x0000480e01007387 */ /* 0x000fe80000100800 */
[----:B-----5:R-:W0:Y:S04]  /*12ec0*/  LDSM.16.MT88.4 R12, [R2+0x4000] ;  /* 0x00400000020c783b */ /* 0x020e280000004200 */
[----:B------:R-:W-:Y:S01]  /*12ed0*/  STL [R1+0x5a34], R0 ;  /* 0x005a340001007387 */ /* 0x000fe20000100800 */
[----:B0-----:R-:W-:Y:S01]  /*12ee0*/  MOV R11, R12 ;  /* 0x0000000c000b7202 */ /* 0x001fe20000000f00 */
[----:B------:R-:W-:Y:S01]  /*12ef0*/  IMAD.MOV.U32 R10, RZ, RZ, R13 ;  /* 0x000000ffff0a7224 */ /* 0x000fe200078e000d */
[----:B------:R-:W-:Y:S01]  /*12f00*/  MOV R9, R14 ;  /* 0x0000000e00097202 */ /* 0x000fe20000000f00 */
[----:B------:R-:W-:-:S02]  /*12f10*/  IMAD.MOV.U32 R8, RZ, RZ, R15 ;  /* 0x000000ffff087224 */ /* 0x000fc400078e000f */
[----:B------:R-:W0:Y:S04]  /*12f20*/  LDSM.16.MT88.4 R12, [R2+0x4080] ;  /* 0x00408000020c783b */ /* 0x000e280000004200 */
[----:B------:R1:W-:Y:S04]  /*12f30*/  STL [R1+0x5a30], R3 ;  /* 0x005a300301007387 */ /* 0x0003e80000100800 */
[----:B------:R-:W-:Y:S04]  /*12f40*/  STL [R1+0x5a44], R8 ;  /* 0x005a440801007387 */ /* 0x000fe80000100800 */
[----:B------:R-:W-:Y:S04]  /*12f50*/  STL [R1+0x5a40], R9 ;  /* 0x005a400901007387 */ /* 0x000fe80000100800 */
[----:B------:R-:W-:Y:S04]  /*12f60*/  STL [R1+0x5a3c], R10 ;  /* 0x005a3c0a01007387 */ /* 0x000fe80000100800 */
[----:B------:R-:W-:Y:S01]  /*12f70*/  STL [R1+0x5a38], R11 ;  /* 0x005a380b01007387 */ /* 0x000fe20000100800 */
[----:B0-----:R-:W-:-:S03]  /*12f80*/  MOV R0, R14 ;  /* 0x0000000e00007202 */ /* 0x001fc60000000f00 */
[----:B------:R-:W-:Y:S01]  /*12f90*/  STL.64 [R1+0x20], R12 ;  /* 0x0000200c01007387 */ /* 0x000fe20000100a00 */
[----:B-1----:R-:W-:-:S03]  /*12fa0*/  IMAD.MOV.U32 R3, RZ, RZ, R15 ;  /* 0x000000ffff037224 */ /* 0x002fc600078e000f */
[----:B------:R-:W0:Y:S04]  /*12fb0*/  LDSM.16.MT88.4 R12, [R2+0x4100] ;  /* 0x00410000020c783b */ /* 0x000e280000004200 */
[----:B------:R-:W-:Y:S04]  /*12fc0*/  STL [R1+0x5a4c], R3 ;  /* 0x005a4c0301007387 */ /* 0x000fe80000100800 */
[----:B------:R-:W-:Y:S01]  /*12fd0*/  STL [R1+0x5a48], R0 ;  /* 0x005a480001007387 */ /* 0x000fe20000100800 */
[----:B0-----:R-:W-:Y:S01]  /*12fe0*/  MOV R10, R14 ;  /* 0x0000000e000a7202 */ /* 0x001fe20000000f00 */
[----:B------:R-:W-:Y:S01]  /*12ff0*/  IMAD.MOV.U32 R11, RZ, RZ, R15 ;  /* 0x000000ffff0b7224 */ /* 0x000fe200078e000f */
[----:B------:R-:W-:Y:S01]  /*13000*/  MOV R8, R12 ;  /* 0x0000000c00087202 */ /* 0x000fe20000000f00 */
[----:B------:R-:W-:Y:S01]  /*13010*/  IMAD.MOV.U32 R9, RZ, RZ, R13 ;  /* 0x000000ffff097224 */ /* 0x000fe200078e000d */
[----:B------:R-:W2:Y:S04]  /*13020*/  LDL.LU.64 R14, [R1+0x5a98] ;  /* 0x005a9800010e7983 */ /* 0x000ea80000300a00 */
[----:B------:R-:W3:Y:S04]  /*13030*/  LDL.LU.64 R12, [R1+0x5a90] ;  /* 0x005a9000010c7983 */ /* 0x000ee80000300a00 */
[----:B------:R-:W-:Y:S04]  /*13040*/  STL.64 [R1+0x5a58], R10 ;  /* 0x005a580a01007387 */ /* 0x000fe80000100a00 */
[----:B------:R-:W-:Y:S04]  /*13050*/  STL.64 [R1+0x5a50], R8 ;  /* 0x005a500801007387 */ /* 0x000fe80000100a00 */
[----:B------:R-:W0:Y:S02]  /*13060*/  LDSM.16.MT88.4 R8, [R2+0x4180] ;  /* 0x004180000208783b */ /* 0x000e240000004200 */
[----:B0-----:R-:W-:Y:S01]  /*13070*/  MOV R3, R10 ;  /* 0x0000000a00037202 */ /* 0x001fe20000000f00 */
[----:B------:R-:W-:Y:S01]  /*13080*/  IMAD.MOV.U32 R0, RZ, RZ, R11 ;  /* 0x000000ffff007224 */ /* 0x000fe200078e000b */
[----:B------:R0:W-:Y:S01]  /*13090*/  STL.64 [R1], R8 ;  /* 0x0000000801007387 */ /* 0x0001e20000100a00 */
[----:B------:R-:W-:Y:S01]  /*130a0*/  MOV R10, R21 ;  /* 0x00000015000a7202 */ /* 0x000fe20000000f00 */
[----:B------:R-:W-:-:S05]  /*130b0*/  IMAD.MOV.U32 R11, RZ, RZ, R20 ;  /* 0x000000ffff0b7224 */ /* 0x000fca00078e0014 */
[----:B------:R-:W-:Y:S01]  /*130c0*/  STL.64 [R1+0x5a78], R10 ;  /* 0x005a780a01007387 */ /* 0x000fe20000100a00 */
[----:B0-----:R-:W-:Y:S01]  /*130d0*/  MOV R8, R23 ;  /* 0x0000001700087202 */ /* 0x001fe20000000f00 */
[----:B------:R-:W-:Y:S02]  /*130e0*/  IMAD.MOV.U32 R9, RZ, RZ, R22 ;  /* 0x000000ffff097224 */ /* 0x000fe400078e0016 */
[----:B------:R-:W-:Y:S04]  /*130f0*/  LDSM.16.MT88.4 R20, [R28+0x4100] ;  /* 0x004100001c14783b */ /* 0x000fe80000004200 */
[----:B------:R2:W-:Y:S02]  /*13100*/  STL.64 [R1+0x5a70], R8 ;  /* 0x005a700801007387 */ /* 0x0005e40000100a00 */
[----:B--2---:R-:W-:Y:S01]  /*13110*/  MOV R8, R15 ;  /* 0x0000000f00087202 */ /* 0x004fe20000000f00 */
[----:B------:R-:W-:Y:S01]  /*13120*/  IMAD.MOV.U32 R9, RZ, RZ, R14 ;  /* 0x000000ffff097224 */ /* 0x000fe200078e000e */
[----:B---3--:R-:W-:Y:S01]  /*13130*/  MOV R10, R13 ;  /* 0x0000000d000a7202 */ /* 0x008fe20000000f00 */
[----:B------:R-:W-:-:S02]  /*13140*/  IMAD.MOV.U32 R11, RZ, RZ, R12 ;  /* 0x000000ffff0b7224 */ /* 0x000fc400078e000c */
[----:B------:R-:W0:Y:S04]  /*13150*/  LDSM.16.MT88.4 R12, [R28+0x4000] ;  /* 0x004000001c0c783b */ /* 0x000e280000004200 */
[----:B0-----:R0:W-:Y:S04]  /*13160*/  STL.64 [R1+0x5910], R14 ;  /* 0x0059100e01007387 */ /* 0x0011e80000100a00 */
[----:B------:R1:W-:Y:S01]  /*13170*/  STL.64 [R1+0x5908], R12 ;  /* 0x0059080c01007387 */ /* 0x0003e20000100a00 */
[----:B0-----:R-:W-:Y:S01]  /*13180*/  MOV R14, R17 ;  /* 0x00000011000e7202 */ /* 0x001fe20000000f00 */
[----:B------:R-:W-:Y:S01]  /*13190*/  IMAD.MOV.U32 R15, RZ, RZ, R16 ;  /* 0x000000ffff0f7224 */ /* 0x000fe200078e0010 */
[----:B-1----:R-:W-:Y:S01]  /*131a0*/  MOV R12, R19 ;  /* 0x00000013000c7202 */ /* 0x002fe20000000f00 */
[----:B------:R-:W-:-:S03]  /*131b0*/  IMAD.MOV.U32 R13, RZ, RZ, R18 ;  /* 0x000000ffff0d7224 */ /* 0x000fc600078e0012 */
[----:B------:R-:W-:Y:S04]  /*131c0*/  STL.64 [R1+0x5a68], R14 ;  /* 0x005a680e01007387 */ /* 0x000fe80000100a00 */
[----:B------:R0:W-:Y:S04]  /*131d0*/  STL.64 [R1+0x5a60], R12 ;  /* 0x005a600c01007387 */ /* 0x0001e80000100a00 */
[----:B------:R-:W1:Y:S04]  /*131e0*/  LDSM.16.MT88.4 R16, [R28+0x4080] ;  /* 0x004080001c10783b */ /* 0x000e680000004200 */
[----:B0-----:R-:W2:Y:S04]  /*131f0*/  LDL.LU R12, [R1+0x1a0] ;  /* 0x0001a000010c7983 */ /* 0x001ea80000300800 */
[----:B------:R-:W2:Y:S04]  /*13200*/  LDL.LU R13, [R1+0x1a4] ;  /* 0x0001a400010d7983 */ /* 0x000ea80000300800 */
[----:B------:R-:W3:Y:S04]  /*13210*/  LDL.LU R14, [R1+0x1a8] ;  /* 0x0001a800010e7983 */ /* 0x000ee80000300800 */
[----:B------:R-:W3:Y:S04]  /*13220*/  LDL.LU R15, [R1+0x1ac] ;  /* 0x0001ac00010f7983 */ /* 0x000ee80000300800 */
[----:B---3--:R-:W-:Y:S04]  /*13230*/  STL.64 [R1+0x5a88], R14 ;  /* 0x005a880e01007387 */ /* 0x008fe80000100a00 */
[----:B--2---:R0:W-:Y:S04]  /*13240*/  STL.64 [R1+0x5a80], R12 ;  /* 0x005a800c01007387 */ /* 0x0041e80000100a00 */
[----:B0-----:R-:W2:Y:S04]  /*13250*/  LDL.LU R12, [R1+0x1b0] ;  /* 0x0001b000010c7983 */ /* 0x001ea80000300800 */
[----:B------:R-:W2:Y:S04]  /*13260*/  LDL.LU R13, [R1+0x1b4] ;  /* 0x0001b400010d7983 */ /* 0x000ea80000300800 */
[----:B------:R-:W2:Y:S04]  /*13270*/  LDL.LU R14, [R1+0x1b8] ;  /* 0x0001b800010e7983 */ /* 0x000ea80000300800 */
[----:B------:R-:W2:Y:S04]  /*13280*/  LDL.LU R15, [R1+0x1bc] ;  /* 0x0001bc00010f7983 */ /* 0x000ea80000300800 */
[----:B-1----:R-:W-:Y:S04]  /*13290*/  STL.64 [R1+0x5900], R18 ;  /* 0x0059001201007387 */ /* 0x002fe80000100a00 */
[----:B------:R0:W-:Y:S04]  /*132a0*/  STL.64 [R1+0x58f8], R16 ;  /* 0x0058f81001007387 */ /* 0x0001e80000100a00 */
[----:B0-----:R-:W3:Y:S04]  /*132b0*/  LDL.LU R16, [R1+0x180] ;  /* 0x0001800001107983 */ /* 0x001ee80000300800 */
[----:B------:R-:W3:Y:S04]  /*132c0*/  LDL.LU R17, [R1+0x184] ;  /* 0x0001840001117983 */ /* 0x000ee80000300800 */
[----:B------:R-:W3:Y:S04]  /*132d0*/  LDL.LU R18, [R1+0x188] ;  /* 0x0001880001127983 */ /* 0x000ee80000300800 */
[----:B------:R-:W3:Y:S04]  /*132e0*/  LDL.LU R19, [R1+0x18c] ;  /* 0x00018c0001137983 */ /* 0x000ee80000300800 */
[----:B------:R-:W-:Y:S04]  /*132f0*/  STL.64 [R1+0x58f0], R22 ;  /* 0x0058f01601007387 */ /* 0x000fe80000100a00 */
[----:B------:R0:W-:Y:S02]  /*13300*/  STL.64 [R1+0x58e8], R20 ;  /* 0x0058e81401007387 */ /* 0x0001e40000100a00 */
[----:B0-----:R-:W-:Y:S01]  /*13310*/  MOV R20, R25 ;  /* 0x0000001900147202 */ /* 0x001fe20000000f00 */
[----:B------:R-:W-:-:S02]  /*13320*/  IMAD.MOV.U32 R21, RZ, RZ, R24 ;  /* 0x000000ffff157224 */ /* 0x000fc400078e0018 */
[----:B------:R-:W0:Y:S04]  /*13330*/  LDSM.16.MT88.4 R24, [R28+0x4180] ;  /* 0x004180001c18783b */ /* 0x000e280000004200 */
[----:B0-----:R-:W-:Y:S04]  /*13340*/  STL.64 [R1+0x5920], R26 ;  /* 0x0059201a01007387 */ /* 0x001fe80000100a00 */
[----:B------:R0:W-:Y:S04]  /*13350*/  STL.64 [R1+0x5918], R24 ;  /* 0x0059181801007387 */ /* 0x0001e80000100a00 */
[----:B0-----:R-:W4:Y:S04]  /*13360*/  LDL.LU R24, [R1+0x190] ;  /* 0x0001900001187983 */ /* 0x001f280000300800 */
[----:B------:R-:W4:Y:S04]  /*13370*/  LDL.LU R25, [R1+0x194] ;  /* 0x0001940001197983 */ /* 0x000f280000300800 */
[----:B------:R-:W4:Y:S01]  /*13380*/  LDL.LU R26, [R1+0x198] ;  /* 0x00019800011a7983 */ /* 0x000f220000300800 */
[----:B------:R-:W-:-:S03]  /*13390*/  MOV R27, R29 ;  /* 0x0000001d001b7202 */ /* 0x000fc60000000f00 */
[----:B------:R-:W-:Y:S01]  /*133a0*/  STL [R1+0x58a8], R28 ;  /* 0x0058a81c01007387 */ /* 0x000fe20000100800 */
[----:B--2---:R-:W-:Y:S03]  /*133b0*/  HMMA.16816.F32 R8, R8, R4, R12 ;  /* 0x000000040808723c */ /* 0x004fe6000000180c */
[----:B------:R-:W2:Y:S04]  /*133c0*/  LDL.LU.64 R14, [R1+0x5a88] ;  /* 0x005a8800010e7983 */ /* 0x000ea80000300a00 */
[----:B------:R-:W2:Y:S11]  /*133d0*/  LDL.LU.64 R12, [R1+0x5a80] ;  /* 0x005a8000010c7983 */ /* 0x000eb60000300a00 */
[----:B------:R-:W-:Y:S05]  /*133e0*/  @!UPT UIADD3 URZ, URZ, URZ, URZ ;  /* 0x0000003f3f3ff290 */ /* 0x000fea000fffe03f */
[----:B------:R-:W-:Y:S01]  /*133f0*/  STL.64 [R1+0x1b0], R8 ;  /* 0x0001b00801007387 */ /* 0x000fe20000100a00 */
[----:B------:R-:W-:-:S03]  /*13400*/  IMAD.MOV.U32 R29, RZ, RZ, R11 ;  /* 0x000000ffff1d7224 */ /* 0x000fc600078e000b */
[----:B------:R0:W-:Y:S04]  /*13410*/  STL [R1+0x1b8], R10 ;  /* 0x0001b80a01007387 */ /* 0x0001e80000100800 */
[----:B0-----:R-:W2:Y:S04]  /*13420*/  LDL.LU.64 R10, [R1+0x5a78] ;  /* 0x005a7800010a7983 */ /* 0x001ea80000300a00 */
[----:B------:R-:W2:Y:S04]  /*13430*/  LDL.LU.64 R8, [R1+0x5a70] ;  /* 0x005a700001087983 */ /* 0x000ea80000300a00 */
[----:B------:R0:W-:Y:S01]  /*13440*/  STL [R1+0x5848], R29 ;  /* 0x0058481d01007387 */ /* 0x0001e20000100800 */
[----:B------:R-:W-:Y:S01]  /*13450*/  MOV R22, R7 ;  /* 0x0000000700167202 */ /* 0x000fe20000000f00 */
[----:B------:R-:W-:Y:S01]  /*13460*/  IMAD.MOV.U32 R23, RZ, RZ, R6 ;  /* 0x000000ffff177224 */ /* 0x000fe200078e0006 */
[-C--:B--2---:R-:W-:Y:S01]  /*13470*/  HMMA.16816.F32 R8, R8, R4.reuse, R12 ;  /* 0x000000040808723c */ /* 0x084fe2000000180c */
[----:B------:R-:W3:Y:S04]  /*13480*/  LDL.LU.64 R14, [R1+0x5a68] ;  /* 0x005a6800010e7983 */ /* 0x000ee80000300a00 */
[----:B------:R-:W3:Y:S03]  /*13490*/  LDL.LU.64 R12, [R1+0x5a60] ;  /* 0x005a6000010c7983 */ /* 0x000ee60000300a00 */
[-C--:B----4-:R-:W-:Y:S11]  /*134a0*/  HMMA.16816.F32 R20, R20, R4.reuse, R24 ;  /* 0x000000041414723c */ /* 0x090ff60000001818 */
[----:B------:R-:W-:Y:S05]  /*134b0*/  @!UPT UIADD3 URZ, URZ, URZ, URZ ;  /* 0x0000003f3f3ff290 */ /* 0x000fea000fffe03f */
[----:B------:R-:W-:Y:S01]  /*134c0*/  IMAD.MOV.U32 R7, RZ, RZ, R11 ;  /* 0x000000ffff077224 */ /* 0x000fe200078e000b */
[----:B------:R-:W-:Y:S01]  /*134d0*/  MOV R6, R10 ;  /* 0x0000000a00067202 */ /* 0x000fe20000000f00 */
[----:B------:R1:W-:Y:S04]  /*134e0*/  STL.64 [R1+0x1a0], R8 ;  /* 0x0001a00801007387 */ /* 0x0003e80000100a00 */
[----:B------:R-:W2:Y:S02]  /*134f0*/  LDL.LU.64 R10, [R1+0x5a58] ;  /* 0x005a5800010a7983 */ /* 0x000ea40000300a00 */
[----:B0-----:R-:W-:Y:S02]  /*13500*/  MOV R29, R23 ;  /* 0x00000017001d7202 */ /* 0x001fe40000000f00 */
[----:B-1----:R-:W4:Y:S04]  /*13510*/  LDL.LU.64 R8, [R1+0x5a50] ;  /* 0x005a500001087983 */ /* 0x002f280000300a00 */
[----:B------:R-:W-:Y:S04]  /*13520*/  STL [R1+0x5850], R7 ;  /* 0x0058500701007387 */ /* 0x000fe80000100800 */
[----:B------:R-:W-:Y:S04]  /*13530*/  STL [R1+0x584c], R6 ;  /* 0x00584c0601007387 */ /* 0x000fe80000100800 */
[----:B------:R-:W-:Y:S04]  /*13540*/  STL.64 [R1+0x190], R20 ;  /* 0x0001901401007387 */ /* 0x000fe80000100a00 */
[----:B------:R-:W-:Y:S04]  /*13550*/  STL [R1+0x198], R22 ;  /* 0x0001981601007387 */ /* 0x000fe80000100800 */
[----:B------:R-:W-:Y:S01]  /*13560*/  STL [R1+0x5854], R29 ;  /* 0x0058541d01007387 */ /* 0x000fe20000100800 */
[----:B---3--:R-:W-:Y:S11]  /*13570*/  HMMA.16816.F32 R12, R12, R4, R16 ;  /* 0x000000040c0c723c */ /* 0x008ff60000001810 */
[----:B------:R-:W-:Y:S11]  /*13580*/  @!UPT UIADD3 URZ, URZ, URZ, URZ ;  /* 0x0000003f3f3ff290 */ /* 0x000ff6000fffe03f */
[----:B------:R-:W-:Y:S01]  /*13590*/  @!UPT UIADD3 URZ, URZ, URZ, URZ ;  /* 0x0000003f3f3ff290 */ /* 0x000fe2000fffe03f */
[----:B------:R0:W-:Y:S04]  /*135a0*/  STL.64 [R1+0x180], R12 ;  /* 0x0001800c01007387 */ /* 0x0001e80000100a00 */
[----:B0-----:R-:W3:Y:S04]  /*135b0*/  LDL.LU R12, [R1] ;  /* 0x00000000010c7983 */ /* 0x001ee80000300800 */
[----:B------:R-:W3:Y:S01]  /*135c0*/  LDL.LU R13, [R1+0x4] ;  /* 0x00000400010d7983 */ /* 0x000ee20000300800 */
[----:B------:R-:W-:Y:S01]  /*135d0*/  IMAD.MOV.U32 R7, RZ, RZ, R14 ;  /* 0x000000ffff077224 */ /* 0x000fe200078e000e */
[----:B------:R-:W-:Y:S01]  /*135e0*/  MOV R6, R15 ;  /* 0x0000000f00067202 */ /* 0x000fe20000000f00 */
[----:B------:R-:W-:Y:S01]  /*135f0*/  IMAD.MOV.U32 R14, RZ, RZ, R3 ;  /* 0x000000ffff0e7224 */ /* 0x000fe200078e0003 */
[----:B------:R-:W-:Y:S01]  /*13600*/  MOV R15, R0 ;  /* 0x00000000000f7202 */ /* 0x000fe20000000f00 */
[----:B------:R-:W5:Y:S04]  /*13610*/  LDL.LU R3, [R1+0x5a4c] ;  /* 0x005a4c0001037983 */ /* 0x000f680000300800 */
[----:B------:R-:W2:Y:S04]  /*13620*/  LDL.LU R0, [R1+0x5a48] ;  /* 0x005a480001007983 */ /* 0x000ea80000300800 */
[----:B------:R-:W-:Y:S04]  /*13630*/  STL.64 [R1+0x5930], R14 ;  /* 0x0059300e01007387 */ /* 0x000fe80000100a00 */
[----:B---3--:R4:W-:Y:S04]  /*13640*/  STL.64 [R1+0x5928], R12 ;  /* 0x0059280c01007387 */ /* 0x0089e80000100a00 */
[----:B------:R-:W3:Y:S04]  /*13650*/  LDL.LU R24, [R1+0xf0] ;  /* 0x0000f00001187983 */ /* 0x000ee80000300800 */
[----:B------:R-:W3:Y:S04]  /*13660*/  LDL.LU R25, [R1+0xf4] ;  /* 0x0000f40001197983 */ /* 0x000ee80000300800 */
[----:B------:R-:W3:Y:S04]  /*13670*/  LDL.LU R26, [R1+0xf8] ;  /* 0x0000f800011a7983 */ /* 0x000ee80000300800 */
[----:B------:R-:W3:Y:S01]  /*13680*/  LDL.LU R27, [R1+0xfc] ;  /* 0x0000fc00011b7983 */ /* 0x000ee20000300800 */
[----:B----4-:R-:W-:Y:S01]  /*13690*/  IMAD.MOV.U32 R12, RZ, RZ, R8 ;  /* 0x000000ffff0c7224 */ /* 0x010fe200078e0008 */
[----:B--2---:R-:W-:Y:S01]  /*136a0*/  MOV R15, R11 ;  /* 0x0000000b000f7202 */ /* 0x004fe20000000f00 */
[----:B------:R-:W-:Y:S01]  /*136b0*/  IMAD.MOV.U32 R14, RZ, RZ, R10 ;  /* 0x000000ffff0e7224 */ /* 0x000fe200078e000a */
[----:B------:R-:W-:Y:S01]  /*136c0*/  MOV R13, R9 ;  /* 0x00000009000d7202 */ /* 0x000fe20000000f00 */
[----:B---3--:R-:W-:Y:S04]  /*136d0*/  STL.64 [R1+0x5940], R26 ;  /* 0x0059401a01007387 */ /* 0x008fe80000100a00 */
[----:B------:R0:W-:Y:S04]  /*136e0*/  STL.64 [R1+0x5938], R24 ;  /* 0x0059381801007387 */ /* 0x0001e80000100a00 */
[----:B------:R-:W2:Y:S04]  /*136f0*/  LDL.LU R8, [R1+0x5a44] ;  /* 0x005a440001087983 */ /* 0x000ea80000300800 */
[----:B------:R-:W3:Y:S04]  /*13700*/  LDL.LU R9, [R1+0x5a40] ;  /* 0x005a400001097983 */ /* 0x000ee80000300800 */
[----:B------:R-:W4:Y:S04]  /*13710*/  LDL.LU R10, [R1+0x5a3c] ;  /* 0x005a3c00010a7983 */ /* 0x000f280000300800 */
[----:B------:R-:W2:Y:S04]  /*13720*/  LDL.LU R11, [R1+0x5a38] ;  /* 0x005a3800010b7983 */ /* 0x000ea80000300800 */
[----:B------:R1:W-:Y:S04]  /*13730*/  STL.64 [R1+0x5950], R14 ;  /* 0x0059500e01007387 */ /* 0x0003e80000100a00 */
[----:B------:R1:W-:Y:S04]  /*13740*/  STL.64 [R1+0x5948], R12 ;  /* 0x0059480c01007387 */ /* 0x0003e80000100a00 */
[----:B0-----:R-:W2:Y:S04]  /*13750*/  LDL.LU R24, [R1+0x100] ;  /* 0x0001000001187983 */ /* 0x001ea80000300800 */
[----:B------:R-:W2:Y:S04]  /*13760*/  LDL.LU R25, [R1+0x104] ;  /* 0x0001040001197983 */ /* 0x000ea80000300800 */
[----:B------:R-:W2:Y:S04]  /*13770*/  LDL.LU R26, [R1+0x108] ;  /* 0x00010800011a7983 */ /* 0x000ea80000300800 */
[----:B------:R-:W2:Y:S01]  /*13780*/  LDL.LU R27, [R1+0x10c] ;  /* 0x00010c00011b7983 */ /* 0x000ea20000300800 */
[----:B-1----:R-:W-:Y:S01]  /*13790*/  IMAD.MOV.U32 R14, RZ, RZ, R0 ;  /* 0x000000ffff0e7224 */ /* 0x002fe200078e0000 */
[----:B-----5:R-:W-:-:S02]  /*137a0*/  MOV R15, R3 ;  /* 0x00000003000f7202 */ /* 0x020fc40000000f00 */
[----:B--2---:R-:W-:Y:S04]  /*137b0*/  STL.64 [R1+0x5960], R26 ;  /* 0x0059601a01007387 */ /* 0x004fe80000100a00 */
[----:B------:R0:W-:Y:S04]  /*137c0*/  STL.64 [R1+0x5958], R24 ;  /* 0x0059581801007387 */ /* 0x0001e80000100a00 */
[----:B------:R-:W2:Y:S04]  /*137d0*/  LDL.LU R12, [R1+0x20] ;  /* 0x00002000010c7983 */ /* 0x000ea80000300800 */
[----:B------:R-:W2:Y:S04]  /*137e0*/  LDL.LU R13, [R1+0x24] ;  /* 0x00002400010d7983 */ /* 0x000ea80000300800 */
[----:B------:R-:W5:Y:S04]  /*137f0*/  LDL.LU R0, [R1+0x5a34] ;  /* 0x005a340001007983 */ /* 0x000f680000300800 */
[----:B------:R-:W3:Y:S04]  /*13800*/  LDL.LU R3, [R1+0x5a30] ;  /* 0x005a300001037983 */ /* 0x000ee80000300800 */
[----:B------:R-:W-:Y:S04]  /*13810*/  STL.64 [R1+0x5970], R14 ;  /* 0x0059700e01007387 */ /* 0x000fe80000100a00 */
[----:B--2---:R1:W-:Y:S04]  /*13820*/  STL.64 [R1+0x5968], R12 ;  /* 0x0059680c01007387 */ /* 0x0043e80000100a00 */
[----:B0-----:R-:W2:Y:S04]  /*13830*/  LDL.LU R24, [R1+0x110] ;  /* 0x0001100001187983 */ /* 0x001ea80000300800 */
[----:B------:R-:W2:Y:S04]  /*13840*/  LDL.LU R25, [R1+0x114] ;  /* 0x0001140001197983 */ /* 0x000ea80000300800 */
[----:B------:R-:W2:Y:S04]  /*13850*/  LDL.LU R26, [R1+0x118] ;  /* 0x00011800011a7983 */ /* 0x000ea80000300800 */
[----:B------:R-:W2:Y:S01]  /*13860*/  LDL.LU R27, [R1+0x11c] ;  /* 0x00011c00011b7983 */ /* 0x000ea20000300800 */
[----:B-1----:R-:W-:Y:S01]  /*13870*/  IMAD.MOV.U32 R12, RZ, RZ, R11 ;  /* 0x000000ffff0c7224 */ /* 0x002fe200078e000b */
[----:B------:R-:W-:Y:S01]  /*13880*/  MOV R15, R8 ;  /* 0x00000008000f7202 */ /* 0x000fe20000000f00 */
[----:B---3--:R-:W-:Y:S01]  /*13890*/  IMAD.MOV.U32 R14, RZ, RZ, R9 ;  /* 0x000000ffff0e7224 */ /* 0x008fe200078e0009 */
[----:B----4-:R-:W-:Y:S01]  /*138a0*/  MOV R13, R10 ;  /* 0x0000000a000d7202 */ /* 0x010fe20000000f00 */
[----:B--2---:R-:W-:Y:S04]  /*138b0*/  STL.64 [R1+0x5980], R26 ;  /* 0x0059801a01007387 */ /* 0x004fe80000100a00 */
[----:B------:R-:W-:Y:S04]  /*138c0*/  STL.64 [R1+0x5978], R24 ;  /* 0x0059781801007387 */ /* 0x000fe80000100a00 */
[----:B------:R-:W2:Y:S04]  /*138d0*/  LDL.LU R11, [R1+0x5a2c] ;  /* 0x005a2c00010b7983 */ /* 0x000ea80000300800 */
[----:B------:R-:W3:Y:S04]  /*138e0*/  LDL.LU R10, [R1+0x5a28] ;  /* 0x005a2800010a7983 */ /* 0x000ee80000300800 */
[----:B------:R-:W4:Y:S04]  /*138f0*/  LDL.LU R9, [R1+0x5a24] ;  /* 0x005a240001097983 */ /* 0x000f280000300800 */
[----:B------:R-:W2:Y:S04]  /*13900*/  LDL.LU R8, [R1+0x5a20] ;  /* 0x005a200001087983 */ /* 0x000ea80000300800 */
[----:B------:R-:W-:Y:S04]  /*13910*/  STL.64 [R1+0x5990], R14 ;  /* 0x0059900e01007387 */ /* 0x000fe80000100a00 */
[----:B------:R0:W-:Y:S04]  /*13920*/  STL.64 [R1+0x5988], R12 ;  /* 0x0059880c01007387 */ /* 0x0001e80000100a00 */
[----:B0-----:R-:W2:Y:S04]  /*13930*/  LDL.LU R12, [R1+0x40] ;  /* 0x00004000010c7983 */ /* 0x001ea80000300800 */
[----:B------:R-:W2:Y:S04]  /*13940*/  LDL.LU R13, [R1+0x44] ;  /* 0x00004400010d7983 */ /* 0x000ea80000300800 */
[----:B------:R-:W2:Y:S01]  /*13950*/  LDL.LU R14, [R1+0x48] ;  /* 0x00004800010e7983 */ /* 0x000ea20000300800 */
[----:B-----5:R-:W-:-:S03]  /*13960*/  IMAD.MOV.U32 R15, RZ, RZ, R0 ;  /* 0x000000ffff0f7224 */ /* 0x020fc600078e0000 */
[----:B------:R-:W5:Y:S04]  /*13970*/  LDL.LU R0, [R1+0x5a1c] ;  /* 0x005a1c0001007983 */ /* 0x000f680000300800 */
[----:B--2---:R3:W-:Y:S04]  /*13980*/  STL.64 [R1+0x59b0], R14 ;  /* 0x0059b00e01007387 */ /* 0x0047e80000100a00 */
[----:B------:R0:W-:Y:S01]  /*13990*/  STL.64 [R1+0x59a8], R12 ;  /* 0x0059a80c01007387 */ /* 0x0001e20000100a00 */
[----:B---3--:R-:W-:Y:S01]  /*139a0*/  MOV R14, R10 ;  /* 0x0000000a000e7202 */ /* 0x008fe20000000f00 */
[----:B------:R-:W-:Y:S01]  /*139b0*/  IMAD.MOV.U32 R15, RZ, RZ, R11 ;  /* 0x000000ffff0f7224 */ /* 0x000fe200078e000b */
[----:B0-----:R-:W-:Y:S01]  /*139c0*/  MOV R12, R8 ;  /* 0x00000008000c7202 */ /* 0x001fe20000000f00 */
[----:B----4-:R-:W-:Y:S01]  /*139d0*/  IMAD.MOV.U32 R13, RZ, RZ, R9 ;  /* 0x000000ffff0d7224 */ /* 0x010fe200078e0009 */
        /* <DEDUP_REMOVED lines=9> */
[----:B-----5:R-:W-:-:S03]  /*13a70*/  MOV R15, R0 ;  /* 0x00000000000f7202 */ /* 0x020fc60000000f00 */
[----:B------:R-:W5:Y:S04]  /*13a80*/  LDL.LU R0, [R1+0x5a08] ;  /* 0x005a080001007983 */ /* 0x000f680000300800 */
[----:B--2---:R-:W-:Y:S04]  /*13a90*/  STL.64 [R1+0x59f0], R14 ;  /* 0x0059f00e01007387 */ /* 0x004fe80000100a00 */
[----:B------:R-:W-:Y:S04]  /*13aa0*/  STL.64 [R1+0x59e8], R12 ;  /* 0x0059e80c01007387 */ /* 0x000fe80000100a00 */
[----:B------:R-:W2:Y:S04]  /*13ab0*/  LDL.LU R24, [R1+0x120] ;  /* 0x0001200001187983 */ /* 0x000ea80000300800 */
[----:B------:R-:W2:Y:S04]  /*13ac0*/  LDL.LU R25, [R1+0x124] ;  /* 0x0001240001197983 */ /* 0x000ea80000300800 */
[----:B------:R-:W2:Y:S04]  /*13ad0*/  LDL.LU R26, [R1+0x128] ;  /* 0x00012800011a7983 */ /* 0x000ea80000300800 */
[----:B------:R-:W2:Y:S04]  /*13ae0*/  LDL.LU R27, [R1+0x12c] ;  /* 0x00012c00011b7983 */ /* 0x000ea80000300800 */
[----:B--2---:R-:W-:Y:S04]  /*13af0*/  STL.64 [R1+0x59a0], R26 ;  /* 0x0059a01a01007387 */ /* 0x004fe80000100a00 */
[----:B------:R0:W-:Y:S04]  /*13b00*/  STL.64 [R1+0x5998], R24 ;  /* 0x0059981801007387 */ /* 0x0001e80000100a00 */
[----:B0-----:R-:W2:Y:S04]  /*13b10*/  LDL.LU R24, [R1+0x140] ;  /* 0x0001400001187983 */ /* 0x001ea80000300800 */
        /* <DEDUP_REMOVED lines=14> */
[----:B------:R-:W2:Y:S01]  /*13c00*/  LDL.LU R27, [R1+0x16c] ;  /* 0x00016c00011b7983 */ /* 0x000ea20000300800 */
[----:B------:R-:W-:Y:S01]  /*13c10*/  IMAD.MOV.U32 R12, RZ, RZ, R11 ;  /* 0x000000ffff0c7224 */ /* 0x000fe200078e000b */
[----:B----4-:R-:W-:-:S02]  /*13c20*/  MOV R13, R10 ;  /* 0x0000000a000d7202 */ /* 0x010fc40000000f00 */
[----:B--2---:R-:W-:Y:S04]  /*13c30*/  STL.64 [R1+0x5a00], R26 ;  /* 0x005a001a01007387 */ /* 0x004fe80000100a00 */
[----:B------:R0:W-:Y:S04]  /*13c40*/  STL.64 [R1+0x59f8], R24 ;  /* 0x0059f81801007387 */ /* 0x0001e80000100a00 */
[----:B0-----:R-:W2:Y:S04]  /*13c50*/  LDL.LU R24, [R1+0x170] ;  /* 0x0001700001187983 */ /* 0x001ea80000300800 */
[----:B------:R-:W2:Y:S04]  /*13c60*/  LDL.LU R25, [R1+0x174] ;  /* 0x0001740001197983 */ /* 0x000ea80000300800 */
[----:B------:R-:W2:Y:S04]  /*13c70*/  LDL.LU R26, [R1+0x178] ;  /* 0x00017800011a7983 */ /* 0x000ea80000300800 */
[----:B------:R-:W2:Y:S01]  /*13c80*/  LDL.LU R27, [R1+0x17c] ;  /* 0x00017c00011b7983 */ /* 0x000ea20000300800 */
[----:B---3--:R-:W-:Y:S01]  /*13c90*/  IMAD.MOV.U32 R14, RZ, RZ, R9 ;  /* 0x000000ffff0e7224 */ /* 0x008fe200078e0009 */
[----:B------:R-:W-:-:S02]  /*13ca0*/  MOV R15, R8 ;  /* 0x00000008000f7202 */ /* 0x000fc40000000f00 */
[----:B------:R-:W3:Y:S04]  /*13cb0*/  LDL.LU R16, [R1+0xe0] ;  /* 0x0000e00001107983 */ /* 0x000ee80000300800 */
[----:B------:R-:W3:Y:S04]  /*13cc0*/  LDL.LU R17, [R1+0xe4] ;  /* 0x0000e40001117983 */ /* 0x000ee80000300800 */
[----:B------:R-:W3:Y:S04]  /*13cd0*/  LDL.LU R18, [R1+0xe8] ;  /* 0x0000e80001127983 */ /* 0x000ee80000300800 */
[----:B------:R-:W3:Y:S04]  /*13ce0*/  LDL.LU R19, [R1+0xec] ;  /* 0x0000ec0001137983 */ /* 0x000ee80000300800 */
[----:B------:R-:W4:Y:S04]  /*13cf0*/  LDL.LU R20, [R1+0xd0] ;  /* 0x0000d00001147983 */ /* 0x000f280000300800 */
[----:B------:R-:W4:Y:S04]  /*13d00*/  LDL.LU R21, [R1+0xd4] ;  /* 0x0000d40001157983 */ /* 0x000f280000300800 */
[----:B------:R-:W4:Y:S04]  /*13d10*/  LDL.LU R22, [R1+0xd8] ;  /* 0x0000d80001167983 */ /* 0x000f280000300800 */
[----:B------:R-:W4:Y:S04]  /*13d20*/  LDL.LU R23, [R1+0xdc] ;  /* 0x0000dc0001177983 */ /* 0x000f280000300800 */
[----:B------:R-:W3:Y:S04]  /*13d30*/  LDL.LU R8, [R1+0xc0] ;  /* 0x0000c00001087983 */ /* 0x000ee80000300800 */
[----:B------:R-:W3:Y:S04]  /*13d40*/  LDL.LU R9, [R1+0xc4] ;  /* 0x0000c40001097983 */ /* 0x000ee80000300800 */
[----:B------:R-:W3:Y:S04]  /*13d50*/  LDL.LU R10, [R1+0xc8] ;  /* 0x0000c800010a7983 */ /* 0x000ee80000300800 */
[----:B------:R-:W3:Y:S04]  /*13d60*/  LDL.LU R11, [R1+0xcc] ;  /* 0x0000cc00010b7983 */ /* 0x000ee80000300800 */
[----:B------:R-:W-:Y:S04]  /*13d70*/  STL [R1+0x585c], R6 ;  /* 0x00585c0601007387 */ /* 0x000fe80000100800 */
        /* <DEDUP_REMOVED lines=10> */
[----:B------:R-:W-:Y:S01]  /*13e20*/  STL [R1+0x5860], R29 ;  /* 0x0058601d01007387 */ /* 0x000fe20000100800 */
[-C--:B--2---:R-:W-:Y:S03]  /*13e30*/  HMMA.16816.F32 R12, R12, R4.reuse, R24 ;  /* 0x000000040c0c723c */ /* 0x084fe60000001818 */
[----:B------:R-:W2:Y:S04]  /*13e40*/  LDL.LU.64 R26, [R1+0x59e0] ;  /* 0x0059e000011a7983 */ /* 0x000ea80000300a00 */
[----:B------:R-:W2:Y:S11]  /*13e50*/  LDL.LU.64 R24, [R1+0x59d8] ;  /* 0x0059d80001187983 */ /* 0x000eb60000300a00 */
[----:B------:R-:W-:Y:S05]  /*13e60*/  @!UPT UIADD3 URZ, URZ, URZ, URZ ;  /* 0x0000003f3f3ff290 */ /* 0x000fea000fffe03f */
[----:B------:R0:W-:Y:S01]  /*13e70*/  STL.64 [R1+0x160], R12 ;  /* 0x0001600c01007387 */ /* 0x0001e20000100a00 */
[----:B------:R-:W-:Y:S01]  /*13e80*/  MOV R6, R14 ;  /* 0x0000000e00067202 */ /* 0x000fe20000000f00 */
[----:B------:R-:W-:Y:S02]  /*13e90*/  IMAD.MOV.U32 R7, RZ, RZ, R15 ;  /* 0x000000ffff077224 */ /* 0x000fe400078e000f */
[----:B------:R-:W2:Y:S04]  /*13ea0*/  LDL.LU.64 R14, [R1+0x59d0] ;  /* 0x0059d000010e7983 */ /* 0x000ea80000300a00 */
[----:B0-----:R-:W2:Y:S04]  /*13eb0*/  LDL.LU.64 R12, [R1+0x59c8] ;  /* 0x0059c800010c7983 */ /* 0x001ea80000300a00 */
[----:B------:R-:W-:Y:S04]  /*13ec0*/  STL [R1+0x5868], R7 ;  /* 0x0058680701007387 */ /* 0x000fe80000100800 */
[----:B------:R-:W-:Y:S01]  /*13ed0*/  STL [R1+0x5864], R6 ;  /* 0x0058640601007387 */ /* 0x000fe20000100800 */
[----:B--2---:R-:W-:Y:S03]  /*13ee0*/  HMMA.16816.F32 R12, R12, R4, R24 ;  /* 0x000000040c0c723c */ /* 0x004fe60000001818 */
[----:B------:R-:W2:Y:S04]  /*13ef0*/  LDL.LU.64 R26, [R1+0x59c0] ;  /* 0x0059c000011a7983 */ /* 0x000ea80000300a00 */
[----:B------:R-:W2:Y:S11]  /*13f00*/  LDL.LU.64 R24, [R1+0x59b8] ;  /* 0x0059b80001187983 */ /* 0x000eb60000300a00 */
[----:B------:R-:W-:Y:S05]  /*13f10*/  @!UPT UIADD3 URZ, URZ, URZ, URZ ;  /* 0x0000003f3f3ff290 */ /* 0x000fea000fffe03f */
[----:B------:R-:W-:Y:S01]  /*13f20*/  STL.64 [R1+0x150], R12 ;  /* 0x0001500c01007387 */ /* 0x000fe20000100a00 */
[----:B------:R-:W-:-:S03]  /*13f30*/  MOV R29, R15 ;  /* 0x0000000f001d7202 */ /* 0x000fc60000000f00 */
        /* <DEDUP_REMOVED lines=9> */
[----:B------:R-:W-:Y:S01]  /*13fd0*/  IMAD.MOV.U32 R7, RZ, RZ, R14 ;  /* 0x000000ffff077224 */ /* 0x000fe200078e000e */
[----:B------:R-:W-:Y:S02]  /*13fe0*/  MOV R6, R15 ;  /* 0x0000000f00067202 */ /* 0x000fe40000000f00 */
[----:B------:R-:W2:Y:S04]  /*13ff0*/  LDL.LU.64 R14, [R1+0x5990] ;  /* 0x00599000010e7983 */ /* 0x000ea80000300a00 */
[----:B0-----:R-:W2:Y:S04]  /*14000*/  LDL.LU.64 R12, [R1+0x5988] ;  /* 0x00598800010c7983 */ /* 0x001ea80000300a00 */
[----:B------:R-:W-:Y:S04]  /*14010*/  STL [R1+0x5874], R6 ;  /* 0x0058740601007387 */ /* 0x000fe80000100800 */
[----:B------:R-:W-:Y:S01]  /*14020*/  STL [R1+0x5870], R7 ;  /* 0x0058700701007387 */ /* 0x000fe20000100800 */
[-C--:B--2---:R-:W-:Y:S03]  /*14030*/  HMMA.16816.F32 R12, R12, R4.reuse, R24 ;  /* 0x000000040c0c723c */ /* 0x084fe60000001818 */
[----:B------:R-:W2:Y:S04]  /*14040*/  LDL.LU.64 R26, [R1+0x5980] ;  /* 0x00598000011a7983 */ /* 0x000ea80000300a00 */
[----:B------:R-:W2:Y:S11]  /*14050*/  LDL.LU.64 R24, [R1+0x5978] ;  /* 0x0059780001187983 */ /* 0x000eb60000300a00 */
[----:B------:R-:W-:Y:S05]  /*14060*/  @!UPT UIADD3 URZ, URZ, URZ, URZ ;  /* 0x0000003f3f3ff290 */ /* 0x000fea000fffe03f */
[----:B------:R-:W-:Y:S04]  /*14070*/  STL.64 [R1+0x120], R12 ;  /* 0x0001200c01007387 */ /* 0x000fe80000100a00 */
[----:B------:R0:W-:Y:S04]  /*14080*/  STL.64 [R1+0x128], R14 ;  /* 0x0001280e01007387 */ /* 0x0001e80000100a00 */
[----:B0-----:R-:W2:Y:S04]  /*14090*/  LDL.LU.64 R14, [R1+0x5970] ;  /* 0x00597000010e7983 */ /* 0x001ea80000300a00 */
[----:B------:R-:W2:Y:S02]  /*140a0*/  LDL.LU.64 R12, [R1+0x5968] ;  /* 0x00596800010c7983 */ /* 0x000ea40000300a00 */
[-C--:B--2---:R-:W-:Y:S02]  /*140b0*/  HMMA.16816.F32 R12, R12, R4.reuse, R24 ;  /* 0x000000040c0c723c */ /* 0x084fe40000001818 */
[----:B------:R-:W2:Y:S04]  /*140c0*/  LDL.LU.64 R26, [R1+0x5960] ;  /* 0x00596000011a7983 */ /* 0x000ea80000300a00 */
[----:B------:R-:W2:Y:S11]  /*140d0*/  LDL.LU.64 R24, [R1+0x5958] ;  /* 0x0059580001187983 */ /* 0x000eb60000300a00 */
[----:B------:R-:W-:Y:S06]  /*140e0*/  @!UPT UIADD3 URZ, URZ, URZ, URZ ;  /* 0x0000003f3f3ff290 */ /* 0x000fec000fffe03f */
        /* <DEDUP_REMOVED lines=18> */
[----:B0-----:R-:W3:Y:S04]  /*14210*/  LDL.LU.64 R14, [R1+0x5910] ;  /* 0x00591000010e7983 */ /* 0x001ee80000300a00 */
[----:B------:R-:W3:Y:S02]  /*14220*/  LDL.LU.64 R12, [R1+0x5908] ;  /* 0x00590800010c7983 */ /* 0x000ee40000300a00 */
[-C--:B---3--:R-:W-:Y:S11]  /*14230*/  HMMA.16816.F32 R16, R12, R4.reuse, R16 ;  /* 0x000000040c10723c */ /* 0x088ff60000001810 */
[----:B------:R-:W-:Y:S11]  /*14240*/  @!UPT UIADD3 URZ, URZ, URZ, URZ ;  /* 0x0000003f3f3ff290 */ /* 0x000ff6000fffe03f */
[----:B------:R-:W-:Y:S02]  /*14250*/  @!UPT UIADD3 URZ, URZ, URZ, URZ ;  /* 0x0000003f3f3ff290 */ /* 0x000fe4000fffe03f */
[----:B------:R-:W-:Y:S01]  /*14260*/  IMAD.MOV.U32 R7, RZ, RZ, R18 ;  /* 0x000000ffff077224 */ /* 0x000fe200078e0012 */
[----:B------:R-:W-:Y:S01]  /*14270*/  MOV R6, R19 ;  /* 0x0000001300067202 */ /* 0x000fe20000000f00 */
[----:B------:R-:W-:Y:S01]  /*14280*/  IMAD.MOV.U32 R13, RZ, RZ, R16 ;  /* 0x000000ffff0d7224 */ /* 0x000fe200078e0010 */
[----:B------:R-:W-:Y:S01]  /*14290*/  MOV R12, R17 ;  /* 0x00000011000c7202 */ /* 0x000fe20000000f00 */
[----:B------:R-:W4:Y:S04]  /*142a0*/  LDL.LU.64 R18, [R1+0x5900] ;  /* 0x0059000001127983 */ /* 0x000f280000300a00 */
[----:B------:R-:W4:Y:S02]  /*142b0*/  LDL.LU.64 R16, [R1+0x58f8] ;  /* 0x0058f80001107983 */ /* 0x000f240000300a00 */
[-C--:B----4-:R-:W-:Y:S11]  /*142c0*/  HMMA.16816.F32 R20, R16, R4.reuse, R20 ;  /* 0x000000041014723c */ /* 0x090ff60000001814 */
[----:B------:R-:W-:Y:S11]  /*142d0*/  @!UPT UIADD3 URZ, URZ, URZ, URZ ;  /* 0x0000003f3f3ff290 */ /* 0x000ff6000fffe03f */
[----:B------:R-:W-:Y:S02]  /*142e0*/  @!UPT UIADD3 URZ, URZ, URZ, URZ ;  /* 0x0000003f3f3ff290 */ /* 0x000fe4000fffe03f */
[----:B------:R-:W-:Y:S01]  /*142f0*/  IMAD.MOV.U32 R15, RZ, RZ, R22 ;  /* 0x000000ffff0f7224 */ /* 0x000fe200078e0016 */
[----:B------:R-:W-:Y:S01]  /*14300*/  MOV R14, R23 ;  /* 0x00000017000e7202 */ /* 0x000fe20000000f00 */
[----:B------:R-:W-:Y:S01]  /*14310*/  IMAD.MOV.U32 R17, RZ, RZ, R20 ;  /* 0x000000ffff117224 */ /* 0x000fe200078e0014 */
[----:B------:R-:W-:Y:S01]  /*14320*/  MOV R16, R21 ;  /* 0x0000001500107202 */ /* 0x000fe20000000f00 */
[----:B------:R-:W3:Y:S04]  /*14330*/  LDL.LU.64 R22, [R1+0x58f0] ;  /* 0x0058f00001167983 */ /* 0x000ee80000300a00 */
[----:B------:R-:W3:Y:S02]  /*14340*/  LDL.LU.64 R20, [R1+0x58e8] ;  /* 0x0058e80001147983 */ /* 0x000ee40000300a00 */
[-C--:B---3--:R-:W-:Y:S02]  /*14350*/  HMMA.16816.F32 R20, R20, R4.reuse, R8 ;  /* 0x000000041414723c */ /* 0x088fe40000001808 */
[----:B------:R-:W2:Y:S04]  /*14360*/  LDL.LU.64 R10, [R1+0x58e0] ;  /* 0x0058e000010a7983 */ /* 0x000ea80000300a00 */
[----:B------:R-:W2:Y:S02]  /*14370*/  LDL.LU.64 R8, [R1+0x58d8] ;  /* 0x0058d80001087983 */ /* 0x000ea40000300a00 */
[----:B--2---:R-:W-:Y:S11]  /*14380*/  HMMA.16816.F32 R8, R24, R4, R8 ;  /* 0x000000041808723c */ /* 0x004ff60000001808 */
[----:B------:R-:W-:Y:S11]  /*14390*/  @!UPT UIADD3 URZ, URZ, URZ, URZ ;  /* 0x0000003f3f3ff290 */ /* 0x000ff6000fffe03f */
[----:B------:R-:W-:Y:S01]  /*143a0*/  @!UPT UIADD3 URZ, URZ, URZ, URZ ;  /* 0x0000003f3f3ff290 */ /* 0x000fe2000fffe03f */
[----:B------:R0:W-:Y:S04]  /*143b0*/  STL.64 [R1+0x56a8], R10 ;  /* 0x0056a80a01007387 */ /* 0x0001e80000100a00 */
[----:B------:R-:W-:Y:S04]  /*143c0*/  STL.64 [R1+0xc0], R20 ;  /* 0x0000c01401007387 */ /* 0x000fe80000100a00 */
[----:B------:R-:W-:Y:S04]  /*143d0*/  STL.64 [R1+0xc8], R22 ;  /* 0x0000c81601007387 */ /* 0x000fe80000100a00 */
[----:B------:R1:W-:Y:S01]  /*143e0*/  STL.64 [R1+0x56a0], R8 ;  /* 0x0056a00801007387 */ /* 0x0003e20000100a00 */
[----:B0-----:R-:W-:Y:S01]  /*143f0*/  IMAD.MOV.U32 R10, RZ, RZ, R15 ;  /* 0x000000ffff0a7224 */ /* 0x001fe200078e000f */
[----:B------:R-:W-:-:S05]  /*14400*/  MOV R11, R14 ;  /* 0x0000000e000b7202 */ /* 0x000fca0000000f00 */
[----:B------:R0:W-:Y:S01]  /*14410*/  STL.64 [R1+0x56b8], R10 ;  /* 0x0056b80a01007387 */ /* 0x0001e20000100a00 */
[----:B-1----:R-:W-:Y:S01]  /*14420*/  IMAD.MOV.U32 R8, RZ, RZ, R17 ;  /* 0x000000ffff087224 */ /* 0x002fe200078e0011 */
[----:B------:R-:W-:-:S05]  /*14430*/  MOV R9, R16 ;  /* 0x0000001000097202 */ /* 0x000fca0000000f00 */
[----:B------:R1:W-:Y:S01]  /*14440*/  STL.64 [R1+0x56b0], R8 ;  /* 0x0056b00801007387 */ /* 0x0003e20000100a00 */
[----:B0-----:R-:W-:Y:S01]  /*14450*/  IMAD.MOV.U32 R10, RZ, RZ, R7 ;  /* 0x000000ffff0a7224 */ /* 0x001fe200078e0007 */
[----:B------:R-:W-:Y:S01]  /*14460*/  MOV R11, R6 ;  /* 0x00000006000b7202 */ /* 0x000fe20000000f00 */
[----:B-1----:R-:W-:Y:S01]  /*14470*/  IMAD.MOV.U32 R8, RZ, RZ, R13 ;  /* 0x000000ffff087224 */ /* 0x002fe200078e000d */
[----:B------:R-:W-:Y:S02]  /*14480*/  MOV R9, R12 ;  /* 0x0000000c00097202 */ /* 0x000fe40000000f00 */
[----:B-----5:R-:W0:Y:S04]  /*14490*/  LDSM.16.MT88.4 R12, [R0+0x6000] ;  /* 0x00600000000c783b */ /* 0x020e280000004200 */
[----:B------:R-:W-:Y:S04]  /*144a0*/  STL.64 [R1+0x56c8], R10 ;  /* 0x0056c80a01007387 */ /* 0x000fe80000100a00 */
[----:B------:R-:W-:Y:S04]  /*144b0*/  STL.64 [R1+0x56c0], R8 ;  /* 0x0056c00801007387 */ /* 0x000fe80000100a00 */
[----:B------:R-:W1:Y:S01]  /*144c0*/  LDSM.16.MT88.4 R8, [R0+0x6080] ;  /* 0x006080000008783b */ /* 0x000e620000004200 */
[----:B0-----:R-:W-:Y:S01]  /*144d0*/  MOV R4, R15 ;  /* 0x0000000f00047202 */ /* 0x001fe20000000f00 */
[----:B------:R-:W-:-:S04]  /*144e0*/  IMAD.MOV.U32 R5, RZ, RZ, R14 ;  /* 0x000000ffff057224 */ /* 0x000fc800078e000e */
[----:B------:R-:W-:Y:S04]  /*144f0*/  STL [R1+0x5884], R4 ;  /* 0x0058840401007387 */ /* 0x000fe80000100800 */
[----:B------:R-:W-:Y:S01]  /*14500*/  STL [R1+0x5880], R5 ;  /* 0x0058800501007387 */ /* 0x000fe20000100800 */
[----:B-1----:R-:W-:Y:S01]  /*14510*/  IMAD.MOV.U32 R21, RZ, RZ, R8 ;  /* 0x000000ffff157224 */ /* 0x002fe200078e0008 */
[----:B------:R-:W-:Y:S01]  /*14520*/  MOV R20, R9 ;  /* 0x0000000900147202 */ /* 0x000fe20000000f00 */
[----:B------:R-:W-:Y:S01]  /*14530*/  IMAD.MOV.U32 R19, RZ, RZ, R10 ;  /* 0x000000ffff137224 */ /* 0x000fe200078e000a */
[----:B------:R-:W-:Y:S01]  /*14540*/  MOV R18, R11 ;  /* 0x0000000b00127202 */ /* 0x000fe20000000f00 */
[----:B------:R-:W0:Y:S04]  /*14550*/  LDSM.16.MT88.4 R4, [R0+0x6100] ;  /* 0x006100000004783b */ /* 0x000e280000004200 */
[----:B------:R-:W1:Y:S01]  /*14560*/  LDSM.16.MT88.4 R8, [R0+0x6180] ;  /* 0x006180000008783b */ /* 0x000e620000004200 */
[----:B------:R-:W-:-:S02]  /*14570*/  MOV R16, R13 ;  /* 0x0000000d00107202 */ /* 0x000fc40000000f00 */
[----:B0-----:R-:W-:Y:S01]  /*14580*/  MOV R22, R7 ;  /* 0x0000000700167202 */ /* 0x001fe20000000f00 */
[----:B-1----:R-:W-:Y:S01]  /*14590*/  IMAD.MOV.U32 R7, RZ, RZ, R8 ;  /* 0x000000ffff077224 */ /* 0x002fe200078e0008 */
[----:B------:R-:W-:Y:S01]  /*145a0*/  MOV R29, R9 ;  /* 0x00000009001d7202 */ /* 0x000fe20000000f00 */
[----:B------:R-:W-:Y:S01]  /*145b0*/  IMAD.MOV.U32 R27, RZ, RZ, R10 ;  /* 0x000000ffff1b7224 */ /* 0x000fe200078e000a */
[----:B------:R-:W-:Y:S02]  /*145c0*/  MOV R26, R11 ;  /* 0x0000000b001a7202 */ /* 0x000fe40000000f00 */
[----:B------:R-:W0:Y:S01]  /*145d0*/  LDSM.16.MT88.4 R8, [R3+0x6000] ;  /* 0x006000000308783b */ /* 0x000e220000004200 */
[----:B------:R-:W-:Y:S01]  /*145e0*/  IMAD.MOV.U32 R17, RZ, RZ, R12 ;  /* 0x000000ffff117224 */ /* 0x000fe200078e000c */
[----:B------:R-:W-:Y:S01]  /*145f0*/  MOV R24, R5 ;  /* 0x0000000500187202 */ /* 0x000fe20000000f00 */
[----:B------:R-:W-:Y:S01]  /*14600*/  IMAD.MOV.U32 R23, RZ, RZ, R6 ;  /* 0x000000ffff177224 */ /* 0x000fe200078e0006 */
[----:B------:R1:W-:Y:S04]  /*14610*/  STL [R1+0x587c], R16 ;  /* 0x00587c1001007387 */ /* 0x0003e80000100800 */
[----:B------:R2:W-:Y:S01]  /*14620*/  STL [R1+0x5878], R17 ;  /* 0x0058781101007387 */ /* 0x0005e20000100800 */
[----:B0-----:R-:W-:Y:S01]  /*14630*/  IMAD.MOV.U32 R5, RZ, RZ, R8 ;  /* 0x000000ffff057224 */ /* 0x001fe200078e0008 */
[----:B-1----:R-:W-:Y:S01]  /*14640*/  MOV R16, R9 ;  /* 0x0000000900107202 */ /* 0x002fe20000000f00 */
[----:B--2---:R-:W-:Y:S01]  /*14650*/  IMAD.MOV.U32 R17, RZ, RZ, R10 ;  /* 0x000000ffff117224 */ /* 0x004fe200078e000a */
[----:B------:R-:W-:-:S02]  /*14660*/  MOV R6, R11 ;  /* 0x0000000b00067202 */ /* 0x000fc40000000f00 */
[----:B------:R-:W0:Y:S01]  /*14670*/  LDSM.16.MT88.4 R8, [R3+0x6080] ;  /* 0x006080000308783b */ /* 0x000e220000004200 */
[----:B------:R-:W-:-:S03]  /*14680*/  IMAD.MOV.U32 R25, RZ, RZ, R4 ;  /* 0x000000ffff197224 */ /* 0x000fc600078e0004 */
[----:B------:R-:W-:Y:S04]  /*14690*/  STL [R1+0x5894], R18 ;  /* 0x0058941201007387 */ /* 0x000fe80000100800 */
[----:B------:R0:W-:Y:S04]  /*146a0*/  STL [R1+0x5890], R19 ;  /* 0x0058901301007387 */ /* 0x0001e80000100800 */
[----:B------:R1:W-:Y:S04]  /*146b0*/  STL [R1+0x588c], R20 ;  /* 0x00588c1401007387 */ /* 0x0003e80000100800 */
[----:B------:R2:W-:Y:S01]  /*146c0*/  STL [R1+0x5888], R21 ;  /* 0x0058881501007387 */ /* 0x0005e20000100800 */
[----:B0-----:R-:W-:Y:S01]  /*146d0*/  IMAD.MOV.U32 R19, RZ, RZ, R8 ;  /* 0x000000ffff137224 */ /* 0x001fe200078e0008 */
[----:B-1----:R-:W-:Y:S01]  /*146e0*/  MOV R20, R9 ;  /* 0x0000000900147202 */ /* 0x002fe20000000f00 */
[----:B--2---:R-:W-:Y:S01]  /*146f0*/  IMAD.MOV.U32 R21, RZ, RZ, R10 ;  /* 0x000000ffff157224 */ /* 0x004fe200078e000a */
[----:B------:R-:W-:-:S02]  /*14700*/  MOV R4, R11 ;  /* 0x0000000b00047202 */ /* 0x000fc40000000f00 */
[----:B------:R-:W0:Y:S04]  /*14710*/  LDSM.16.MT88.4 R8, [R3+0x6100] ;  /* 0x006100000308783b */ /* 0x000e280000004200 */
        /* <DEDUP_REMOVED lines=9> */
[----:B------:R-:W-:Y:S01]  /*147b0*/  STL [R1+0x58bc], R26 ;  /* 0x0058bc1a01007387 */ /* 0x000fe20000100800 */
[----:B0-----:R-:W-:Y:S01]  /*147c0*/  IMAD.MOV.U32 R15, RZ, RZ, R8 ;  /* 0x000000ffff0f7224 */ /* 0x001fe200078e0008 */
[----:B------:R-:W-:Y:S01]  /*147d0*/  MOV R14, R9 ;  /* 0x00000009000e7202 */ /* 0x000fe20000000f00 */
[----:B------:R-:W-:Y:S01]  /*147e0*/  IMAD.MOV.U32 R13, RZ, RZ, R10 ;  /* 0x000000ffff0d7224 */ /* 0x000fe200078e000a */
[----:B------:R-:W-:Y:S02]  /*147f0*/  MOV R12, R11 ;  /* 0x0000000b000c7202 */ /* 0x000fe40000000f00 */
[----:B------:R-:W0:Y:S04]  /*14800*/  LDSM.16.MT88.4 R8, [R2+0x6000] ;  /* 0x006000000208783b */ /* 0x000e280000004200 */
[----:B------:R-:W-:Y:S04]  /*14810*/  STL [R1+0x58b8], R27 ;  /* 0x0058b81b01007387 */ /* 0x000fe80000100800 */
[----:B------:R-:W-:Y:S04]  /*14820*/  STL [R1+0x58b4], R29 ;  /* 0x0058b41d01007387 */ /* 0x000fe80000100800 */
[----:B------:R0:W-:Y:S04]  /*14830*/  STL [R1+0x58b0], R7 ;  /* 0x0058b00701007387 */ /* 0x0001e80000100800 */
[----:B------:R1:W-:Y:S01]  /*14840*/  STL [R1+0x58ac], R0 ;  /* 0x0058ac0001007387 */ /* 0x0003e20000100800 */
[----:B0-----:R-:W-:Y:S01]  /*14850*/  IMAD.MOV.U32 R7, RZ, RZ, R8 ;  /* 0x000000ffff077224 */ /* 0x001fe200078e0008 */
[----:B-1----:R-:W-:Y:S01]  /*14860*/  MOV R0, R9 ;  /* 0x0000000900007202 */ /* 0x002fe20000000f00 */
[----:B------:R-:W-:Y:S01]  /*14870*/  IMAD.MOV.U32 R28, RZ, RZ, R10 ;  /* 0x000000ffff1c7224 */ /* 0x000fe200078e000a */
[----:B------:R-:W-:-:S02]  /*14880*/  MOV R22, R11 ;  /* 0x0000000b00167202 */ /* 0x000fc40000000f00 */
[----:B------:R-:W0:Y:S04]  /*14890*/  LDSM.16.MT88.4 R8, [R2+0x6080] ;  /* 0x006080000208783b */ /* 0x000e280000004200 */
[----:B------:R-:W-:Y:S04]  /*148a0*/  STL [R1+0x58cc], R6 ;  /* 0x0058cc0601007387 */ /* 0x000fe80000100800 */
[----:B------:R-:W-:Y:S04]  /*148b0*/  STL [R1+0x58c8], R17 ;  /* 0x0058c81101007387 */ /* 0x000fe80000100800 */
[----:B------:R-:W-:Y:S04]  /*148c0*/  STL [R1+0x58c4], R16 ;  /* 0x0058c41001007387 */ /* 0x000fe80000100800 */
[----:B------:R0:W-:Y:S02]  /*148d0*/  STL [R1+0x58c0], R5 ;  /* 0x0058c00501007387 */ /* 0x0001e40000100800 */
[----:B0-----:R-:W-:Y:S01]  /*148e0*/  IMAD.MOV.U32 R5, RZ, RZ, R8 ;  /* 0x000000ffff057224 */ /* 0x001fe200078e0008 */
[----:B------:R-:W-:Y:S01]  /*148f0*/  MOV R26, R9 ;  /* 0x00000009001a7202 */ /* 0x000fe20000000f00 */
[----:B------:R-:W-:Y:S01]  /*14900*/  IMAD.MOV.U32 R27, RZ, RZ, R10 ;  /* 0x000000ffff1b7224 */ /* 0x000fe200078e000a */
[----:B------:R-:W-:-:S02]  /*14910*/  MOV R29, R11 ;  /* 0x0000000b001d7202 */ /* 0x000fc40000000f00 */
[----:B------:R-:W0:Y:S04]  /*14920*/  LDSM.16.MT88.4 R8, [R2+0x6100] ;  /* 0x006100000208783b */ /* 0x000e280000004200 */
[----:B------:R0:W-:Y:S02]  /*14930*/  STL [R1+0x58d0], R19 ;  /* 0x0058d01301007387 */ /* 0x0001e40000100800 */
[----:B0-----:R-:W-:Y:S01]  /*14940*/  IMAD.MOV.U32 R19, RZ, RZ, R8 ;  /* 0x000000ffff137224 */ /* 0x001fe200078e0008 */
[----:B------:R-:W-:Y:S01]  /*14950*/  MOV R6, R9 ;  /* 0x0000000900067202 */ /* 0x000fe20000000f00 */
[----:B------:R-:W-:Y:S01]  /*14960*/  IMAD.MOV.U32 R17, RZ, RZ, R10 ;  /* 0x000000ffff117224 */ /* 0x000fe200078e000a */
[----:B------:R-:W-:Y:S02]  /*14970*/  MOV R16, R11 ;  /* 0x0000000b00107202 */ /* 0x000fe40000000f00 */
[----:B------:R-:W0:Y:S04]  /*14980*/  LDSM.16.MT88.4 R8, [R2+0x6180] ;  /* 0x006180000208783b */ /* 0x000e280000004200 */
[----:B0-----:R0:W-:Y:S04]  /*14990*/  STL.64 [R1+0x56e8], R10 ;  /* 0x0056e80a01007387 */ /* 0x0011e80000100a00 */
[----:B------:R1:W-:Y:S01]  /*149a0*/  STL.64 [R1+0x56e0], R8 ;  /* 0x0056e00801007387 */ /* 0x0003e20000100a00 */
[----:B0-----:R-:W-:Y:S01]  /*149b0*/  IMAD.MOV.U32 R10, RZ, RZ, R17 ;  /* 0x000000ffff0a7224 */ /* 0x001fe200078e0011 */
[----:B------:R-:W-:Y:S01]  /*149c0*/  MOV R11, R16 ;  /* 0x00000010000b7202 */ /* 0x000fe20000000f00 */
[----:B-1----:R-:W-:Y:S01]  /*149d0*/  IMAD.MOV.U32 R8, RZ, RZ, R19 ;  /* 0x000000ffff087224 */ /* 0x002fe200078e0013 */
[----:B------:R-:W-:Y:S01]  /*149e0*/  MOV R9, R6 ;  /* 0x0000000600097202 */ /* 0x000fe20000000f00 */
[----:B------:R-:W2:Y:S04]  /*149f0*/  LDL.LU R19, [R1+0x58d0] ;  /* 0x0058d00001137983 */ /* 0x000ea80000300800 */
[----:B------:R-:W3:Y:S04]  /*14a00*/  LDL.LU R6, [R1+0x58cc] ;  /* 0x0058cc0001067983 */ /* 0x000ee80000300800 */
[----:B------:R-:W4:Y:S04]  /*14a10*/  LDL.LU R17, [R1+0x58c8] ;  /* 0x0058c80001117983 */ /* 0x000f280000300800 */
[----:B------:R-:W5:Y:S04]  /*14a20*/  LDL.LU R16, [R1+0x58c4] ;  /* 0x0058c40001107983 */ /* 0x000f680000300800 */
[----:B------:R0:W-:Y:S04]  /*14a30*/  STL.64 [R1+0x5708], R10 ;  /* 0x0057080a01007387 */ /* 0x0001e80000100a00 */
[----:B------:R1:W-:Y:S01]  /*14a40*/  STL.64 [R1+0x5700], R8 ;  /* 0x0057000801007387 */ /* 0x0003e20000100a00 */
[----:B0-----:R-:W-:Y:S01]  /*14a50*/  IMAD.MOV.U32 R10, RZ, RZ, R27 ;  /* 0x000000ffff0a7224 */ /* 0x001fe200078e001b */
[----:B------:R-:W-:Y:S01]  /*14a60*/  MOV R11, R29 ;  /* 0x0000001d000b7202 */ /* 0x000fe20000000f00 */
[----:B-1----:R-:W-:Y:S01]  /*14a70*/  IMAD.MOV.U32 R8, RZ, RZ, R5 ;  /* 0x000000ffff087224 */ /* 0x002fe200078e0005 */
[----:B------:R-:W-:Y:S01]  /*14a80*/  MOV R9, R26 ;  /* 0x0000001a00097202 */ /* 0x000fe20000000f00 */
[----:B------:R-:W2:Y:S04]  /*14a90*/  LDL.LU R5, [R1+0x58c0] ;  /* 0x0058c00001057983 */ /* 0x000ea80000300800 */
[----:B------:R-:W2:Y:S04]  /*14aa0*/  LDL.LU R26, [R1+0x58bc] ;  /* 0x0058bc00011a7983 */ /* 0x000ea80000300800 */
[----:B------:R-:W2:Y:S04]  /*14ab0*/  LDL.LU R27, [R1+0x58b8] ;  /* 0x0058b800011b7983 */ /* 0x000ea80000300800 */
[----:B------:R-:W2:Y:S04]  /*14ac0*/  LDL.LU R29, [R1+0x58b4] ;  /* 0x0058b400011d7983 */ /* 0x000ea80000300800 */
[----:B------:R0:W-:Y:S04]  /*14ad0*/  STL.64 [R1+0x5728], R10 ;  /* 0x0057280a01007387 */ /* 0x0001e80000100a00 */
[----:B------:R1:W-:Y:S01]  /*14ae0*/  STL.64 [R1+0x5720], R8 ;  /* 0x0057200801007387 */ /* 0x0003e20000100a00 */
[----:B0-----:R-:W-:-:S02]  /*14af0*/  IMAD.MOV.U32 R10, RZ, RZ, R28 ;  /* 0x000000ffff0a7224 */ /* 0x001fc400078e001c */
[----:B-1----:R-:W-:Y:S01]  /*14b00*/  IMAD.MOV.U32 R8, RZ, RZ, R7 ;  /* 0x000000ffff087224 */ /* 0x002fe200078e0007 */
[----:B------:R-:W-:Y:S01]  /*14b10*/  MOV R9, R0 ;  /* 0x0000000000097202 */ /* 0x000fe20000000f00 */
[----:B------:R-:W2:Y:S04]  /*14b20*/  LDL.LU R7, [R1+0x58b0] ;  /* 0x0058b00001077983 */ /* 0x000ea80000300800 */
[----:B------:R-:W2:Y:S04]  /*14b30*/  LDL.LU R0, [R1+0x58ac] ;  /* 0x0058ac0001007983 */ /* 0x000ea80000300800 */
[----:B------:R-:W2:Y:S01]  /*14b40*/  LDL.LU R28, [R1+0x58a8] ;  /* 0x0058a800011c7983 */ /* 0x000ea20000300800 */
[----:B------:R-:W-:-:S03]  /*14b50*/  MOV R11, R22 ;  /* 0x00000016000b7202 */ /* 0x000fc60000000f00 */
[----:B------:R-:W3:Y:S04]  /*14b60*/  LDL.LU R22, [R1+0x58a4] ;  /* 0x0058a40001167983 */ /* 0x000ee80000300800 */
[----:B------:R0:W-:Y:S04]  /*14b70*/  STL.64 [R1+0x5748], R10 ;  /* 0x0057480a01007387 */ /* 0x0001e80000100a00 */
[----:B------:R1:W-:Y:S01]  /*14b80*/  STL.64 [R1+0x5740], R8 ;  /* 0x0057400801007387 */ /* 0x0003e20000100a00 */
[----:B0-----:R-:W-:Y:S01]  /*14b90*/  IMAD.MOV.U32 R10, RZ, RZ, R13 ;  /* 0x000000ffff0a7224 */ /* 0x001fe200078e000d */
[----:B------:R-:W-:Y:S01]  /*14ba0*/  MOV R11, R12 ;  /* 0x0000000c000b7202 */ /* 0x000fe20000000f00 */
[----:B-1----:R-:W-:Y:S01]  /*14bb0*/  IMAD.MOV.U32 R8, RZ, RZ, R15 ;  /* 0x000000ffff087224 */ /* 0x002fe200078e000f */
[----:B------:R-:W-:-:S03]  /*14bc0*/  MOV R9, R14 ;  /* 0x0000000e00097202 */ /* 0x000fc60000000f00 */
[----:B------:R-:W-:Y:S04]  /*14bd0*/  STL.64 [R1+0x5768], R10 ;  /* 0x0057680a01007387 */ /* 0x000fe80000100a00 */
[----:B------:R-:W-:Y:S04]  /*14be0*/  STL.64 [R1+0x5760], R8 ;  /* 0x0057600801007387 */ /* 0x000fe80000100a00 */
[----:B--2---:R-:W0:Y:S04]  /*14bf0*/  LDSM.16.MT88.4 R12, [R28+0x6000] ;  /* 0x006000001c0c783b */ /* 0x004e280000004200 */
[----:B0-----:R-:W-:Y:S04]  /*14c00*/  STL.64 [R1+0x56d8], R14 ;  /* 0x0056d80e01007387 */ /* 0x001fe80000100a00 */
        /* <DEDUP_REMOVED lines=38> */
[----:B---3--:R-:W-:Y:S01]  /*14e70*/  MOV R11, R6 ;  /* 0x00000006000b7202 */ /* 0x008fe20000000f00 */
[----:B----4-:R-:W-:Y:S01]  /*14e80*/  IMAD.MOV.U32 R10, RZ, RZ, R17 ;  /* 0x000000ffff0a7224 */ /* 0x010fe200078e0011 */
[----:B------:R-:W3:Y:S01]  /*14e90*/  LDL.LU R5, [R1+0x5880] ;  /* 0x0058800001057983 */ /* 0x000ee20000300800 */
[----:B-----5:R-:W-:-:S03]  /*14ea0*/  MOV R9, R16 ;  /* 0x0000001000097202 */ /* 0x020fc60000000f00 */
[----:B------:R-:W4:Y:S04]  /*14eb0*/  LDL.LU R16, [R1+0x587c] ;  /* 0x00587c0001107983 */ /* 0x000f280000300800 */
[----:B------:R-:W5:Y:S04]  /*14ec0*/  LDL.LU R17, [R1+0x5878] ;  /* 0x0058780001117983 */ /* 0x000f680000300800 */
        /* <DEDUP_REMOVED lines=23> */
[----:B------:R-:W-:Y:S04]  /*15040*/  LDSM.16.MT88.4 R24, [R28+0x6180] ;  /* 0x006180001c18783b */ /* 0x000fe80000004200 */
[----:B--2---:R-:W-:Y:S04]  /*15050*/  STL.64 [R1+0x5758], R14 ;  /* 0x0057580e01007387 */ /* 0x004fe80000100a00 */
[----:B------:R0:W-:Y:S04]  /*15060*/  STL.64 [R1+0x5750], R12 ;  /* 0x0057500c01007387 */ /* 0x0001e80000100a00 */
[----:B0-----:R-:W2:Y:S04]  /*15070*/  LDL.LU R12, [R1+0x130] ;  /* 0x00013000010c7983 */ /* 0x001ea80000300800 */
[----:B------:R-:W2:Y:S01]  /*15080*/  LDL.LU R13, [R1+0x134] ;  /* 0x00013400010d7983 */ /* 0x000ea20000300800 */
[----:B------:R-:W-:Y:S01]  /*15090*/  IMAD.MOV.U32 R10, RZ, RZ, R19 ;  /* 0x000000ffff0a7224 */ /* 0x000fe200078e0013 */
[----:B------:R-:W-:Y:S01]  /*150a0*/  MOV R11, R18 ;  /* 0x00000012000b7202 */ /* 0x000fe20000000f00 */
[----:B------:R-:W-:Y:S01]  /*150b0*/  IMAD.MOV.U32 R8, RZ, RZ, R21 ;  /* 0x000000ffff087224 */ /* 0x000fe200078e0015 */
[----:B------:R-:W-:Y:S01]  /*150c0*/  MOV R9, R20 ;  /* 0x0000001400097202 */ /* 0x000fe20000000f00 */
[----:B---3--:R-:W-:Y:S01]  /*150d0*/  IMAD.MOV.U32 R14, RZ, RZ, R7 ;  /* 0x000000ffff0e7224 */ /* 0x008fe200078e0007 */
[----:B------:R-:W-:Y:S01]  /*150e0*/  MOV R15, R6 ;  /* 0x00000006000f7202 */ /* 0x000fe20000000f00 */
[----:B------:R-:W3:Y:S04]  /*150f0*/  LDL.LU R7, [R1+0x5868] ;  /* 0x0058680001077983 */ /* 0x000ee80000300800 */
[----:B------:R-:W3:Y:S04]  /*15100*/  LDL.LU R6, [R1+0x5864] ;  /* 0x0058640001067983 */ /* 0x000ee80000300800 */
[----:B------:R-:W-:Y:S04]  /*15110*/  STL.64 [R1+0x5828], R10 ;  /* 0x0058280a01007387 */ /* 0x000fe80000100a00 */
[----:B------:R-:W-:Y:S04]  /*15120*/  STL.64 [R1+0x5820], R8 ;  /* 0x0058200801007387 */ /* 0x000fe80000100a00 */
[----:B------:R-:W-:Y:S04]  /*15130*/  STL.64 [R1+0x5778], R14 ;  /* 0x0057780e01007387 */ /* 0x000fe80000100a00 */
[----:B------:R-:W-:Y:S04]  /*15140*/  LDSM.16.MT88.4 R20, [R28+0x6100] ;  /* 0x006100001c14783b */ /* 0x000fe80000004200 */
[----:B--2---:R0:W-:Y:S04]  /*15150*/  STL.64 [R1+0x5770], R12 ;  /* 0x0057700c01007387 */ /* 0x0041e80000100a00 */
[----:B0-----:R-:W2:Y:S04]  /*15160*/  LDL.LU R12, [R1+0x150] ;  /* 0x00015000010c7983 */ /* 0x001ea80000300800 */
[----:B------:R-:W2:Y:S04]  /*15170*/  LDL.LU R13, [R1+0x154] ;  /* 0x00015400010d7983 */ /* 0x000ea80000300800 */
[----:B------:R-:W2:Y:S01]  /*15180*/  LDL.LU R14, [R1+0x158] ;  /* 0x00015800010e7983 */ /* 0x000ea20000300800 */
[----:B------:R-:W-:-:S03]  /*15190*/  IMAD.MOV.U32 R15, RZ, RZ, R29 ;  /* 0x000000ffff0f7224 */ /* 0x000fc600078e001d */
[----:B------:R-:W3:Y:S04]  /*151a0*/  LDL.LU R29, [R1+0x5860] ;  /* 0x00586000011d7983 */ /* 0x000ee80000300800 */
[----:B--2---:R-:W-:Y:S04]  /*151b0*/  STL.64 [R1+0x5798], R14 ;  /* 0x0057980e01007387 */ /* 0x004fe80000100a00 */
[----:B------:R0:W-:Y:S04]  /*151c0*/  STL.64 [R1+0x5790], R12 ;  /* 0x0057900c01007387 */ /* 0x0001e80000100a00 */
[----:B0-----:R-:W2:Y:S04]  /*151d0*/  LDL.LU R12, [R1+0x160] ;  /* 0x00016000010c7983 */ /* 0x001ea80000300800 */
[----:B------:R-:W2:Y:S01]  /*151e0*/  LDL.LU R13, [R1+0x164] ;  /* 0x00016400010d7983 */ /* 0x000ea20000300800 */
[----:B---3--:R-:W-:Y:S01]  /*151f0*/  MOV R14, R6 ;  /* 0x00000006000e7202 */ /* 0x008fe20000000f00 */
[----:B------:R-:W-:-:S02]  /*15200*/  IMAD.MOV.U32 R15, RZ, RZ, R7 ;  /* 0x000000ffff0f7224 */ /* 0x000fc400078e0007 */
[----:B------:R-:W3:Y:S04]  /*15210*/  LDL.LU R6, [R1+0x585c] ;  /* 0x00585c0001067983 */ /* 0x000ee80000300800 */
[----:B------:R-:W3:Y:S04]  /*15220*/  LDL.LU R7, [R1+0x5858] ;  /* 0x0058580001077983 */ /* 0x000ee80000300800 */
[----:B------:R-:W-:Y:S04]  /*15230*/  STL.64 [R1+0x57b8], R14 ;  /* 0x0057b80e01007387 */ /* 0x000fe80000100a00 */
[----:B--2---:R0:W-:Y:S04]  /*15240*/  STL.64 [R1+0x57b0], R12 ;  /* 0x0057b00c01007387 */ /* 0x0041e80000100a00 */
[----:B0-----:R-:W2:Y:S04]  /*15250*/  LDL.LU R12, [R1+0x170] ;  /* 0x00017000010c7983 */ /* 0x001ea80000300800 */
[----:B------:R-:W2:Y:S04]  /*15260*/  LDL.LU R13, [R1+0x174] ;  /* 0x00017400010d7983 */ /* 0x000ea80000300800 */
[----:B------:R-:W2:Y:S01]  /*15270*/  LDL.LU R14, [R1+0x178] ;  /* 0x00017800010e7983 */ /* 0x000ea20000300800 */
[----:B------:R-:W-:-:S03]  /*15280*/  MOV R15, R29 ;  /* 0x0000001d000f7202 */ /* 0x000fc60000000f00 */
[----:B------:R-:W3:Y:S04]  /*15290*/  LDL.LU R29, [R1+0x5854] ;  /* 0x00585400011d7983 */ /* 0x000ee80000300800 */
[----:B--2---:R-:W-:Y:S04]  /*152a0*/  STL.64 [R1+0x57d8], R14 ;  /* 0x0057d80e01007387 */ /* 0x004fe80000100a00 */
[----:B------:R0:W-:Y:S04]  /*152b0*/  STL.64 [R1+0x57d0], R12 ;  /* 0x0057d00c01007387 */ /* 0x0001e80000100a00 */
[----:B0-----:R-:W2:Y:S04]  /*152c0*/  LDL.LU R12, [R1+0x180] ;  /* 0x00018000010c7983 */ /* 0x001ea80000300800 */
[----:B------:R-:W2:Y:S01]  /*152d0*/  LDL.LU R13, [R1+0x184] ;  /* 0x00018400010d7983 */ /* 0x000ea20000300800 */
[----:B---3--:R-:W-:Y:S01]  /*152e0*/  IMAD.MOV.U32 R14, RZ, RZ, R7 ;  /* 0x000000ffff0e7224 */ /* 0x008fe200078e0007 */
[----:B------:R-:W-:-:S02]  /*152f0*/  MOV R15, R6 ;  /* 0x00000006000f7202 */ /* 0x000fc40000000f00 */
[----:B------:R-:W3:Y:S04]  /*15300*/  LDL.LU R7, [R1+0x5850] ;  /* 0x0058500001077983 */ /* 0x000ee80000300800 */
[----:B------:R-:W3:Y:S04]  /*15310*/  LDL.LU R6, [R1+0x584c] ;  /* 0x00584c0001067983 */ /* 0x000ee80000300800 */
[----:B------:R-:W-:Y:S04]  /*15320*/  STL.64 [R1+0x57f8], R14 ;  /* 0x0057f80e01007387 */ /* 0x000fe80000100a00 */
        /* <DEDUP_REMOVED lines=16> */
[----:B0-----:R-:W3:Y:S04]  /*15430*/  LDL.LU R12, [R1+0x1b0] ;  /* 0x0001b000010c7983 */ /* 0x001ee80000300800 */
[----:B------:R-:W3:Y:S04]  /*15440*/  LDL.LU R13, [R1+0x1b4] ;  /* 0x0001b400010d7983 */ /* 0x000ee80000300800 */
[----:B------:R-:W3:Y:S01]  /*15450*/  LDL.LU R14, [R1+0x1b8] ;  /* 0x0001b800010e7983 */ /* 0x000ee20000300800 */
[----:B-----5:R-:W-:Y:S01]  /*15460*/  MOV R8, R17 ;  /* 0x0000001100087202 */ /* 0x020fe20000000f00 */
[----:B----4-:R-:W-:Y:S01]  /*15470*/  IMAD.MOV.U32 R9, RZ, RZ, R16 ;  /* 0x000000ffff097224 */ /* 0x010fe200078e0010 */
[----:B------:R-:W-:Y:S01]  /*15480*/  MOV R10, R5 ;  /* 0x00000005000a7202 */ /* 0x000fe20000000f00 */
[----:B------:R-:W-:Y:S01]  /*15490*/  IMAD.MOV.U32 R11, RZ, RZ, R4 ;  /* 0x000000ffff0b7224 */ /* 0x000fe200078e0004 */
[----:B------:R-:W-:Y:S01]  /*154a0*/  MOV R15, R29 ;  /* 0x0000001d000f7202 */ /* 0x000fe20000000f00 */
[----:B------:R-:W0:Y:S06]  /*154b0*/  LDSM.16.MT88.4 R16, [R28+0x6080] ;  /* 0x006080001c10783b */ /* 0x000e2c0000004200 */
[-C--:B---3--:R-:W-:Y:S01]  /*154c0*/  HMMA.16816.F32 R8, R8, R6.reuse, R12 ;  /* 0x000000060808723c */ /* 0x088fe2000000180c */
[----:B------:R-:W2:Y:S04]  /*154d0*/  LDL.LU.64 R14, [R1+0x5838] ;  /* 0x00583800010e7983 */ /* 0x000ea80000300a00 */
[----:B------:R-:W2:Y:S11]  /*154e0*/  LDL.LU.64 R12, [R1+0x5830] ;  /* 0x00583000010c7983 */ /* 0x000eb60000300a00 */
[----:B------:R-:W-:Y:S07]  /*154f0*/  @!UPT UIADD3 URZ, URZ, URZ, URZ ;  /* 0x0000003f3f3ff290 */ /* 0x000fee000fffe03f */
[----:B------:R-:W-:Y:S04]  /*15500*/  STL.64 [R1+0x1b0], R8 ;  /* 0x0001b00801007387 */ /* 0x000fe80000100a00 */
[----:B------:R1:W-:Y:S04]  /*15510*/  STL.64 [R1+0x1b8], R10 ;  /* 0x0001b80a01007387 */ /* 0x0003e80000100a00 */
[----:B-1----:R-:W2:Y:S04]  /*15520*/  LDL.LU.64 R10, [R1+0x5828] ;  /* 0x00582800010a7983 */ /* 0x002ea80000300a00 */
[----:B------:R-:W2:Y:S02]  /*15530*/  LDL.LU.64 R8, [R1+0x5820] ;  /* 0x0058200001087983 */ /* 0x000ea40000300a00 */
[-C--:B--2---:R-:W-:Y:S02]  /*15540*/  HMMA.16816.F32 R8, R8, R6.reuse, R12 ;  /* 0x000000060808723c */ /* 0x084fe4000000180c */
[----:B------:R-:W2:Y:S04]  /*15550*/  LDL.LU.64 R14, [R1+0x5818] ;  /* 0x00581800010e7983 */ /* 0x000ea80000300a00 */
[----:B------:R-:W2:Y:S11]  /*15560*/  LDL.LU.64 R12, [R1+0x5810] ;  /* 0x00581000010c7983 */ /* 0x000eb60000300a00 */
[----:B------:R-:W-:Y:S06]  /*15570*/  @!UPT UIADD3 URZ, URZ, URZ, URZ ;  /* 0x0000003f3f3ff290 */ /* 0x000fec000fffe03f */
[----:B------:R-:W-:Y:S04]  /*15580*/  STL.64 [R1+0x1a0], R8 ;  /* 0x0001a00801007387 */ /* 0x000fe80000100a00 */
[----:B------:R1:W-:Y:S04]  /*15590*/  STL.64 [R1+0x1a8], R10 ;  /* 0x0001a80a01007387 */ /* 0x0003e80000100a00 */
[----:B-1----:R-:W2:Y:S04]  /*155a0*/  LDL.LU.64 R10, [R1+0x5808] ;  /* 0x00580800010a7983 */ /* 0x002ea80000300a00 */
[----:B------:R-:W2:Y:S02]  /*155b0*/  LDL.LU.64 R8, [R1+0x5800] ;  /* 0x0058000001087983 */ /* 0x000ea40000300a00 */
[----:B--2---:R-:W-:Y:S02]  /*155c0*/  HMMA.16816.F32 R8, R8, R6, R12 ;  /* 0x000000060808723c */ /* 0x004fe4000000180c */
[----:B------:R-:W2:Y:S04]  /*155d0*/  LDL.LU.64 R14, [R1+0x57f8] ;  /* 0x0057f800010e7983 */ /* 0x000ea80000300a00 */
[----:B------:R-:W2:Y:S11]  /*155e0*/  LDL.LU.64 R12, [R1+0x57f0] ;  /* 0x0057f000010c7983 */ /* 0x000eb60000300a00 */
[----:B------:R-:W-:Y:S06]  /*155f0*/  @!UPT UIADD3 URZ, URZ, URZ, URZ ;  /* 0x0000003f3f3ff290 */ /* 0x000fec000fffe03f */
[----:B------:R-:W-:Y:S01]  /*15600*/  STL.64 [R1+0x190], R8 ;  /* 0x0001900801007387 */ /* 0x000fe20000100a00 */
[----:B------:R-:W-:-:S03]  /*15610*/  IMAD.MOV.U32 R29, RZ, RZ, R11 ;  /* 0x000000ffff1d7224 */ /* 0x000fc600078e000b */
[----:B------:R1:W-:Y:S04]  /*15620*/  STL [R1+0x198], R10 ;  /* 0x0001980a01007387 */ /* 0x0003e80000100800 */
        /* <DEDUP_REMOVED lines=75> */
[----:B------:R-:W0:Y:S04]  /*15ae0*/  LDL.LU.64 R10, [R1+0x56b8] ;  /* 0x0056b800010a7983 */ /* 0x000e280000300a00 */
[----:B------:R-:W0:Y:S11]  /*15af0*/  LDL.LU.64 R8, [R1+0x56b0] ;  /* 0x0056b00001087983 */ /* 0x000e360000300a00 */
[----:B------:R-:W-:Y:S06]  /*15b00*/  @!UPT UIADD3 URZ, URZ, URZ, URZ ;  /* 0x0000003f3f3ff290 */ /* 0x000fec000fffe03f */
[----:B------:R-:W-:Y:S04]  /*15b10*/  STL.64 [R1+0xe0], R12 ;  /* 0x0000e00c01007387 */ /* 0x000fe80000100a00 */
[----:B------:R-:W-:Y:S01]  /*15b20*/  STL.64 [R1+0xe8], R14 ;  /* 0x0000e80e01007387 */ /* 0x000fe20000100a00 */
[----:B0-----:R-:W-:Y:S03]  /*15b30*/  HMMA.16816.F32 R16, R16, R6, R8 ;  /* 0x000000061010723c */ /* 0x001fe60000001808 */
[----:B------:R-:W2:Y:S04]  /*15b40*/  LDL.LU.64 R10, [R1+0x56a8] ;  /* 0x0056a800010a7983 */ /* 0x000ea80000300a00 */
[----:B------:R-:W2:Y:S11]  /*15b50*/  LDL.LU.64 R8, [R1+0x56a0] ;  /* 0x0056a00001087983 */ /* 0x000eb60000300a00 */
[----:B------:R-:W-:Y:S05]  /*15b60*/  @!UPT UIADD3 URZ, URZ, URZ, URZ ;  /* 0x0000003f3f3ff290 */ /* 0x000fea000fffe03f */
[----:B------:R0:W-:Y:S04]  /*15b70*/  STL.64 [R1+0xd0], R16 ;  /* 0x0000d01001007387 */ /* 0x0001e80000100a00 */
[----:B------:R1:W-:Y:S04]  /*15b80*/  STL.64 [R1+0xd8], R18 ;  /* 0x0000d81201007387 */ /* 0x0003e80000100a00 */
[----:B0-----:R-:W3:Y:S04]  /*15b90*/  LDL.LU R16, [R1+0xc0] ;  /* 0x0000c00001107983 */ /* 0x001ee80000300800 */
[----:B------:R-:W3:Y:S04]  /*15ba0*/  LDL.LU R17, [R1+0xc4] ;  /* 0x0000c40001117983 */ /* 0x000ee80000300800 */
[----:B-1----:R-:W3:Y:S04]  /*15bb0*/  LDL.LU R18, [R1+0xc8] ;  /* 0x0000c80001127983 */ /* 0x002ee80000300800 */
[----:B------:R-:W3:Y:S04]  /*15bc0*/  LDL.LU R19, [R1+0xcc] ;  /* 0x0000cc0001137983 */ /* 0x000ee80000300800 */
[----:B------:R-:W0:Y:S04]  /*15bd0*/  S2R R15, SR_TID.X ;  /* 0x00000000000f7919 */ /* 0x000e280000002100 */
[----:B------:R-:W1:Y:S01]  /*15be0*/  S2R R12, SR_TID.X ;  /* 0x00000000000c7919 */ /* 0x000e620000002100 */
[----:B0-----:R-:W-:-:S04]  /*15bf0*/  LOP3.LUT R15, R15, 0x7, RZ, 0xc0, !PT ;  /* 0x000000070f0f7812 */ /* 0x001fc800078ec0ff */
[----:B------:R-:W-:Y:S01]  /*15c00*/  SHF.L.U32 R13, R15, 0x4, RZ ;  /* 0x000000040f0d7819 */ /* 0x000fe200000006ff */
[C---:B-1----:R-:W-:Y:S01]  /*15c10*/  IMAD.SHL.U32 R14, R12.reuse, 0x2, RZ ;  /* 0x000000020c0e7824 */ /* 0x042fe200078e00ff */
[C---:B------:R-:W-:Y:S01]  /*15c20*/  LOP3.LUT R15, R12.reuse, 0x7, RZ, 0xc0, !PT ;  /* 0x000000070c0f7812 */ /* 0x040fe200078ec0ff */
[-C--:B---3--:R-:W-:Y:S08]  /*15c30*/  HMMA.16816.F32 R16, R20, R6.reuse, R16 ;  /* 0x000000061410723c */ /* 0x088ff00000001810 */
[----:B--2---:R-:W-:Y:S11]  /*15c40*/  HMMA.16816.F32 R4, R24, R6, R8 ;  /* 0x000000061804723c */ /* 0x004ff60000001808 */
[----:B------:R-:W-:Y:S04]  /*15c50*/  @!UPT UIADD3 URZ, URZ, URZ, URZ ;  /* 0x0000003f3f3ff290 */ /* 0x000fe8000fffe03f */
[----:B------:R-:W-:Y:S04]  /*15c60*/  STL.64 [R1+0xc0], R16 ;  /* 0x0000c01001007387 */ /* 0x000fe80000100a00 */
[----:B------:R0:W-:Y:S04]  /*15c70*/  STL.64 [R1+0xc8], R18 ;  /* 0x0000c81201007387 */ /* 0x0001e80000100a00 */
[----:B------:R-:W-:Y:S04]  /*15c80*/  STL.64 [R1+0x54e0], R6 ;  /* 0x0054e00601007387 */ /* 0x000fe80000100a00 */
[----:B------:R-:W-:Y:S04]  /*15c90*/  STL.64 [R1+0x54d8], R4 ;  /* 0x0054d80401007387 */ /* 0x000fe80000100a00 */
[----:B------:R-:W1:Y:S01]  /*15ca0*/  LDSM.16.MT88.4 R4, [R0+0x8000] ;  /* 0x008000000004783b */ /* 0x000e620000004200 */
[----:B0-----:R-:W-:-:S04]  /*15cb0*/  LOP3.LUT R19, R12, 0xe0, RZ, 0xc0, !PT ;  /* 0x000000e00c137812 */ /* 0x001fc800078ec0ff */
[----:B------:R-:W-:-:S04]  /*15cc0*/  LEA R19, R19, R13, 0x8 ;  /* 0x0000000d13137211 */ /* 0x000fc800078e40ff */
[----:B------:R-:W-:-:S05]  /*15cd0*/  LOP3.LUT R19, R19, 0x30, R14, 0x78, !PT ;  /* 0x0000003013137812 */ /* 0x000fca00078e780e */
[----:B------:R-:W-:-:S05]  /*15ce0*/  IMAD R19, R15, 0x400, R19 ;  /* 0x000004000f137824 */ /* 0x000fca00078e0213 */
[----:B------:R-:W-:Y:S01]  /*15cf0*/  LDSM.16.M88.4 R8, [R19+0x40080] ;  /* 0x040080001308783b */ /* 0x000fe20000000200 */
[----:B-1----:R-:W-:Y:S01]  /*15d00*/  MOV R15, R4 ;  /* 0x00000004000f7202 */ /* 0x002fe20000000f00 */
[----:B------:R-:W-:Y:S01]  /*15d10*/  IMAD.MOV.U32 R14, RZ, RZ, R5 ;  /* 0x000000ffff0e7224 */ /* 0x000fe200078e0005 */
[----:B------:R-:W-:Y:S01]  /*15d20*/  MOV R13, R6 ;  /* 0x00000006000d7202 */ /* 0x000fe20000000f00 */
[----:B------:R-:W-:Y:S02]  /*15d30*/  IMAD.MOV.U32 R12, RZ, RZ, R7 ;  /* 0x000000ffff0c7224 */ /* 0x000fe400078e0007 */
[----:B------:R-:W0:Y:S02]  /*15d40*/  LDSM.16.MT88.4 R4, [R0+0x8080] ;  /* 0x008080000004783b */ /* 0x000e240000004200 */
[----:B0-----:R-:W-:Y:S01]  /*15d50*/  MOV R23, R4 ;  /* 0x0000000400177202 */ /* 0x001fe20000000f00 */
        /* <DEDUP_REMOVED lines=45> */
[----:B------:R-:W0:Y:S04]  /*16030*/  LDSM.16.MT88.4 R12, [R2+0x8000] ;  /* 0x00800000020c783b */ /* 0x000e280000004200 */
        /* <DEDUP_REMOVED lines=345> */
[----:B------:R-:W-:-:S05]  /*175d0*/  MOV R7, R10 ;  /* 0x0000000a00077202 */ /* 0x000fca0000000f00 */
[----:B------:R-:W-:Y:S01]  /*175e0*/  STL.64 [R1+0x52c8], R6 ;  /* 0x0052c80601007387 */ /* 0x000fe20000100a00 */
[----:B-1----:R-:W-:Y:S01]  /*175f0*/  IMAD.MOV.U32 R4, RZ, RZ, R13 ;  /* 0x000000ffff047224 */ /* 0x002fe200078e000d */
[----:B------:R-:W-:Y:S02]  /*17600*/  MOV R5, R12 ;  /* 0x0000000c00057202 */ /* 0x000fe40000000f00 */
[----:B-----5:R-:W-:Y:S04]  /*17610*/  LDSM.16.MT88.4 R12, [R0+0xa000] ;  /* 0x00a00000000c783b */ /* 0x020fe80000004200 */
[----:B------:R-:W-:Y:S04]  /*17620*/  STL.64 [R1+0x52c0], R4 ;  /* 0x0052c00401007387 */ /* 0x000fe80000100a00 */
[----:B------:R-:W0:Y:S02]  /*17630*/  LDSM.16.MT88.4 R4, [R0+0xa080] ;  /* 0x00a080000004783b */ /* 0x000e240000004200 */
[----:B0-----:R-:W-:Y:S01]  /*17640*/  IMAD.MOV.U32 R21, RZ, RZ, R4 ;  /* 0x000000ffff157224 */ /* 0x001fe200078e0004 */
[----:B------:R-:W-:Y:S01]  /*17650*/  MOV R20, R5 ;  /* 0x0000000500147202 */ /* 0x000fe20000000f00 */
[----:B------:R-:W-:Y:S01]  /*17660*/  IMAD.MOV.U32 R19, RZ, RZ, R6 ;  /* 0x000000ffff137224 */ /* 0x000fe200078e0006 */
[----:B------:R-:W-:-:S02]  /*17670*/  MOV R18, R7 ;  /* 0x0000000700127202 */ /* 0x000fc40000000f00 */
[----:B------:R-:W0:Y:S02]  /*17680*/  LDSM.16.MT88.4 R4, [R0+0xa100] ;  /* 0x00a100000004783b */ /* 0x000e240000004200 */
[----:B0-----:R-:W-:Y:S01]  /*17690*/  IMAD.MOV.U32 R25, RZ, RZ, R4 ;  /* 0x000000ffff197224 */ /* 0x001fe200078e0004 */
[----:B------:R-:W-:Y:S01]  /*176a0*/  MOV R24, R5 ;  /* 0x0000000500187202 */ /* 0x000fe20000000f00 */
[----:B------:R-:W-:Y:S01]  /*176b0*/  IMAD.MOV.U32 R23, RZ, RZ, R6 ;  /* 0x000000ffff177224 */ /* 0x000fe200078e0006 */
[----:B------:R-:W-:Y:S02]  /*176c0*/  MOV R22, R7 ;  /* 0x0000000700167202 */ /* 0x000fe40000000f00 */
[----:B------:R-:W0:Y:S01]  /*176d0*/  LDSM.16.MT88.4 R4, [R0+0xa180] ;  /* 0x00a180000004783b */ /* 0x000e220000004200 */
[----:B------:R-:W-:Y:S01]  /*176e0*/  MOV R8, R15 ;  /* 0x0000000f00087202 */ /* 0x000fe20000000f00 */
[----:B------:R-:W-:Y:S01]  /*176f0*/  IMAD.MOV.U32 R9, RZ, RZ, R14 ;  /* 0x000000ffff097224 */ /* 0x000fe200078e000e */
[----:B------:R-:W-:Y:S01]  /*17700*/  MOV R16, R13 ;  /* 0x0000000d00107202 */ /* 0x000fe20000000f00 */
[----:B------:R-:W-:-:S02]  /*17710*/  IMAD.MOV.U32 R17, RZ, RZ, R12 ;  /* 0x000000ffff117224 */ /* 0x000fc400078e000c */
[----:B0-----:R-:W-:Y:S01]  /*17720*/  IMAD.MOV.U32 R11, RZ, RZ, R4 ;  /* 0x000000ffff0b7224 */ /* 0x001fe200078e0004 */
[----:B------:R-:W-:Y:S01]  /*17730*/  MOV R29, R5 ;  /* 0x00000005001d7202 */ /* 0x000fe20000000f00 */
[----:B------:R-:W-:Y:S01]  /*17740*/  IMAD.MOV.U32 R27, RZ, RZ, R6 ;  /* 0x000000ffff1b7224 */ /* 0x000fe200078e0006 */
[----:B------:R-:W-:Y:S02]  /*17750*/  MOV R26, R7 ;  /* 0x00000007001a7202 */ /* 0x000fe40000000f00 */
        /* <DEDUP_REMOVED lines=338> */
[----:B------:R1:W-:Y:S04]  /*18c80*/  STL.64 [R1+0xe0], R12 ;  /* 0x0000e00c01007387 */ /* 0x0003e80000100a00 */
[----:B------:R2:W-:Y:S04]  /*18c90*/  STL.64 [R1+0xe8], R14 ;  /* 0x0000e80e01007387 */ /* 0x0005e80000100a00 */
[----:B-1----:R-:W3:Y:S04]  /*18ca0*/  LDL.LU R12, [R1+0xc0] ;  /* 0x0000c000010c7983 */ /* 0x002ee80000300800 */
[----:B------:R-:W3:Y:S04]  /*18cb0*/  LDL.LU R13, [R1+0xc4] ;  /* 0x0000c400010d7983 */ /* 0x000ee80000300800 */
[----:B--2---:R-:W3:Y:S04]  /*18cc0*/  LDL.LU R14, [R1+0xc8] ;  /* 0x0000c800010e7983 */ /* 0x004ee80000300800 */
[----:B------:R-:W3:Y:S01]  /*18cd0*/  LDL.LU R15, [R1+0xcc] ;  /* 0x0000cc00010f7983 */ /* 0x000ee20000300800 */
[-C--:B0-----:R-:W-:Y:S03]  /*18ce0*/  HMMA.16816.F32 R16, R16, R10.reuse, R4 ;  /* 0x0000000a1010723c */ /* 0x081fe60000001804 */
[----:B------:R-:W2:Y:S04]  /*18cf0*/  LDL.LU.64 R6, [R1+0x52a8] ;  /* 0x0052a80001067983 */ /* 0x000ea80000300a00 */
[----:B------:R-:W2:Y:S11]  /*18d00*/  LDL.LU.64 R4, [R1+0x52a0] ;  /* 0x0052a00001047983 */ /* 0x000eb60000300a00 */
[----:B------:R-:W-:Y:S05]  /*18d10*/  @!UPT UIADD3 URZ, URZ, URZ, URZ ;  /* 0x0000003f3f3ff290 */ /* 0x000fea000fffe03f */
[----:B------:R-:W-:Y:S04]  /*18d20*/  STL.64 [R1+0xd0], R16 ;  /* 0x0000d01001007387 */ /* 0x000fe80000100a00 */
[----:B------:R0:W-:Y:S04]  /*18d30*/  STL.64 [R1+0xd8], R18 ;  /* 0x0000d81201007387 */ /* 0x0001e80000100a00 */
[----:B0-----:R-:W4:Y:S01]  /*18d40*/  LDL R19, [R1+0xcfc] ;  /* 0x000cfc0001137983 */ /* 0x001f220000100800 */
[-C--:B---3--:R-:W-:Y:S03]  /*18d50*/  HMMA.16816.F32 R12, R20, R10.reuse, R12 ;  /* 0x0000000a140c723c */ /* 0x088fe6000000180c */
[----:B------:R-:W0:Y:S05]  /*18d60*/  LDSM.16.MT88.4 R20, [R0+0xc000] ;  /* 0x00c000000014783b */ /* 0x000e2a0000004200 */
[----:B--2---:R-:W-:Y:S11]  /*18d70*/  HMMA.16816.F32 R8, R24, R10, R4 ;  /* 0x0000000a1808723c */ /* 0x004ff60000001804 */
[----:B------:R-:W-:Y:S11]  /*18d80*/  @!UPT UIADD3 URZ, URZ, URZ, URZ ;  /* 0x0000003f3f3ff290 */ /* 0x000ff6000fffe03f */
[----:B------:R-:W-:Y:S01]  /*18d90*/  @!UPT UIADD3 URZ, URZ, URZ, URZ ;  /* 0x0000003f3f3ff290 */ /* 0x000fe2000fffe03f */
[----:B------:R-:W-:Y:S04]  /*18da0*/  STL.64 [R1+0x50e0], R10 ;  /* 0x0050e00a01007387 */ /* 0x000fe80000100a00 */
[----:B------:R0:W-:Y:S04]  /*18db0*/  STL.64 [R1+0xc0], R12 ;  /* 0x0000c00c01007387 */ /* 0x0001e80000100a00 */
[----:B------:R1:W-:Y:S04]  /*18dc0*/  STL.64 [R1+0xc8], R14 ;  /* 0x0000c80e01007387 */ /* 0x0003e80000100a00 */
[----:B------:R-:W-:Y:S04]  /*18dd0*/  STL.64 [R1+0x50d8], R8 ;  /* 0x0050d80801007387 */ /* 0x000fe80000100a00 */
[----:B------:R-:W2:Y:S01]  /*18de0*/  LDSM.16.MT88.4 R8, [R0+0xc080] ;  /* 0x00c080000008783b */ /* 0x000ea20000004200 */
[----:B0-----:R-:W-:Y:S01]  /*18df0*/  MOV R13, R22 ;  /* 0x00000016000d7202 */ /* 0x001fe20000000f00 */
[----:B------:R-:W-:Y:S01]  /*18e00*/  IMAD.MOV.U32 R12, RZ, RZ, R23 ;  /* 0x000000ffff0c7224 */ /* 0x000fe200078e0017 */
[----:B-1----:R-:W-:Y:S01]  /*18e10*/  MOV R15, R20 ;  /* 0x00000014000f7202 */ /* 0x002fe20000000f00 */
[----:B------:R-:W-:Y:S01]  /*18e20*/  IMAD.MOV.U32 R14, RZ, RZ, R21 ;  /* 0x000000ffff0e7224 */ /* 0x000fe200078e0015 */
[----:B----4-:R-:W0:Y:S01]  /*18e30*/  LDSM.16.M88.4 R4, [R19+0x40080] ;  /* 0x040080001304783b */ /* 0x010e220000000200 */
[----:B--2---:R-:W-:Y:S01]  /*18e40*/  MOV R23, R8 ;  /* 0x0000000800177202 */ /* 0x004fe20000000f00 */
[----:B------:R-:W-:Y:S01]  /*18e50*/  IMAD.MOV.U32 R22, RZ, RZ, R9 ;  /* 0x000000ffff167224 */ /* 0x000fe200078e0009 */
[----:B------:R-:W-:Y:S01]  /*18e60*/  MOV R21, R10 ;  /* 0x0000000a00157202 */ /* 0x000fe20000000f00 */
[----:B------:R-:W-:-:S02]  /*18e70*/  IMAD.MOV.U32 R20, RZ, RZ, R11 ;  /* 0x000000ffff147224 */ /* 0x000fc400078e000b */
[----:B------:R-:W1:Y:S04]  /*18e80*/  LDSM.16.MT88.4 R8, [R0+0xc100] ;  /* 0x00c100000008783b */ /* 0x000e680000004200 */
[----:B------:R-:W-:Y:S04]  /*18e90*/  STL.64 [R1+0x5298], R14 ;  /* 0x0052980e01007387 */ /* 0x000fe80000100a00 */
[----:B------:R-:W-:Y:S04]  /*18ea0*/  STL.64 [R1+0x5290], R12 ;  /* 0x0052900c01007387 */ /* 0x000fe80000100a00 */
[----:B0-----:R-:W-:Y:S04]  /*18eb0*/  STL [R1+0x5044], R6 ;  /* 0x0050440601007387 */ /* 0x001fe80000100800 */
[----:B------:R0:W-:Y:S04]  /*18ec0*/  STL [R1+0x5040], R7 ;  /* 0x0050400701007387 */ /* 0x0001e80000100800 */
[----:B------:R-:W-:Y:S01]  /*18ed0*/  LDSM.16.MT88.4 R12, [R3+0xc000] ;  /* 0x00c00000030c783b */ /* 0x000fe20000004200 */
[----:B-1----:R-:W-:Y:S01]  /*18ee0*/  MOV R25, R8 ;  /* 0x0000000800197202 */ /* 0x002fe20000000f00 */
[----:B------:R-:W-:Y:S01]  /*18ef0*/  IMAD.MOV.U32 R24, RZ, RZ, R9 ;  /* 0x000000ffff187224 */ /* 0x000fe200078e0009 */
[----:B0-----:R-:W-:Y:S01]  /*18f00*/  MOV R7, R10 ;  /* 0x0000000a00077202 */ /* 0x001fe20000000f00 */
        /* <DEDUP_REMOVED lines=1755> */
[----:B------:R-:W4:Y:S04]  /*1fcc0*/  LDL.LU R3, [R1+0x4a30] ;  /* 0x004a300001037983 */ /* 0x000f280000300800 */
[----:B------:R3:W-:Y:S04]  /*1fcd0*/  STL.64 [R1+0x4970], R14 ;  /* 0x0049700e01007387 */ /* 0x0007e80000100a00 */
[----:B--2---:R1:W-:Y:S01]  /*1fce0*/  STL.64 [R1+0x4968], R12 ;  /* 0x0049680c01007387 */ /* 0x0043e20000100a00 */
[----:B0-----:R-:W2:Y:S02]  /*1fcf0*/  LDL.LU R24, [R1+0x110] ;  /* 0x0001100001187983 */ /* 0x001ea40000300800 */
[----:B------:R-:W2:Y:S02]  /*1fd00*/  LDL.LU R25, [R1+0x114] ;  /* 0x0001140001197983 */ /* 0x000ea40000300800 */
[----:B------:R-:W2:Y:S01]  /*1fd10*/  LDL.LU R26, [R1+0x118] ;  /* 0x00011800011a7983 */ /* 0x000ea20000300800 */
[----:B------:R-:W2:Y:S01]  /*1fd20*/  LDL.LU R27, [R1+0x11c] ;  /* 0x00011c00011b7983 */ /* 0x000ea20000300800 */
[----:B---3--:R-:W-:Y:S01]  /*1fd30*/  IMAD.MOV.U32 R14, RZ, RZ, R9 ;  /* 0x000000ffff0e7224 */ /* 0x008fe200078e0009 */
[----:B------:R-:W-:Y:S01]  /*1fd40*/  MOV R15, R8 ;  /* 0x00000008000f7202 */ /* 0x000fe20000000f00 */
[----:B-1----:R-:W-:Y:S01]  /*1fd50*/  IMAD.MOV.U32 R12, RZ, RZ, R11 ;  /* 0x000000ffff0c7224 */ /* 0x002fe200078e000b */
[----:B----4-:R-:W-:Y:S01]  /*1fd60*/  MOV R13, R10 ;  /* 0x0000000a000d7202 */ /* 0x010fe20000000f00 */
[----:B--2---:R-:W-:Y:S01]  /*1fd70*/  STL.64 [R1+0x4980], R26 ;  /* 0x0049801a01007387 */ /* 0x004fe20000100a00 */
[----:B------:R-:W-:Y:S02]  /*1fd80*/  STL.64 [R1+0x4978], R24 ;  /* 0x0049781801007387 */ /* 0x000fe40000100a00 */
[----:B------:R-:W2:Y:S02]  /*1fd90*/  LDL.LU R11, [R1+0x4a2c] ;  /* 0x004a2c00010b7983 */ /* 0x000ea40000300800 */
[----:B------:R-:W3:Y:S01]  /*1fda0*/  LDL.LU R10, [R1+0x4a28] ;  /* 0x004a2800010a7983 */ /* 0x000ee20000300800 */
[----:B------:R-:W4:Y:S01]  /*1fdb0*/  LDL.LU R9, [R1+0x4a24] ;  /* 0x004a240001097983 */ /* 0x000f220000300800 */
[----:B------:R-:W2:Y:S02]  /*1fdc0*/  LDL.LU R8, [R1+0x4a20] ;  /* 0x004a200001087983 */ /* 0x000ea40000300800 */
[----:B------:R-:W-:Y:S02]  /*1fdd0*/  STL.64 [R1+0x4990], R14 ;  /* 0x0049900e01007387 */ /* 0x000fe40000100a00 */
[----:B------:R0:W-:Y:S02]  /*1fde0*/  STL.64 [R1+0x4988], R12 ;  /* 0x0049880c01007387 */ /* 0x0001e40000100a00 */
[----:B0-----:R-:W2:Y:S01]  /*1fdf0*/  LDL.LU R12, [R1+0x40] ;  /* 0x00004000010c7983 */ /* 0x001ea20000300800 */
[----:B------:R-:W2:Y:S02]  /*1fe00*/  LDL.LU R13, [R1+0x44] ;  /* 0x00004400010d7983 */ /* 0x000ea40000300800 */
[----:B------:R-:W2:Y:S02]  /*1fe10*/  LDL.LU R14, [R1+0x48] ;  /* 0x00004800010e7983 */ /* 0x000ea40000300800 */
[----:B-----5:R-:W-:-:S02]  /*1fe20*/  IMAD.MOV.U32 R15, RZ, RZ, R0 ;  /* 0x000000ffff0f7224 */ /* 0x020fc400078e0000 */
[----:B------:R-:W5:Y:S04]  /*1fe30*/  LDL.LU R0, [R1+0x4a1c] ;  /* 0x004a1c0001007983 */ /* 0x000f680000300800 */
[----:B--2---:R3:W-:Y:S01]  /*1fe40*/  STL.64 [R1+0x49b0], R14 ;  /* 0x0049b00e01007387 */ /* 0x0047e20000100a00 */
[----:B------:R0:W-:Y:S01]  /*1fe50*/  STL.64 [R1+0x49a8], R12 ;  /* 0x0049a80c01007387 */ /* 0x0001e20000100a00 */
[----:B---3--:R-:W-:Y:S02]  /*1fe60*/  MOV R14, R10 ;  /* 0x0000000a000e7202 */ /* 0x008fe40000000f00 */
[----:B0-----:R-:W-:Y:S01]  /*1fe70*/  MOV R12, R8 ;  /* 0x00000008000c7202 */ /* 0x001fe20000000f00 */
[----:B------:R-:W-:Y:S01]  /*1fe80*/  IMAD.MOV.U32 R15, RZ, RZ, R11 ;  /* 0x000000ffff0f7224 */ /* 0x000fe200078e000b */
[----:B------:R-:W2:Y:S01]  /*1fe90*/  LDL.LU R8, [R1+0x4a18] ;  /* 0x004a180001087983 */ /* 0x000ea20000300800 */
[----:B----4-:R-:W-:-:S02]  /*1fea0*/  IMAD.MOV.U32 R13, RZ, RZ, R9 ;  /* 0x000000ffff0d7224 */ /* 0x010fc400078e0009 */
[----:B------:R-:W3:Y:S02]  /*1feb0*/  LDL.LU R9, [R1+0x4a14] ;  /* 0x004a140001097983 */ /* 0x000ee40000300800 */
[----:B------:R-:W4:Y:S01]  /*1fec0*/  LDL.LU R10, [R1+0x4a10] ;  /* 0x004a1000010a7983 */ /* 0x000f220000300800 */
[----:B------:R-:W2:Y:S01]  /*1fed0*/  LDL.LU R11, [R1+0x4a0c] ;  /* 0x004a0c00010b7983 */ /* 0x000ea20000300800 */
[----:B------:R-:W-:Y:S02]  /*1fee0*/  STL.64 [R1+0x49d0], R14 ;  /* 0x0049d00e01007387 */ /* 0x000fe40000100a00 */
[----:B------:R0:W-:Y:S02]  /*1fef0*/  STL.64 [R1+0x49c8], R12 ;  /* 0x0049c80c01007387 */ /* 0x0001e40000100a00 */
[----:B0-----:R-:W2:Y:S01]  /*1ff00*/  LDL.LU R12, [R1+0x60] ;  /* 0x00006000010c7983 */ /* 0x001ea20000300800 */
[----:B------:R-:W2:Y:S02]  /*1ff10*/  LDL.LU R13, [R1+0x64] ;  /* 0x00006400010d7983 */ /* 0x000ea40000300800 */
[----:B------:R-:W2:Y:S01]  /*1ff20*/  LDL.LU R14, [R1+0x68] ;  /* 0x00006800010e7983 */ /* 0x000ea20000300800 */
[----:B-----5:R-:W-:-:S02]  /*1ff30*/  MOV R15, R0 ;  /* 0x00000000000f7202 */ /* 0x020fc40000000f00 */
[----:B------:R-:W5:Y:S04]  /*1ff40*/  LDL.LU R0, [R1+0x4a08] ;  /* 0x004a080001007983 */ /* 0x000f680000300800 */
[----:B--2---:R-:W-:Y:S01]  /*1ff50*/  STL.64 [R1+0x49f0], R14 ;  /* 0x0049f00e01007387 */ /* 0x004fe20000100a00 */
[----:B------:R-:W-:Y:S02]  /*1ff60*/  STL.64 [R1+0x49e8], R12 ;  /* 0x0049e80c01007387 */ /* 0x000fe40000100a00 */
[----:B------:R-:W2:Y:S02]  /*1ff70*/  LDL.LU R24, [R1+0x120] ;  /* 0x0001200001187983 */ /* 0x000ea40000300800 */
[----:B------:R-:W2:Y:S01]  /*1ff80*/  LDL.LU R25, [R1+0x124] ;  /* 0x0001240001197983 */ /* 0x000ea20000300800 */
[----:B------:R-:W2:Y:S01]  /*1ff90*/  LDL.LU R26, [R1+0x128] ;  /* 0x00012800011a7983 */ /* 0x000ea20000300800 */
[----:B------:R-:W2:Y:S03]  /*1ffa0*/  LDL.LU R27, [R1+0x12c] ;  /* 0x00012c00011b7983 */ /* 0x000ea60000300800 */
[----:B--2---:R-:W-:Y:S01]  /*1ffb0*/  STL.64 [R1+0x49a0], R26 ;  /* 0x0049a01a01007387 */ /* 0x004fe20000100a00 */
[----:B------:R0:W-:Y:S03]  /*1ffc0*/  STL.64 [R1+0x4998], R24 ;  /* 0x0049981801007387 */ /* 0x0001e60000100a00 */
[----:B0-----:R-:W2:Y:S01]  /*1ffd0*/  LDL.LU R24, [R1+0x130] ;  /* 0x0001300001187983 */ /* 0x001ea20000300800 */
[----:B------:R-:W2:Y:S02]  /*1ffe0*/  LDL.LU R25, [R1+0x134] ;  /* 0x0001340001197983 */ /* 0x000ea40000300800 */
[----:B------:R-:W2:Y:S02]  /*1fff0*/  LDL.LU R26, [R1+0x138] ;  /* 0x00013800011a7983 */ /* 0x000ea40000300800 */
[----:B------:R-:W2:Y:S02]  /*20000*/  LDL.LU R27, [R1+0x13c] ;  /* 0x00013c00011b7983 */ /* 0x000ea40000300800 */
        /* <DEDUP_REMOVED lines=12> */
[----:B------:R-:W-:Y:S01]  /*200d0*/  IMAD.MOV.U32 R12, RZ, RZ, R11 ;  /* 0x000000ffff0c7224 */ /* 0x000fe200078e000b */
[----:B----4-:R-:W-:Y:S01]  /*200e0*/  MOV R13, R10 ;  /* 0x0000000a000d7202 */ /* 0x010fe20000000f00 */
[----:B--2---:R-:W-:Y:S01]  /*200f0*/  STL.64 [R1+0x4a00], R26 ;  /* 0x004a001a01007387 */ /* 0x004fe20000100a00 */
[----:B------:R0:W-:Y:S03]  /*20100*/  STL.64 [R1+0x49f8], R24 ;  /* 0x0049f81801007387 */ /* 0x0001e60000100a00 */
[----:B0-----:R-:W2:Y:S01]  /*20110*/  LDL.LU R24, [R1+0x160] ;  /* 0x0001600001187983 */ /* 0x001ea20000300800 */
[----:B------:R-:W2:Y:S02]  /*20120*/  LDL.LU R25, [R1+0x164] ;  /* 0x0001640001197983 */ /* 0x000ea40000300800 */
[----:B------:R-:W2:Y:S02]  /*20130*/  LDL.LU R26, [R1+0x168] ;  /* 0x00016800011a7983 */ /* 0x000ea40000300800 */
[----:B------:R-:W2:Y:S02]  /*20140*/  LDL.LU R27, [R1+0x16c] ;  /* 0x00016c00011b7983 */ /* 0x000ea40000300800 */
[----:B---3--:R-:W-:Y:S01]  /*20150*/  IMAD.MOV.U32 R14, RZ, RZ, R9 ;  /* 0x000000ffff0e7224 */ /* 0x008fe200078e0009 */
[----:B------:R-:W-:Y:S01]  /*20160*/  MOV R15, R8 ;  /* 0x00000008000f7202 */ /* 0x000fe20000000f00 */
[----:B------:R-:W3:Y:S01]  /*20170*/  LDL.LU R16, [R1+0xe0] ;  /* 0x0000e00001107983 */ /* 0x000ee20000300800 */
[----:B------:R-:W3:Y:S02]  /*20180*/  LDL.LU R17, [R1+0xe4] ;  /* 0x0000e40001117983 */ /* 0x000ee40000300800 */
[----:B------:R-:W3:Y:S02]  /*20190*/  LDL.LU R18, [R1+0xe8] ;  /* 0x0000e80001127983 */ /* 0x000ee40000300800 */
[----:B------:R-:W3:Y:S01]  /*201a0*/  LDL.LU R19, [R1+0xec] ;  /* 0x0000ec0001137983 */ /* 0x000ee20000300800 */
[----:B------:R-:W4:Y:S01]  /*201b0*/  LDL.LU R20, [R1+0xd0] ;  /* 0x0000d00001147983 */ /* 0x000f220000300800 */
[----:B------:R-:W4:Y:S02]  /*201c0*/  LDL.LU R21, [R1+0xd4] ;  /* 0x0000d40001157983 */ /* 0x000f240000300800 */
[----:B------:R-:W4:Y:S02]  /*201d0*/  LDL.LU R22, [R1+0xd8] ;  /* 0x0000d80001167983 */ /* 0x000f240000300800 */
[----:B------:R-:W4:Y:S01]  /*201e0*/  LDL.LU R23, [R1+0xdc] ;  /* 0x0000dc0001177983 */ /* 0x000f220000300800 */
[----:B------:R-:W3:Y:S01]  /*201f0*/  LDL.LU R8, [R1+0xc0] ;  /* 0x0000c00001087983 */ /* 0x000ee20000300800 */
[----:B------:R-:W3:Y:S02]  /*20200*/  LDL.LU R9, [R1+0xc4] ;  /* 0x0000c40001097983 */ /* 0x000ee40000300800 */
[----:B------:R-:W3:Y:S02]  /*20210*/  LDL.LU R10, [R1+0xc8] ;  /* 0x0000c800010a7983 */ /* 0x000ee40000300800 */
[----:B------:R-:W3:Y:S01]  /*20220*/  LDL.LU R11, [R1+0xcc] ;  /* 0x0000cc00010b7983 */ /* 0x000ee20000300800 */
[----:B------:R-:W-:Y:S01]  /*20230*/  STL [R1+0x485c], R6 ;  /* 0x00485c0601007387 */ /* 0x000fe20000100800 */
[----:B------:R-:W-:Y:S01]  /*20240*/  STL [R1+0x4858], R7 ;  /* 0x0048580701007387 */ /* 0x000fe20000100800 */
[-C--:B--2---:R-:W-:Y:S02]  /*20250*/  HMMA.16816.F32 R12, R12, R4.reuse, R24 ;  /* 0x000000040c0c723c */ /* 0x084fe40000001818 */
[----:B------:R-:W2:Y:S01]  /*20260*/  LDL.LU.64 R26, [R1+0x4a00] ;  /* 0x004a0000011a7983 */ /* 0x000ea20000300a00 */
[----:B------:R-:W2:Y:S11]  /*20270*/  LDL.LU.64 R24, [R1+0x49f8] ;  /* 0x0049f80001187983 */ /* 0x000eb60000300a00 */
[----:B------:R-:W-:Y:S09]  /*20280*/  @!UPT UIADD3 URZ, URZ, URZ, URZ ;  /* 0x0000003f3f3ff290 */ /* 0x000ff2000fffe03f */
[----:B------:R-:W-:Y:S01]  /*20290*/  STL.64 [R1+0x160], R12 ;  /* 0x0001600c01007387 */ /* 0x000fe20000100a00 */
[----:B------:R0:W-:Y:S02]  /*202a0*/  STL [R1+0x168], R14 ;  /* 0x0001680e01007387 */ /* 0x0001e40000100800 */
[----:B------:R-:W-:Y:S02]  /*202b0*/  IMAD.MOV.U32 R29, RZ, RZ, R15 ;  /* 0x000000ffff1d7224 */ /* 0x000fe400078e000f */
[----:B0-----:R-:W2:Y:S01]  /*202c0*/  LDL.LU.64 R14, [R1+0x49f0] ;  /* 0x0049f000010e7983 */ /* 0x001ea20000300a00 */
[----:B------:R-:W2:Y:S02]  /*202d0*/  LDL.LU.64 R12, [R1+0x49e8] ;  /* 0x0049e800010c7983 */ /* 0x000ea40000300a00 */
[----:B------:R-:W-:Y:S01]  /*202e0*/  STL [R1+0x4860], R29 ;  /* 0x0048601d01007387 */ /* 0x000fe20000100800 */
[-C--:B--2---:R-:W-:Y:S01]  /*202f0*/  HMMA.16816.F32 R12, R12, R4.reuse, R24 ;  /* 0x000000040c0c723c */ /* 0x084fe20000001818 */
[----:B------:R-:W2:Y:S01]  /*20300*/  LDL.LU.64 R26, [R1+0x49e0] ;  /* 0x0049e000011a7983 */ /* 0x000ea20000300a00 */
[----:B------:R-:W2:Y:S11]  /*20310*/  LDL.LU.64 R24, [R1+0x49d8] ;  /* 0x0049d80001187983 */ /* 0x000eb60000300a00 */
[----:B------:R-:W-:Y:S10]  /*20320*/  @!UPT UIADD3 URZ, URZ, URZ, URZ ;  /* 0x0000003f3f3ff290 */ /* 0x000ff4000fffe03f */
[----:B------:R0:W-:Y:S01]  /*20330*/  STL.64 [R1+0x150], R12 ;  /* 0x0001500c01007387 */ /* 0x0001e20000100a00 */
[----:B------:R-:W-:Y:S01]  /*20340*/  MOV R6, R14 ;  /* 0x0000000e00067202 */ /* 0x000fe20000000f00 */
[----:B------:R-:W-:Y:S02]  /*20350*/  IMAD.MOV.U32 R7, RZ, RZ, R15 ;  /* 0x000000ffff077224 */ /* 0x000fe400078e000f */
[----:B------:R-:W2:Y:S04]  /*20360*/  LDL.LU.64 R14, [R1+0x49d0] ;  /* 0x0049d000010e7983 */ /* 0x000ea80000300a00 */
[----:B0-----:R-:W2:Y:S01]  /*20370*/  LDL.LU.64 R12, [R1+0x49c8] ;  /* 0x0049c800010c7983 */ /* 0x001ea20000300a00 */
[----:B------:R-:W-:Y:S02]  /*20380*/  STL [R1+0x4868], R7 ;  /* 0x0048680701007387 */ /* 0x000fe40000100800 */
[----:B------:R-:W-:Y:S01]  /*20390*/  STL [R1+0x4864], R6 ;  /* 0x0048640601007387 */ /* 0x000fe20000100800 */
[-C--:B--2---:R-:W-:Y:S01]  /*203a0*/  HMMA.16816.F32 R12, R12, R4.reuse, R24 ;  /* 0x000000040c0c723c */ /* 0x084fe20000001818 */
[----:B------:R-:W2:Y:S01]  /*203b0*/  LDL.LU.64 R26, [R1+0x49c0] ;  /* 0x0049c000011a7983 */ /* 0x000ea20000300a00 */
[----:B------:R-:W2:Y:S11]  /*203c0*/  LDL.LU.64 R24, [R1+0x49b8] ;  /* 0x0049b80001187983 */ /* 0x000eb60000300a00 */
[----:B------:R-:W-:Y:S10]  /*203d0*/  @!UPT UIADD3 URZ, URZ, URZ, URZ ;  /* 0x0000003f3f3ff290 */ /* 0x000ff4000fffe03f */
[----:B------:R-:W-:Y:S01]  /*203e0*/  STL.64 [R1+0x140], R12 ;  /* 0x0001400c01007387 */ /* 0x000fe20000100a00 */
[----:B------:R0:W-:Y:S01]  /*203f0*/  STL [R1+0x148], R14 ;  /* 0x0001480e01007387 */ /* 0x0001e20000100800 */
[----:B------:R-:W-:Y:S02]  /*20400*/  MOV R29, R15 ;  /* 0x0000000f001d7202 */ /* 0x000fe40000000f00 */
        /* <DEDUP_REMOVED lines=8> */
[----:B------:R-:W-:Y:S01]  /*20490*/  IMAD.MOV.U32 R7, RZ, RZ, R14 ;  /* 0x000000ffff077224 */ /* 0x000fe200078e000e */
[----:B------:R-:W-:Y:S02]  /*204a0*/  MOV R6, R15 ;  /* 0x0000000f00067202 */ /* 0x000fe40000000f00 */
        /* <DEDUP_REMOVED lines=9> */
[----:B------:R0:W-:Y:S03]  /*20540*/  STL.64 [R1+0x128], R14 ;  /* 0x0001280e01007387 */ /* 0x0001e60000100a00 */
[----:B0-----:R-:W2:Y:S01]  /*20550*/  LDL.LU.64 R14, [R1+0x4970] ;  /* 0x00497000010e7983 */ /* 0x001ea20000300a00 */
[----:B------:R-:W2:Y:S02]  /*20560*/  LDL.LU.64 R12, [R1+0x4968] ;  /* 0x00496800010c7983 */ /* 0x000ea40000300a00 */
        /* <DEDUP_REMOVED lines=22> */
[----:B0-----:R-:W3:Y:S01]  /*206d0*/  LDL.LU.64 R14, [R1+0x4910] ;  /* 0x00491000010e7983 */ /* 0x001ee20000300a00 */
        /* <DEDUP_REMOVED lines=8> */
[----:B------:R-:W4:Y:S01]  /*20760*/  LDL.LU.64 R18, [R1+0x4900] ;  /* 0x0049000001127983 */ /* 0x000f220000300a00 */
        /* <DEDUP_REMOVED lines=8> */
[----:B------:R-:W3:Y:S01]  /*207f0*/  LDL.LU.64 R22, [R1+0x48f0] ;  /* 0x0048f00001167983 */ /* 0x000ee20000300a00 */
[----:B------:R-:W3:Y:S02]  /*20800*/  LDL.LU.64 R20, [R1+0x48e8] ;  /* 0x0048e80001147983 */ /* 0x000ee40000300a00 */
[-C--:B---3--:R-:W-:Y:S01]  /*20810*/  HMMA.16816.F32 R20, R20, R4.reuse, R8 ;  /* 0x000000041414723c */ /* 0x088fe20000001808 */
[----:B------:R-:W2:Y:S01]  /*20820*/  LDL.LU.64 R10, [R1+0x48e0] ;  /* 0x0048e000010a7983 */ /* 0x000ea20000300a00 */
[----:B------:R-:W2:Y:S06]  /*20830*/  LDL.LU.64 R8, [R1+0x48d8] ;  /* 0x0048d80001087983 */ /* 0x000eac0000300a00 */
[----:B--2---:R-:W-:Y:S11]  /*20840*/  HMMA.16816.F32 R8, R24, R4, R8 ;  /* 0x000000041808723c */ /* 0x004ff60000001808 */
[----:B------:R-:W-:Y:S11]  /*20850*/  @!UPT UIADD3 URZ, URZ, URZ, URZ ;  /* 0x0000003f3f3ff290 */ /* 0x000ff6000fffe03f */
[----:B------:R-:W-:Y:S01]  /*20860*/  @!UPT UIADD3 URZ, URZ, URZ, URZ ;  /* 0x0000003f3f3ff290 */ /* 0x000fe2000fffe03f */
[----:B------:R0:W-:Y:S01]  /*20870*/  STL.64 [R1+0x46a8], R10 ;  /* 0x0046a80a01007387 */ /* 0x0001e20000100a00 */
[----:B------:R-:W-:Y:S02]  /*20880*/  STL.64 [R1+0xc0], R20 ;  /* 0x0000c01401007387 */ /* 0x000fe40000100a00 */
[----:B------:R-:W-:Y:S02]  /*20890*/  STL.64 [R1+0xc8], R22 ;  /* 0x0000c81601007387 */ /* 0x000fe40000100a00 */
[----:B------:R1:W-:Y:S02]  /*208a0*/  STL.64 [R1+0x46a0], R8 ;  /* 0x0046a00801007387 */ /* 0x0003e40000100a00 */
[----:B0-----:R-:W-:Y:S01]  /*208b0*/  IMAD.MOV.U32 R10, RZ, RZ, R15 ;  /* 0x000000ffff0a7224 */ /* 0x001fe200078e000f */
[----:B------:R-:W-:Y:S01]  /*208c0*/  MOV R11, R14 ;  /* 0x0000000e000b7202 */ /* 0x000fe20000000f00 */
[----:B-1----:R-:W-:Y:S01]  /*208d0*/  IMAD.MOV.U32 R8, RZ, RZ, R17 ;  /* 0x000000ffff087224 */ /* 0x002fe200078e0011 */
[----:B------:R-:W-:-:S03]  /*208e0*/  MOV R9, R16 ;  /* 0x0000001000097202 */ /* 0x000fc60000000f00 */
[----:B------:R0:W-:Y:S02]  /*208f0*/  STL.64 [R1+0x46b8], R10 ;  /* 0x0046b80a01007387 */ /* 0x0001e40000100a00 */
[----:B------:R1:W-:Y:S02]  /*20900*/  STL.64 [R1+0x46b0], R8 ;  /* 0x0046b00801007387 */ /* 0x0003e40000100a00 */
[----:B0-----:R-:W-:Y:S02]  /*20910*/  IMAD.MOV.U32 R10, RZ, RZ, R7 ;  /* 0x000000ffff0a7224 */ /* 0x001fe400078e0007 */
[----:B-1----:R-:W-:Y:S01]  /*20920*/  IMAD.MOV.U32 R8, RZ, RZ, R13 ;  /* 0x000000ffff087224 */ /* 0x002fe200078e000d */
[----:B------:R-:W-:Y:S02]  /*20930*/  MOV R9, R12 ;  /* 0x0000000c00097202 */ /* 0x000fe40000000f00 */
[----:B------:R-:W-:Y:S01]  /*20940*/  MOV R11, R6 ;  /* 0x00000006000b7202 */ /* 0x000fe20000000f00 */
[----:B-----5:R-:W0:Y:S04]  /*20950*/  LDSM.16.MT88.4 R12, [R0+0x16000] ;  /* 0x01600000000c783b */ /* 0x020e280000004200 */
[----:B------:R-:W-:Y:S01]  /*20960*/  STL.64 [R1+0x46c8], R10 ;  /* 0x0046c80a01007387 */ /* 0x000fe20000100a00 */
[----:B------:R-:W-:Y:S02]  /*20970*/  STL.64 [R1+0x46c0], R8 ;  /* 0x0046c00801007387 */ /* 0x000fe40000100a00 */
[----:B------:R-:W1:Y:S01]  /*20980*/  LDSM.16.MT88.4 R8, [R0+0x16080] ;  /* 0x016080000008783b */ /* 0x000e620000004200 */
[----:B0-----:R-:W-:-:S03]  /*20990*/  MOV R4, R15 ;  /* 0x0000000f00047202 */ /* 0x001fc60000000f00 */
[----:B------:R-:W-:Y:S02]  /*209a0*/  IMAD.MOV.U32 R5, RZ, RZ, R14 ;  /* 0x000000ffff057224 */ /* 0x000fe400078e000e */
[----:B------:R-:W-:Y:S03]  /*209b0*/  STL [R1+0x4884], R4 ;  /* 0x0048840401007387 */ /* 0x000fe60000100800 */
[----:B------:R-:W-:Y:S02]  /*209c0*/  STL [R1+0x4880], R5 ;  /* 0x0048800501007387 */ /* 0x000fe40000100800 */
[----:B-1----:R-:W-:Y:S01]  /*209d0*/  IMAD.MOV.U32 R21, RZ, RZ, R8 ;  /* 0x000000ffff157224 */ /* 0x002fe200078e0008 */
[----:B------:R-:W-:Y:S01]  /*209e0*/  MOV R20, R9 ;  /* 0x0000000900147202 */ /* 0x000fe20000000f00 */
[----:B------:R-:W-:Y:S01]  /*209f0*/  IMAD.MOV.U32 R19, RZ, RZ, R10 ;  /* 0x000000ffff137224 */ /* 0x000fe200078e000a */
[----:B------:R-:W-:Y:S01]  /*20a00*/  MOV R18, R11 ;  /* 0x0000000b00127202 */ /* 0x000fe20000000f00 */
[----:B------:R-:W0:Y:S04]  /*20a10*/  LDSM.16.MT88.4 R4, [R0+0x16100] ;  /* 0x016100000004783b */ /* 0x000e280000004200 */
[----:B------:R-:W1:Y:S01]  /*20a20*/  LDSM.16.MT88.4 R8, [R0+0x16180] ;  /* 0x016180000008783b */ /* 0x000e620000004200 */
[----:B------:R-:W-:Y:S01]  /*20a30*/  MOV R16, R13 ;  /* 0x0000000d00107202 */ /* 0x000fe20000000f00 */
[----:B------:R-:W-:Y:S01]  /*20a40*/  IMAD.MOV.U32 R17, RZ, RZ, R12 ;  /* 0x000000ffff117224 */ /* 0x000fe200078e000c */
[----:B0-----:R-:W-:Y:S01]  /*20a50*/  MOV R22, R7 ;  /* 0x0000000700167202 */ /* 0x001fe20000000f00 */
[----:B-1----:R-:W-:Y:S01]  /*20a60*/  IMAD.MOV.U32 R7, RZ, RZ, R8 ;  /* 0x000000ffff077224 */ /* 0x002fe200078e0008 */
[----:B------:R-:W-:Y:S01]  /*20a70*/  MOV R29, R9 ;  /* 0x00000009001d7202 */ /* 0x000fe20000000f00 */
[----:B------:R-:W-:Y:S01]  /*20a80*/  IMAD.MOV.U32 R27, RZ, RZ, R10 ;  /* 0x000000ffff1b7224 */ /* 0x000fe200078e000a */
[----:B------:R-:W-:-:S02]  /*20a90*/  MOV R26, R11 ;  /* 0x0000000b001a7202 */ /* 0x000fc40000000f00 */
[----:B------:R-:W0:Y:S04]  /*20aa0*/  LDSM.16.MT88.4 R8, [R3+0x16000] ;  /* 0x016000000308783b */ /* 0x000e280000004200 */
[----:B------:R1:W-:Y:S01]  /*20ab0*/  STL [R1+0x487c], R16 ;  /* 0x00487c1001007387 */ /* 0x0003e20000100800 */
[----:B------:R2:W-:Y:S01]  /*20ac0*/  STL [R1+0x4878], R17 ;  /* 0x0048781101007387 */ /* 0x0005e20000100800 */
[----:B------:R-:W-:Y:S01]  /*20ad0*/  MOV R24, R5 ;  /* 0x0000000500187202 */ /* 0x000fe20000000f00 */
[----:B------:R-:W-:Y:S02]  /*20ae0*/  IMAD.MOV.U32 R23, RZ, RZ, R6 ;  /* 0x000000ffff177224 */ /* 0x000fe400078e0006 */
[----:B0-----:R-:W-:Y:S01]  /*20af0*/  IMAD.MOV.U32 R5, RZ, RZ, R8 ;  /* 0x000000ffff057224 */ /* 0x001fe200078e0008 */
[----:B-1----:R-:W-:Y:S01]  /*20b00*/  MOV R16, R9 ;  /* 0x0000000900107202 */ /* 0x002fe20000000f00 */
[----:B--2---:R-:W-:Y:S01]  /*20b10*/  IMAD.MOV.U32 R17, RZ, RZ, R10 ;  /* 0x000000ffff117224 */ /* 0x004fe200078e000a */
[----:B------:R-:W-:-:S02]  /*20b20*/  MOV R6, R11 ;  /* 0x0000000b00067202 */ /* 0x000fc40000000f00 */
[----:B------:R-:W0:Y:S04]  /*20b30*/  LDSM.16.MT88.4 R8, [R3+0x16080] ;  /* 0x016080000308783b */ /* 0x000e280000004200 */
[----:B------:R-:W-:Y:S01]  /*20b40*/  STL [R1+0x4894], R18 ;  /* 0x0048941201007387 */ /* 0x000fe20000100800 */
[----:B------:R0:W-:Y:S02]  /*20b50*/  STL [R1+0x4890], R19 ;  /* 0x0048901301007387 */ /* 0x0001e40000100800 */
[----:B------:R1:W-:Y:S02]  /*20b60*/  STL [R1+0x488c], R20 ;  /* 0x00488c1401007387 */ /* 0x0003e40000100800 */
[----:B------:R2:W-:Y:S02]  /*20b70*/  STL [R1+0x4888], R21 ;  /* 0x0048881501007387 */ /* 0x0005e40000100800 */
[----:B------:R-:W-:-:S02]  /*20b80*/  IMAD.MOV.U32 R25, RZ, RZ, R4 ;  /* 0x000000ffff197224 */ /* 0x000fc400078e0004 */
[----:B0-----:R-:W-:Y:S01]  /*20b90*/  IMAD.MOV.U32 R19, RZ, RZ, R8 ;  /* 0x000000ffff137224 */ /* 0x001fe200078e0008 */
[----:B-1----:R-:W-:Y:S01]  /*20ba0*/  MOV R20, R9 ;  /* 0x0000000900147202 */ /* 0x002fe20000000f00 */
[----:B--2---:R-:W-:Y:S01]  /*20bb0*/  IMAD.MOV.U32 R21, RZ, RZ, R10 ;  /* 0x000000ffff157224 */ /* 0x004fe200078e000a */
[----:B------:R-:W-:Y:S02]  /*20bc0*/  MOV R4, R11 ;  /* 0x0000000b00047202 */ /* 0x000fe40000000f00 */
[----:B------:R-:W0:Y:S04]  /*20bd0*/  LDSM.16.MT88.4 R8, [R3+0x16100] ;  /* 0x016100000308783b */ /* 0x000e280000004200 */
[----:B------:R-:W-:Y:S01]  /*20be0*/  STL [R1+0x48a4], R22 ;  /* 0x0048a41601007387 */ /* 0x000fe20000100800 */
[----:B------:R0:W-:Y:S02]  /*20bf0*/  STL [R1+0x48a0], R23 ;  /* 0x0048a01701007387 */ /* 0x0001e40000100800 */
[----:B------:R1:W-:Y:S02]  /*20c00*/  STL [R1+0x489c], R24 ;  /* 0x00489c1801007387 */ /* 0x0003e40000100800 */
[----:B------:R2:W-:Y:S02]  /*20c10*/  STL [R1+0x4898], R25 ;  /* 0x0048981901007387 */ /* 0x0005e40000100800 */
[----:B0-----:R-:W-:Y:S01]  /*20c20*/  IMAD.MOV.U32 R23, RZ, RZ, R8 ;  /* 0x000000ffff177224 */ /* 0x001fe200078e0008 */
[----:B-1----:R-:W-:Y:S01]  /*20c30*/  MOV R24, R9 ;  /* 0x0000000900187202 */ /* 0x002fe20000000f00 */
[----:B--2---:R-:W-:Y:S01]  /*20c40*/  IMAD.MOV.U32 R25, RZ, RZ, R10 ;  /* 0x000000ffff197224 */ /* 0x004fe200078e000a */
[----:B------:R-:W-:-:S02]  /*20c50*/  MOV R18, R11 ;  /* 0x0000000b00127202 */ /* 0x000fc40000000f00 */
[----:B------:R-:W0:Y:S04]  /*20c60*/  LDSM.16.MT88.4 R8, [R3+0x16180] ;  /* 0x016180000308783b */ /* 0x000e280000004200 */
[----:B------:R-:W-:Y:S01]  /*20c70*/  STL [R1+0x48bc], R26 ;  /* 0x0048bc1a01007387 */ /* 0x000fe20000100800 */
[----:B------:R-:W-:Y:S02]  /*20c80*/  STL [R1+0x48b8], R27 ;  /* 0x0048b81b01007387 */ /* 0x000fe40000100800 */
[----:B0-----:R-:W-:Y:S01]  /*20c90*/  IMAD.MOV.U32 R15, RZ, RZ, R8 ;  /* 0x000000ffff0f7224 */ /* 0x001fe200078e0008 */
[----:B------:R-:W-:Y:S01]  /*20ca0*/  MOV R14, R9 ;  /* 0x00000009000e7202 */ /* 0x000fe20000000f00 */
[----:B------:R-:W-:Y:S01]  /*20cb0*/  IMAD.MOV.U32 R13, RZ, RZ, R10 ;  /* 0x000000ffff0d7224 */ /* 0x000fe200078e000a */
[----:B------:R-:W-:-:S02]  /*20cc0*/  MOV R12, R11 ;  /* 0x0000000b000c7202 */ /* 0x000fc40000000f00 */
[----:B------:R-:W0:Y:S04]  /*20cd0*/  LDSM.16.MT88.4 R8, [R2+0x16000] ;  /* 0x016000000208783b */ /* 0x000e280000004200 */
[----:B------:R-:W-:Y:S01]  /*20ce0*/  STL [R1+0x48b4], R29 ;  /* 0x0048b41d01007387 */ /* 0x000fe20000100800 */
[----:B------:R0:W-:Y:S02]  /*20cf0*/  STL [R1+0x48b0], R7 ;  /* 0x0048b00701007387 */ /* 0x0001e40000100800 */
[----:B------:R1:W-:Y:S02]  /*20d00*/  STL [R1+0x48ac], R0 ;  /* 0x0048ac0001007387 */ /* 0x0003e40000100800 */
[----:B0-----:R-:W-:Y:S01]  /*20d10*/  IMAD.MOV.U32 R7, RZ, RZ, R8 ;  /* 0x000000ffff077224 */ /* 0x001fe200078e0008 */
[----:B-1----:R-:W-:Y:S01]  /*20d20*/  MOV R0, R9 ;  /* 0x0000000900007202 */ /* 0x002fe20000000f00 */
[----:B------:R-:W-:Y:S01]  /*20d30*/  IMAD.MOV.U32 R28, RZ, RZ, R10 ;  /* 0x000000ffff1c7224 */ /* 0x000fe200078e000a */
[----:B------:R-:W-:-:S02]  /*20d40*/  MOV R22, R11 ;  /* 0x0000000b00167202 */ /* 0x000fc40000000f00 */
[----:B------:R-:W0:Y:S04]  /*20d50*/  LDSM.16.MT88.4 R8, [R2+0x16080] ;  /* 0x016080000208783b */ /* 0x000e280000004200 */
[----:B------:R-:W-:Y:S01]  /*20d60*/  STL [R1+0x48cc], R6 ;  /* 0x0048cc0601007387 */ /* 0x000fe20000100800 */
[----:B------:R-:W-:Y:S02]  /*20d70*/  STL [R1+0x48c8], R17 ;  /* 0x0048c81101007387 */ /* 0x000fe40000100800 */
[----:B------:R-:W-:Y:S02]  /*20d80*/  STL [R1+0x48c4], R16 ;  /* 0x0048c41001007387 */ /* 0x000fe40000100800 */
        /* <DEDUP_REMOVED lines=12> */
[----:B0-----:R0:W-:Y:S01]  /*20e50*/  STL.64 [R1+0x46e8], R10 ;  /* 0x0046e80a01007387 */ /* 0x0011e20000100a00 */
[----:B------:R1:W-:Y:S02]  /*20e60*/  STL.64 [R1+0x46e0], R8 ;  /* 0x0046e00801007387 */ /* 0x0003e40000100a00 */
[----:B0-----:R-:W-:-:S02]  /*20e70*/  IMAD.MOV.U32 R10, RZ, RZ, R17 ;  /* 0x000000ffff0a7224 */ /* 0x001fc400078e0011 */
[----:B-1----:R-:W-:Y:S01]  /*20e80*/  IMAD.MOV.U32 R8, RZ, RZ, R19 ;  /* 0x000000ffff087224 */ /* 0x002fe200078e0013 */
[----:B------:R-:W-:Y:S01]  /*20e90*/  MOV R11, R16 ;  /* 0x00000010000b7202 */ /* 0x000fe20000000f00 */
[----:B------:R-:W2:Y:S01]  /*20ea0*/  LDL.LU R19, [R1+0x48d0] ;  /* 0x0048d00001137983 */ /* 0x000ea20000300800 */
[----:B------:R-:W-:Y:S02]  /*20eb0*/  MOV R9, R6 ;  /* 0x0000000600097202 */ /* 0x000fe40000000f00 */
[----:B------:R-:W3:Y:S02]  /*20ec0*/  LDL.LU R6, [R1+0x48cc] ;  /* 0x0048cc0001067983 */ /* 0x000ee40000300800 */
[----:B------:R-:W4:Y:S01]  /*20ed0*/  LDL.LU R17, [R1+0x48c8] ;  /* 0x0048c80001117983 */ /* 0x000f220000300800 */
[----:B------:R-:W5:Y:S01]  /*20ee0*/  LDL.LU R16, [R1+0x48c4] ;  /* 0x0048c40001107983 */ /* 0x000f620000300800 */
[----:B------:R0:W-:Y:S02]  /*20ef0*/  STL.64 [R1+0x4708], R10 ;  /* 0x0047080a01007387 */ /* 0x0001e40000100a00 */
[----:B------:R1:W-:Y:S02]  /*20f00*/  STL.64 [R1+0x4700], R8 ;  /* 0x0047000801007387 */ /* 0x0003e40000100a00 */
[----:B0-----:R-:W-:-:S02]  /*20f10*/  IMAD.MOV.U32 R10, RZ, RZ, R27 ;  /* 0x000000ffff0a7224 */ /* 0x001fc400078e001b */
[----:B-1----:R-:W-:Y:S01]  /*20f20*/  IMAD.MOV.U32 R8, RZ, RZ, R5 ;  /* 0x000000ffff087224 */ /* 0x002fe200078e0005 */
[----:B------:R-:W-:Y:S01]  /*20f30*/  MOV R11, R29 ;  /* 0x0000001d000b7202 */ /* 0x000fe20000000f00 */
[----:B------:R-:W2:Y:S01]  /*20f40*/  LDL.LU R5, [R1+0x48c0] ;  /* 0x0048c00001057983 */ /* 0x000ea20000300800 */
[----:B------:R-:W-:Y:S02]  /*20f50*/  MOV R9, R26 ;  /* 0x0000001a00097202 */ /* 0x000fe40000000f00 */
[----:B------:R-:W2:Y:S02]  /*20f60*/  LDL.LU R26, [R1+0x48bc] ;  /* 0x0048bc00011a7983 */ /* 0x000ea40000300800 */
[----:B------:R-:W2:Y:S01]  /*20f70*/  LDL.LU R27, [R1+0x48b8] ;  /* 0x0048b800011b7983 */ /* 0x000ea20000300800 */
[----:B------:R-:W2:Y:S01]  /*20f80*/  LDL.LU R29, [R1+0x48b4] ;  /* 0x0048b400011d7983 */ /* 0x000ea20000300800 */
[----:B------:R-:W-:Y:S02]  /*20f90*/  STL.64 [R1+0x4728], R10 ;  /* 0x0047280a01007387 */ /* 0x000fe40000100a00 */
[----:B------:R0:W-:Y:S02]  /*20fa0*/  STL.64 [R1+0x4720], R8 ;  /* 0x0047200801007387 */ /* 0x0001e40000100a00 */
[----:B0-----:R-:W-:Y:S01]  /*20fb0*/  IMAD.MOV.U32 R8, RZ, RZ, R7 ;  /* 0x000000ffff087224 */ /* 0x001fe200078e0007 */
[----:B------:R-:W-:Y:S01]  /*20fc0*/  MOV R9, R0 ;  /* 0x0000000000097202 */ /* 0x000fe20000000f00 */
[----:B------:R-:W2:Y:S01]  /*20fd0*/  LDL.LU R7, [R1+0x48b0] ;  /* 0x0048b00001077983 */ /* 0x000ea20000300800 */
[----:B------:R-:W2:Y:S02]  /*20fe0*/  LDL.LU R0, [R1+0x48ac] ;  /* 0x0048ac0001007983 */ /* 0x000ea40000300800 */
[----:B------:R-:W-:-:S02]  /*20ff0*/  IMAD.MOV.U32 R10, RZ, RZ, R28 ;  /* 0x000000ffff0a7224 */ /* 0x000fc400078e001c */
[----:B------:R-:W2:Y:S01]  /*21000*/  LDL.LU R28, [R1+0x48a8] ;  /* 0x0048a800011c7983 */ /* 0x000ea20000300800 */
[----:B------:R-:W-:Y:S02]  /*21010*/  MOV R11, R22 ;  /* 0x00000016000b7202 */ /* 0x000fe40000000f00 */
[----:B------:R-:W3:Y:S03]  /*21020*/  LDL.LU R22, [R1+0x48a4] ;  /* 0x0048a40001167983 */ /* 0x000ee60000300800 */
[----:B------:R0:W-:Y:S01]  /*21030*/  STL.64 [R1+0x4748], R10 ;  /* 0x0047480a01007387 */ /* 0x0001e20000100a00 */
[----:B------:R1:W-:Y:S02]  /*21040*/  STL.64 [R1+0x4740], R8 ;  /* 0x0047400801007387 */ /* 0x0003e40000100a00 */
[----:B0-----:R-:W-:Y:S02]  /*21050*/  IMAD.MOV.U32 R10, RZ, RZ, R13 ;  /* 0x000000ffff0a7224 */ /* 0x001fe400078e000d */
[----:B-1----:R-:W-:Y:S01]  /*21060*/  IMAD.MOV.U32 R8, RZ, RZ, R15 ;  /* 0x000000ffff087224 */ /* 0x002fe200078e000f */
[----:B------:R-:W-:-:S02]  /*21070*/  MOV R9, R14 ;  /* 0x0000000e00097202 */ /* 0x000fc40000000f00 */
[----:B------:R-:W-:-:S05]  /*21080*/  MOV R11, R12 ;  /* 0x0000000c000b7202 */ /* 0x000fca0000000f00 */
[----:B------:R-:W-:Y:S01]  /*21090*/  STL.64 [R1+0x4768], R10 ;  /* 0x0047680a01007387 */ /* 0x000fe20000100a00 */
[----:B------:R-:W-:Y:S03]  /*210a0*/  STL.64 [R1+0x4760], R8 ;  /* 0x0047600801007387 */ /* 0x000fe60000100a00 */
[----:B--2---:R-:W0:Y:S04]  /*210b0*/  LDSM.16.MT88.4 R12, [R28+0x16000] ;  /* 0x016000001c0c783b */ /* 0x004e280000004200 */
[----:B0-----:R-:W-:Y:S01]  /*210c0*/  STL.64 [R1+0x46d8], R14 ;  /* 0x0046d80e01007387 */ /* 0x001fe20000100a00 */
[----:B------:R0:W-:Y:S03]  /*210d0*/  STL.64 [R1+0x46d0], R12 ;  /* 0x0046d00c01007387 */ /* 0x0001e60000100a00 */
[----:B0-----:R-:W2:Y:S01]  /*210e0*/  LDL.LU R12, [R1+0xf0] ;  /* 0x0000f000010c7983 */ /* 0x001ea20000300800 */
[----:B------:R-:W2:Y:S02]  /*210f0*/  LDL.LU R13, [R1+0xf4] ;  /* 0x0000f400010d7983 */ /* 0x000ea40000300800 */
[----:B------:R-:W2:Y:S02]  /*21100*/  LDL.LU R14, [R1+0xf8] ;  /* 0x0000f800010e7983 */ /* 0x000ea40000300800 */
[----:B------:R-:W2:Y:S02]  /*21110*/  LDL.LU R15, [R1+0xfc] ;  /* 0x0000fc00010f7983 */ /* 0x000ea40000300800 */
[----:B------:R-:W-:-:S02]  /*21120*/  IMAD.MOV.U32 R8, RZ, RZ, R23 ;  /* 0x000000ffff087224 */ /* 0x000fc400078e0017 */
[----:B------:R-:W-:Y:S01]  /*21130*/  IMAD.MOV.U32 R10, RZ, RZ, R25 ;  /* 0x000000ffff0a7224 */ /* 0x000fe200078e0019 */
[----:B------:R-:W-:Y:S01]  /*21140*/  MOV R11, R18 ;  /* 0x00000012000b7202 */ /* 0x000fe20000000f00 */
[----:B------:R-:W3:Y:S01]  /*21150*/  LDL.LU R23, [R1+0x48a0] ;  /* 0x0048a00001177983 */ /* 0x000ee20000300800 */
[----:B------:R-:W-:Y:S02]  /*21160*/  MOV R9, R24 ;  /* 0x0000001800097202 */ /* 0x000fe40000000f00 */
[----:B------:R-:W3:Y:S02]  /*21170*/  LDL.LU R24, [R1+0x489c] ;  /* 0x00489c0001187983 */ /* 0x000ee40000300800 */
[----:B------:R-:W3:Y:S01]  /*21180*/  LDL.LU R25, [R1+0x4898] ;  /* 0x0048980001197983 */ /* 0x000ee20000300800 */
[----:B------:R-:W3:Y:S01]  /*21190*/  LDL.LU R18, [R1+0x4894] ;  /* 0x0048940001127983 */ /* 0x000ee20000300800 */
[----:B------:R-:W-:Y:S02]  /*211a0*/  STL.64 [R1+0x4788], R10 ;  /* 0x0047880a01007387 */ /* 0x000fe40000100a00 */
[----:B------:R-:W-:Y:S01]  /*211b0*/  STL.64 [R1+0x4780], R8 ;  /* 0x0047800801007387 */ /* 0x000fe20000100a00 */
[----:B--2---:R-:W-:Y:S01]  /*211c0*/  STL.64 [R1+0x46f8], R14 ;  /* 0x0046f80e01007387 */ /* 0x004fe20000100a00 */
        /* <DEDUP_REMOVED lines=22> */
[----:B----4-:R-:W-:Y:S01]  /*21330*/  IMAD.MOV.U32 R10, RZ, RZ, R17 ;  /* 0x000000ffff0a7224 */ /* 0x010fe200078e0011 */
[----:B---3--:R-:W-:Y:S01]  /*21340*/  MOV R11, R6 ;  /* 0x00000006000b7202 */ /* 0x008fe20000000f00 */
[----:B------:R-:W3:Y:S01]  /*21350*/  LDL.LU R5, [R1+0x4880] ;  /* 0x0048800001057983 */ /* 0x000ee20000300800 */
[----:B-----5:R-:W-:Y:S02]  /*21360*/  MOV R9, R16 ;  /* 0x0000001000097202 */ /* 0x020fe40000000f00 */
[----:B------:R-:W4:Y:S02]  /*21370*/  LDL.LU R16, [R1+0x487c] ;  /* 0x00487c0001107983 */ /* 0x000f240000300800 */
[----:B------:R-:W5:Y:S01]  /*21380*/  LDL.LU R17, [R1+0x4878] ;  /* 0x0048780001117983 */ /* 0x000f620000300800 */
        /* <DEDUP_REMOVED lines=9> */
[----:B------:R-:W-:Y:S01]  /*21420*/  IMAD.MOV.U32 R10, RZ, RZ, R27 ;  /* 0x000000ffff0a7224 */ /* 0x000fe200078e001b */
[----:B------:R-:W-:Y:S01]  /*21430*/  MOV R11, R26 ;  /* 0x0000001a000b7202 */ /* 0x000fe20000000f00 */
[----:B------:R-:W-:Y:S01]  /*21440*/  IMAD.MOV.U32 R8, RZ, RZ, R7 ;  /* 0x000000ffff087224 */ /* 0x000fe200078e0007 */
[----:B------:R-:W-:Y:S01]  /*21450*/  MOV R9, R29 ;  /* 0x0000001d00097202 */ /* 0x000fe20000000f00 */
[----:B------:R-:W3:Y:S01]  /*21460*/  LDL.LU R7, [R1+0x4870] ;  /* 0x0048700001077983 */ /* 0x000ee20000300800 */
[----:B------:R-:W3:Y:S02]  /*21470*/  LDL.LU R29, [R1+0x486c] ;  /* 0x00486c00011d7983 */ /* 0x000ee40000300800 */
[----:B------:R0:W-:Y:S01]  /*21480*/  STL.64 [R1+0x47e8], R10 ;  /* 0x0047e80a01007387 */ /* 0x0001e20000100a00 */
[----:B------:R1:W-:Y:S01]  /*21490*/  STL.64 [R1+0x47e0], R8 ;  /* 0x0047e00801007387 */ /* 0x0003e20000100a00 */
[----:B0-----:R-:W-:Y:S01]  /*214a0*/  IMAD.MOV.U32 R10, RZ, RZ, R23 ;  /* 0x000000ffff0a7224 */ /* 0x001fe200078e0017 */
[----:B------:R-:W-:Y:S01]  /*214b0*/  MOV R11, R22 ;  /* 0x00000016000b7202 */ /* 0x000fe20000000f00 */
[----:B-1----:R-:W-:Y:S01]  /*214c0*/  IMAD.MOV.U32 R8, RZ, RZ, R25 ;  /* 0x000000ffff087224 */ /* 0x002fe200078e0019 */
[----:B------:R-:W-:-:S02]  /*214d0*/  MOV R9, R24 ;  /* 0x0000001800097202 */ /* 0x000fc40000000f00 */
[----:B------:R-:W-:Y:S04]  /*214e0*/  LDSM.16.MT88.4 R24, [R28+0x16180] ;  /* 0x016180001c18783b */ /* 0x000fe80000004200 */
[----:B------:R-:W-:Y:S01]  /*214f0*/  STL.64 [R1+0x4808], R10 ;  /* 0x0048080a01007387 */ /* 0x000fe20000100a00 */
[----:B------:R-:W-:Y:S03]  /*21500*/  STL.64 [R1+0x4800], R8 ;  /* 0x0048000801007387 */ /* 0x000fe60000100a00 */
[----:B--2---:R-:W-:Y:S01]  /*21510*/  STL.64 [R1+0x4758], R14 ;  /* 0x0047580e01007387 */ /* 0x004fe20000100a00 */
[----:B------:R0:W-:Y:S03]  /*21520*/  STL.64 [R1+0x4750], R12 ;  /* 0x0047500c01007387 */ /* 0x0001e60000100a00 */
[----:B0-----:R-:W2:Y:S01]  /*21530*/  LDL.LU R12, [R1+0x130] ;  /* 0x00013000010c7983 */ /* 0x001ea20000300800 */
[----:B------:R-:W2:Y:S02]  /*21540*/  LDL.LU R13, [R1+0x134] ;  /* 0x00013400010d7983 */ /* 0x000ea40000300800 */
[----:B------:R-:W-:Y:S01]  /*21550*/  IMAD.MOV.U32 R10, RZ, RZ, R19 ;  /* 0x000000ffff0a7224 */ /* 0x000fe200078e0013 */
[----:B------:R-:W-:Y:S01]  /*21560*/  MOV R11, R18 ;  /* 0x00000012000b7202 */ /* 0x000fe20000000f00 */
[----:B------:R-:W-:Y:S01]  /*21570*/  IMAD.MOV.U32 R8, RZ, RZ, R21 ;  /* 0x000000ffff087224 */ /* 0x000fe200078e0015 */
[----:B------:R-:W-:Y:S01]  /*21580*/  MOV R9, R20 ;  /* 0x0000001400097202 */ /* 0x000fe20000000f00 */
[----:B---3--:R-:W-:Y:S01]  /*21590*/  IMAD.MOV.U32 R14, RZ, RZ, R7 ;  /* 0x000000ffff0e7224 */ /* 0x008fe200078e0007 */
[----:B------:R-:W-:Y:S01]  /*215a0*/  MOV R15, R6 ;  /* 0x00000006000f7202 */ /* 0x000fe20000000f00 */
[----:B------:R-:W3:Y:S01]  /*215b0*/  LDL.LU R7, [R1+0x4868] ;  /* 0x0048680001077983 */ /* 0x000ee20000300800 */
[----:B------:R-:W3:Y:S02]  /*215c0*/  LDL.LU R6, [R1+0x4864] ;  /* 0x0048640001067983 */ /* 0x000ee40000300800 */
[----:B------:R-:W-:Y:S02]  /*215d0*/  STL.64 [R1+0x4828], R10 ;  /* 0x0048280a01007387 */ /* 0x000fe40000100a00 */
[----:B------:R-:W-:Y:S01]  /*215e0*/  STL.64 [R1+0x4820], R8 ;  /* 0x0048200801007387 */ /* 0x000fe20000100a00 */
[----:B------:R-:W-:Y:S04]  /*215f0*/  STL.64 [R1+0x4778], R14 ;  /* 0x0047780e01007387 */ /* 0x000fe80000100a00 */
[----:B------:R-:W-:Y:S04]  /*21600*/  LDSM.16.MT88.4 R20, [R28+0x16100] ;  /* 0x016100001c14783b */ /* 0x000fe80000004200 */
[----:B--2---:R0:W-:Y:S04]  /*21610*/  STL.64 [R1+0x4770], R12 ;  /* 0x0047700c01007387 */ /* 0x0041e80000100a00 */
[----:B0-----:R-:W2:Y:S01]  /*21620*/  LDL.LU R12, [R1+0x140] ;  /* 0x00014000010c7983 */ /* 0x001ea20000300800 */
[----:B------:R-:W2:Y:S02]  /*21630*/  LDL.LU R13, [R1+0x144] ;  /* 0x00014400010d7983 */ /* 0x000ea40000300800 */
[----:B------:R-:W2:Y:S02]  /*21640*/  LDL.LU R14, [R1+0x148] ;  /* 0x00014800010e7983 */ /* 0x000ea40000300800 */
[----:B------:R-:W-:-:S02]  /*21650*/  IMAD.MOV.U32 R15, RZ, RZ, R29 ;  /* 0x000000ffff0f7224 */ /* 0x000fc400078e001d */
[----:B------:R-:W3:Y:S04]  /*21660*/  LDL.LU R29, [R1+0x4860] ;  /* 0x00486000011d7983 */ /* 0x000ee80000300800 */
[----:B--2---:R-:W-:Y:S01]  /*21670*/  STL.64 [R1+0x4798], R14 ;  /* 0x0047980e01007387 */ /* 0x004fe20000100a00 */
[----:B------:R0:W-:Y:S03]  /*21680*/  STL.64 [R1+0x4790], R12 ;  /* 0x0047900c01007387 */ /* 0x0001e60000100a00 */
[----:B0-----:R-:W2:Y:S01]  /*21690*/  LDL.LU R12, [R1+0x150] ;  /* 0x00015000010c7983 */ /* 0x001ea20000300800 */
[----:B------:R-:W2:Y:S01]  /*216a0*/  LDL.LU R13, [R1+0x154] ;  /* 0x00015400010d7983 */ /* 0x000ea20000300800 */
[----:B---3--:R-:W-:Y:S01]  /*216b0*/  MOV R14, R6 ;  /* 0x00000006000e7202 */ /* 0x008fe20000000f00 */
[----:B------:R-:W-:Y:S01]  /*216c0*/  IMAD.MOV.U32 R15, RZ, RZ, R7 ;  /* 0x000000ffff0f7224 */ /* 0x000fe200078e0007 */
[----:B------:R-:W3:Y:S01]  /*216d0*/  LDL.LU R6, [R1+0x485c] ;  /* 0x00485c0001067983 */ /* 0x000ee20000300800 */
[----:B------:R-:W3:Y:S03]  /*216e0*/  LDL.LU R7, [R1+0x4858] ;  /* 0x0048580001077983 */ /* 0x000ee60000300800 */
[----:B------:R-:W-:Y:S04]  /*216f0*/  STL.64 [R1+0x47b8], R14 ;  /* 0x0047b80e01007387 */ /* 0x000fe80000100a00 */
[----:B--2---:R0:W-:Y:S04]  /*21700*/  STL.64 [R1+0x47b0], R12 ;  /* 0x0047b00c01007387 */ /* 0x0041e80000100a00 */
[----:B0-----:R-:W2:Y:S01]  /*21710*/  LDL.LU R12, [R1+0x160] ;  /* 0x00016000010c7983 */ /* 0x001ea20000300800 */
[----:B------:R-:W2:Y:S02]  /*21720*/  LDL.LU R13, [R1+0x164] ;  /* 0x00016400010d7983 */ /* 0x000ea40000300800 */
[----:B------:R-:W2:Y:S01]  /*21730*/  LDL.LU R14, [R1+0x168] ;  /* 0x00016800010e7983 */ /* 0x000ea20000300800 */
[----:B------:R-:W-:-:S02]  /*21740*/  MOV R15, R29 ;  /* 0x0000001d000f7202 */ /* 0x000fc40000000f00 */
[----:B------:R-:W3:Y:S04]  /*21750*/  LDL.LU R29, [R1+0x4854] ;  /* 0x00485400011d7983 */ /* 0x000ee80000300800 */
[----:B--2---:R-:W-:Y:S01]  /*21760*/  STL.64 [R1+0x47d8], R14 ;  /* 0x0047d80e01007387 */ /* 0x004fe20000100a00 */
[----:B------:R0:W-:Y:S03]  /*21770*/  STL.64 [R1+0x47d0], R12 ;  /* 0x0047d00c01007387 */ /* 0x0001e60000100a00 */
[----:B0-----:R-:W2:Y:S01]  /*21780*/  LDL.LU R12, [R1+0x170] ;  /* 0x00017000010c7983 */ /* 0x001ea20000300800 */
[----:B------:R-:W2:Y:S02]  /*21790*/  LDL.LU R13, [R1+0x174] ;  /* 0x00017400010d7983 */ /* 0x000ea40000300800 */
[----:B---3--:R-:W-:Y:S01]  /*217a0*/  IMAD.MOV.U32 R14, RZ, RZ, R7 ;  /* 0x000000ffff0e7224 */ /* 0x008fe200078e0007 */
[----:B------:R-:W-:Y:S01]  /*217b0*/  MOV R15, R6 ;  /* 0x00000006000f7202 */ /* 0x000fe20000000f00 */
[----:B------:R-:W3:Y:S01]  /*217c0*/  LDL.LU R7, [R1+0x4850] ;  /* 0x0048500001077983 */ /* 0x000ee20000300800 */
[----:B------:R-:W3:Y:S03]  /*217d0*/  LDL.LU R6, [R1+0x484c] ;  /* 0x00484c0001067983 */ /* 0x000ee60000300800 */
[----:B------:R-:W-:Y:S04]  /*217e0*/  STL.64 [R1+0x47f8], R14 ;  /* 0x0047f80e01007387 */ /* 0x000fe80000100a00 */
        /* <DEDUP_REMOVED lines=16> */
[----:B0-----:R-:W3:Y:S01]  /*218f0*/  LDL.LU R12, [R1+0x1a0] ;  /* 0x0001a000010c7983 */ /* 0x001ee20000300800 */
[----:B------:R-:W3:Y:S02]  /*21900*/  LDL.LU R13, [R1+0x1a4] ;  /* 0x0001a400010d7983 */ /* 0x000ee40000300800 */
        /* <DEDUP_REMOVED lines=8> */
[----:B------:R-:W2:Y:S01]  /*21990*/  LDL.LU.64 R14, [R1+0x4838] ;  /* 0x00483800010e7983 */ /* 0x000ea20000300a00 */
[----:B------:R-:W2:Y:S11]  /*219a0*/  LDL.LU.64 R12, [R1+0x4830] ;  /* 0x00483000010c7983 */ /* 0x000eb60000300a00 */
[----:B------:R-:W-:Y:S10]  /*219b0*/  @!UPT UIADD3 URZ, URZ, URZ, URZ ;  /* 0x0000003f3f3ff290 */ /* 0x000ff4000fffe03f */
[----:B------:R-:W-:Y:S01]  /*219c0*/  STL.64 [R1+0x1a0], R8 ;  /* 0x0001a00801007387 */ /* 0x000fe20000100a00 */
[----:B------:R1:W-:Y:S03]  /*219d0*/  STL.64 [R1+0x1a8], R10 ;  /* 0x0001a80a01007387 */ /* 0x0003e60000100a00 */
[----:B-1----:R-:W2:Y:S01]  /*219e0*/  LDL.LU.64 R10, [R1+0x4828] ;  /* 0x00482800010a7983 */ /* 0x002ea20000300a00 */
[----:B------:R-:W2:Y:S02]  /*219f0*/  LDL.LU.64 R8, [R1+0x4820] ;  /* 0x0048200001087983 */ /* 0x000ea40000300a00 */
[-C--:B--2---:R-:W-:Y:S01]  /*21a00*/  HMMA.16816.F32 R8, R8, R6.reuse, R12 ;  /* 0x000000060808723c */ /* 0x084fe2000000180c */
        /* <DEDUP_REMOVED lines=12> */
[----:B------:R1:W-:Y:S02]  /*21ad0*/  STL [R1+0x188], R10 ;  /* 0x0001880a01007387 */ /* 0x0003e40000100800 */
[----:B------:R-:W-:Y:S02]  /*21ae0*/  IMAD.MOV.U32 R29, RZ, RZ, R11 ;  /* 0x000000ffff1d7224 */ /* 0x000fe400078e000b */
        /* <DEDUP_REMOVED lines=75> */
[----:B------:R-:W0:Y:S01]  /*21fa0*/  LDL.LU.64 R10, [R1+0x46b8] ;  /* 0x0046b800010a7983 */ /* 0x000e220000300a00 */
[----:B------:R-:W0:Y:S11]  /*21fb0*/  LDL.LU.64 R8, [R1+0x46b0] ;  /* 0x0046b00001087983 */ /* 0x000e360000300a00 */
[----:B------:R-:W-:Y:S10]  /*21fc0*/  @!UPT UIADD3 URZ, URZ, URZ, URZ ;  /* 0x0000003f3f3ff290 */ /* 0x000ff4000fffe03f */
[----:B------:R-:W-:Y:S01]  /*21fd0*/  STL.64 [R1+0xe0], R12 ;  /* 0x0000e00c01007387 */ /* 0x000fe20000100a00 */
[----:B------:R-:W-:Y:S01]  /*21fe0*/  STL.64 [R1+0xe8], R14 ;  /* 0x0000e80e01007387 */ /* 0x000fe20000100a00 */
[----:B0-----:R-:W-:Y:S02]  /*21ff0*/  HMMA.16816.F32 R16, R16, R6, R8 ;  /* 0x000000061010723c */ /* 0x001fe40000001808 */
[----:B------:R-:W2:Y:S01]  /*22000*/  LDL.LU.64 R10, [R1+0x46a8] ;  /* 0x0046a800010a7983 */ /* 0x000ea20000300a00 */
[----:B------:R-:W2:Y:S11]  /*22010*/  LDL.LU.64 R8, [R1+0x46a0] ;  /* 0x0046a00001087983 */ /* 0x000eb60000300a00 */
[----:B------:R-:W-:Y:S09]  /*22020*/  @!UPT UIADD3 URZ, URZ, URZ, URZ ;  /* 0x0000003f3f3ff290 */ /* 0x000ff2000fffe03f */
[----:B------:R0:W-:Y:S01]  /*22030*/  STL.64 [R1+0xd0], R16 ;  /* 0x0000d01001007387 */ /* 0x0001e20000100a00 */
[----:B------:R1:W-:Y:S03]  /*22040*/  STL.64 [R1+0xd8], R18 ;  /* 0x0000d81201007387 */ /* 0x0003e60000100a00 */
[----:B0-----:R-:W3:Y:S01]  /*22050*/  LDL.LU R16, [R1+0xc0] ;  /* 0x0000c00001107983 */ /* 0x001ee20000300800 */
[----:B------:R-:W3:Y:S02]  /*22060*/  LDL.LU R17, [R1+0xc4] ;  /* 0x0000c40001117983 */ /* 0x000ee40000300800 */
[----:B-1----:R-:W3:Y:S02]  /*22070*/  LDL.LU R18, [R1+0xc8] ;  /* 0x0000c80001127983 */ /* 0x002ee40000300800 */
[----:B------:R-:W3:Y:S01]  /*22080*/  LDL.LU R19, [R1+0xcc] ;  /* 0x0000cc0001137983 */ /* 0x000ee20000300800 */
[----:B------:R-:W0:Y:S04]  /*22090*/  S2R R15, SR_TID.X ;  /* 0x00000000000f7919 */ /* 0x000e280000002100 */
[----:B------:R-:W1:Y:S01]  /*220a0*/  S2R R12, SR_TID.X ;  /* 0x00000000000c7919 */ /* 0x000e620000002100 */
[----:B0-----:R-:W-:Y:S01]  /*220b0*/  LOP3.LUT R15, R15, 0x7, RZ, 0xc0, !PT ;  /* 0x000000070f0f7812 */ /* 0x001fe200078ec0ff */
[----:B-1----:R-:W-:-:S03]  /*220c0*/  IMAD.SHL.U32 R14, R12, 0x2, RZ ;  /* 0x000000020c0e7824 */ /* 0x002fc600078e00ff */
[----:B------:R-:W-:Y:S01]  /*220d0*/  SHF.L.U32 R13, R15, 0x4, RZ ;  /* 0x000000040f0d7819 */ /* 0x000fe200000006ff */
[C---:B------:R-:W-:Y:S01]  /*220e0*/  LOP3.LUT R15, R12.reuse, 0x7, RZ, 0xc0, !PT ;  /* 0x000000070c0f7812 */ /* 0x040fe200078ec0ff */
[-C--:B---3--:R-:W-:Y:S08]  /*220f0*/  HMMA.16816.F32 R16, R20, R6.reuse, R16 ;  /* 0x000000061410723c */ /* 0x088ff00000001810 */
[----:B--2---:R-:W-:Y:S11]  /*22100*/  HMMA.16816.F32 R4, R24, R6, R8 ;  /* 0x000000061804723c */ /* 0x004ff60000001808 */
[----:B------:R-:W-:Y:S04]  /*22110*/  @!UPT UIADD3 URZ, URZ, URZ, URZ ;  /* 0x0000003f3f3ff290 */ /* 0x000fe8000fffe03f */
[----:B------:R-:W-:Y:S01]  /*22120*/  STL.64 [R1+0xc0], R16 ;  /* 0x0000c01001007387 */ /* 0x000fe20000100a00 */
[----:B------:R0:W-:Y:S07]  /*22130*/  STL.64 [R1+0xc8], R18 ;  /* 0x0000c81201007387 */ /* 0x0001ee0000100a00 */
[----:B------:R-:W-:Y:S02]  /*22140*/  STL.64 [R1+0x44e0], R6 ;  /* 0x0044e00601007387 */ /* 0x000fe40000100a00 */
[----:B------:R-:W-:Y:S02]  /*22150*/  STL.64 [R1+0x44d8], R4 ;  /* 0x0044d80401007387 */ /* 0x000fe40000100a00 */
        /* <DEDUP_REMOVED lines=10> */
[----:B------:R-:W0:Y:S04]  /*22200*/  LDSM.16.MT88.4 R4, [R0+0x18080] ;  /* 0x018080000004783b */ /* 0x000e280000004200 */
[----:B------:R-:W-:Y:S01]  /*22210*/  STL.64 [R1+0x4698], R14 ;  /* 0x0046980e01007387 */ /* 0x000fe20000100a00 */
[----:B------:R-:W-:Y:S02]  /*22220*/  STL.64 [R1+0x4690], R12 ;  /* 0x0046900c01007387 */ /* 0x000fe40000100a00 */
[----:B------:R-:W-:Y:S01]  /*22230*/  LDSM.16.MT88.4 R12, [R3+0x18000] ;  /* 0x01800000030c783b */ /* 0x000fe20000004200 */
[----:B0-----:R-:W-:-:S03]  /*22240*/  MOV R23, R4 ;  /* 0x0000000400177202 */ /* 0x001fc60000000f00 */
[----:B------:R-:W-:Y:S01]  /*22250*/  IMAD.MOV.U32 R22, RZ, RZ, R5 ;  /* 0x000000ffff167224 */ /* 0x000fe200078e0005 */
[----:B------:R-:W-:Y:S01]  /*22260*/  MOV R21, R6 ;  /* 0x0000000600157202 */ /* 0x000fe20000000f00 */
[----:B------:R-:W-:Y:S02]  /*22270*/  IMAD.MOV.U32 R20, RZ, RZ, R7 ;  /* 0x000000ffff147224 */ /* 0x000fe400078e0007 */
[----:B------:R-:W0:Y:S04]  /*22280*/  LDSM.16.MT88.4 R4, [R0+0x18100] ;  /* 0x018100000004783b */ /* 0x000e280000004200 */
[----:B------:R-:W-:Y:S01]  /*22290*/  STL [R1+0x4444], R10 ;  /* 0x0044440a01007387 */ /* 0x000fe20000100800 */
[----:B------:R1:W-:Y:S01]  /*222a0*/  STL [R1+0x4440], R11 ;  /* 0x0044400b01007387 */ /* 0x0003e20000100800 */
[----:B0-----:R-:W-:Y:S01]  /*222b0*/  MOV R25, R4 ;  /* 0x0000000400197202 */ /* 0x001fe20000000f00 */
[----:B------:R-:W-:Y:S01]  /*222c0*/  IMAD.MOV.U32 R24, RZ, RZ, R5 ;  /* 0x000000ffff187224 */ /* 0x000fe200078e0005 */
[----:B-1----:R-:W-:Y:S01]  /*222d0*/  MOV R11, R6 ;  /* 0x00000006000b7202 */ /* 0x002fe20000000f00 */
[----:B------:R-:W-:-:S02]  /*222e0*/  IMAD.MOV.U32 R10, RZ, RZ, R7 ;  /* 0x000000ffff0a7224 */ /* 0x000fc400078e0007 */
[----:B------:R-:W0:Y:S04]  /*222f0*/  LDSM.16.MT88.4 R4, [R0+0x18180] ;  /* 0x018180000004783b */ /* 0x000e280000004200 */
[----:B------:R-:W-:Y:S01]  /*22300*/  STL [R1+0x4608], R0 ;  /* 0x0046080001007387 */ /* 0x000fe20000100800 */
[----:B0-----:R-:W-:Y:S01]  /*22310*/  MOV R19, R4 ;  /* 0x0000000400137202 */ /* 0x001fe20000000f00 */
[----:B------:R-:W-:Y:S01]  /*22320*/  IMAD.MOV.U32 R18, RZ, RZ, R5 ;  /* 0x000000ffff127224 */ /* 0x000fe200078e0005 */
[----:B------:R-:W-:Y:S01]  /*22330*/  MOV R17, R6 ;  /* 0x0000000600117202 */ /* 0x000fe20000000f00 */
[----:B------:R-:W-:Y:S01]  /*22340*/  IMAD.MOV.U32 R16, RZ, RZ, R7 ;  /* 0x000000ffff107224 */ /* 0x000fe200078e0007 */
[----:B------:R-:W-:Y:S01]  /*22350*/  MOV R7, R12 ;  /* 0x0000000c00077202 */ /* 0x000fe20000000f00 */
[----:B------:R-:W-:Y:S01]  /*22360*/  IMAD.MOV.U32 R6, RZ, RZ, R13 ;  /* 0x000000ffff067224 */ /* 0x000fe200078e000d */
[----:B------:R-:W-:Y:S01]  /*22370*/  MOV R5, R14 ;  /* 0x0000000e00057202 */ /* 0x000fe20000000f00 */
[----:B------:R-:W-:-:S02]  /*22380*/  IMAD.MOV.U32 R4, RZ, RZ, R15 ;  /* 0x000000ffff047224 */ /* 0x000fc400078e000f */
[----:B------:R-:W0:Y:S04]  /*22390*/  LDSM.16.MT88.4 R12, [R3+0x18080] ;  /* 0x01808000030c783b */ /* 0x000e280000004200 */
[----:B------:R-:W-:Y:S01]  /*223a0*/  STL [R1+0x4618], R4 ;  /* 0x0046180401007387 */ /* 0x000fe20000100800 */
[----:B------:R-:W-:Y:S02]  /*223b0*/  STL [R1+0x4614], R5 ;  /* 0x0046140501007387 */ /* 0x000fe40000100800 */
[----:B------:R-:W-:Y:S02]  /*223c0*/  STL [R1+0x4610], R6 ;  /* 0x0046100601007387 */ /* 0x000fe40000100800 */
[----:B------:R-:W-:Y:S01]  /*223d0*/  STL [R1+0x460c], R7 ;  /* 0x00460c0701007387 */ /* 0x000fe20000100800 */
[----:B0-----:R-:W-:Y:S01]  /*223e0*/  STL.64 [R1+0x60], R12 ;  /* 0x0000600c01007387 */ /* 0x001fe20000100a00 */
[----:B------:R-:W-:Y:S01]  /*223f0*/  STL [R1+0x68], R14 ;  /* 0x0000680e01007387 */ /* 0x000fe20000100800 */
        /* <DEDUP_REMOVED lines=8> */
[----:B------:R-:W-:Y:S01]  /*22480*/  STL [R1+0x462c], R7 ;  /* 0x00462c0701007387 */ /* 0x000fe20000100800 */
[----:B------:R-:W-:Y:S02]  /*22490*/  STL [R1+0x4628], R6 ;  /* 0x0046280601007387 */ /* 0x000fe40000100800 */
[----:B------:R-:W-:Y:S02]  /*224a0*/  STL [R1+0x4624], R5 ;  /* 0x0046240501007387 */ /* 0x000fe40000100800 */
[----:B------:R-:W-:Y:S01]  /*224b0*/  STL [R1+0x4620], R4 ;  /* 0x0046200401007387 */ /* 0x000fe20000100800 */
[----:B0-----:R-:W-:Y:S01]  /*224c0*/  STL.64 [R1+0x40], R12 ;  /* 0x0000400c01007387 */ /* 0x001fe20000100a00 */
[----:B------:R-:W-:Y:S02]  /*224d0*/  STL [R1+0x48], R14 ;  /* 0x0000480e01007387 */ /* 0x000fe40000100800 */
[----:B------:R-:W-:-:S02]  /*224e0*/  IMAD.MOV.U32 R0, RZ, RZ, R15 ;  /* 0x000000ffff007224 */ /* 0x000fc400078e000f */
[----:B------:R-:W0:Y:S04]  /*224f0*/  LDSM.16.MT88.4 R12, [R2+0x18000] ;  /* 0x01800000020c783b */ /* 0x000e280000004200 */
[----:B------:R-:W-:Y:S01]  /*22500*/  STL [R1+0x4634], R0 ;  /* 0x0046340001007387 */ /* 0x000fe20000100800 */
[----:B------:R-:W-:Y:S01]  /*22510*/  STL [R1+0x4630], R3 ;  /* 0x0046300301007387 */ /* 0x000fe20000100800 */
[----:B0-----:R-:W-:Y:S01]  /*22520*/  MOV R7, R12 ;  /* 0x0000000c00077202 */ /* 0x001fe20000000f00 */
[----:B------:R-:W-:Y:S01]  /*22530*/  IMAD.MOV.U32 R6, RZ, RZ, R13 ;  /* 0x000000ffff067224 */ /* 0x000fe200078e000d */
[----:B------:R-:W-:Y:S01]  /*22540*/  MOV R5, R14 ;  /* 0x0000000e00057202 */ /* 0x000fe20000000f00 */
[----:B------:R-:W-:Y:S02]  /*22550*/  IMAD.MOV.U32 R4, RZ, RZ, R15 ;  /* 0x000000ffff047224 */ /* 0x000fe400078e000f */
[----:B------:R-:W0:Y:S04]  /*22560*/  LDSM.16.MT88.4 R12, [R2+0x18080] ;  /* 0x01808000020c783b */ /* 0x000e280000004200 */
[----:B------:R-:W-:Y:S01]  /*22570*/  STL [R1+0x4644], R4 ;  /* 0x0046440401007387 */ /* 0x000fe20000100800 */
[----:B------:R-:W-:Y:S02]  /*22580*/  STL [R1+0x4640], R5 ;  /* 0x0046400501007387 */ /* 0x000fe40000100800 */
[----:B------:R-:W-:Y:S02]  /*22590*/  STL [R1+0x463c], R6 ;  /* 0x00463c0601007387 */ /* 0x000fe40000100800 */
[----:B------:R-:W-:Y:S01]  /*225a0*/  STL [R1+0x4638], R7 ;  /* 0x0046380701007387 */ /* 0x000fe20000100800 */
[----:B0-----:R-:W-:Y:S01]  /*225b0*/  MOV R0, R14 ;  /* 0x0000000e00007202 */ /* 0x001fe20000000f00 */
[----:B------:R-:W-:Y:S01]  /*225c0*/  STL.64 [R1+0x20], R12 ;  /* 0x0000200c01007387 */ /* 0x000fe20000100a00 */
[----:B------:R-:W-:-:S02]  /*225d0*/  IMAD.MOV.U32 R3, RZ, RZ, R15 ;  /* 0x000000ffff037224 */ /* 0x000fc400078e000f */
[----:B------:R-:W0:Y:S03]  /*225e0*/  LDSM.16.MT88.4 R12, [R2+0x18100] ;  /* 0x01810000020c783b */ /* 0x000e260000004200 */
[----:B------:R-:W-:Y:S01]  /*225f0*/  STL [R1+0x464c], R3 ;  /* 0x00464c0301007387 */ /* 0x000fe20000100800 */
[----:B------:R-:W-:Y:S01]  /*22600*/  STL [R1+0x4648], R0 ;  /* 0x0046480001007387 */ /* 0x000fe20000100800 */
[----:B0-----:R-:W-:Y:S01]  /*22610*/  MOV R6, R14 ;  /* 0x0000000e00067202 */ /* 0x001fe20000000f00 */
[----:B------:R-:W-:Y:S01]  /*22620*/  IMAD.MOV.U32 R7, RZ, RZ, R15 ;  /* 0x000000ffff077224 */ /* 0x000fe200078e000f */
[----:B------:R-:W-:Y:S01]  /*22630*/  MOV R4, R12 ;  /* 0x0000000c00047202 */ /* 0x000fe20000000f00 */
[----:B------:R-:W-:Y:S01]  /*22640*/  IMAD.MOV.U32 R5, RZ, RZ, R13 ;  /* 0x000000ffff057224 */ /* 0x000fe200078e000d */
[----:B------:R-:W2:Y:S01]  /*22650*/  LDL.LU.64 R14, [R1+0x4698] ;  /* 0x00469800010e7983 */ /* 0x000ea20000300a00 */
[----:B------:R-:W3:Y:S02]  /*22660*/  LDL.LU.64 R12, [R1+0x4690] ;  /* 0x00469000010c7983 */ /* 0x000ee40000300a00 */
[----:B------:R-:W-:Y:S01]  /*22670*/  STL.64 [R1+0x4658], R6 ;  /* 0x0046580601007387 */ /* 0x000fe20000100a00 */
[----:B------:R-:W-:Y:S02]  /*22680*/  STL.64 [R1+0x4650], R4 ;  /* 0x0046500401007387 */ /* 0x000fe40000100a00 */
[----:B------:R-:W0:Y:S02]  /*22690*/  LDSM.16.MT88.4 R4, [R2+0x18180] ;  /* 0x018180000204783b */ /* 0x000e240000004200 */
[----:B0-----:R-:W-:-:S02]  /*226a0*/  MOV R3, R6 ;  /* 0x0000000600037202 */ /* 0x001fc40000000f00 */
        /* <DEDUP_REMOVED lines=14> */
[----:B0-----:R0:W-:Y:S01]  /*22790*/  STL.64 [R1+0x4510], R14 ;  /* 0x0045100e01007387 */ /* 0x0011e20000100a00 */
[----:B------:R1:W-:Y:S01]  /*227a0*/  STL.64 [R1+0x4508], R12 ;  /* 0x0045080c01007387 */ /* 0x0003e20000100a00 */
[----:B0-----:R-:W-:Y:S01]  /*227b0*/  MOV R14, R17 ;  /* 0x00000011000e7202 */ /* 0x001fe20000000f00 */
[----:B------:R-:W-:Y:S01]  /*227c0*/  IMAD.MOV.U32 R15, RZ, RZ, R16 ;  /* 0x000000ffff0f7224 */ /* 0x000fe200078e0010 */
[----:B-1----:R-:W-:Y:S01]  /*227d0*/  MOV R12, R19 ;  /* 0x00000013000c7202 */ /* 0x002fe20000000f00 */
[----:B------:R-:W-:Y:S02]  /*227e0*/  IMAD.MOV.U32 R13, RZ, RZ, R18 ;  /* 0x000000ffff0d7224 */ /* 0x000fe400078e0012 */
[----:B------:R-:W0:Y:S04]  /*227f0*/  LDSM.16.MT88.4 R16, [R28+0x18080] ;  /* 0x018080001c10783b */ /* 0x000e280000004200 */
[----:B------:R-:W-:Y:S01]  /*22800*/  STL.64 [R1+0x4668], R14 ;  /* 0x0046680e01007387 */ /* 0x000fe20000100a00 */
[----:B------:R1:W-:Y:S03]  /*22810*/  STL.64 [R1+0x4660], R12 ;  /* 0x0046600c01007387 */ /* 0x0003e60000100a00 */
[----:B-1----:R-:W2:Y:S01]  /*22820*/  LDL.LU R12, [R1+0x190] ;  /* 0x00019000010c7983 */ /* 0x002ea20000300800 */
[----:B------:R-:W2:Y:S02]  /*22830*/  LDL.LU R13, [R1+0x194] ;  /* 0x00019400010d7983 */ /* 0x000ea40000300800 */
[----:B------:R-:W3:Y:S02]  /*22840*/  LDL.LU R14, [R1+0x198] ;  /* 0x00019800010e7983 */ /* 0x000ee40000300800 */
[----:B------:R-:W3:Y:S02]  /*22850*/  LDL.LU R15, [R1+0x19c] ;  /* 0x00019c00010f7983 */ /* 0x000ee40000300800 */
[----:B---3--:R-:W-:Y:S01]  /*22860*/  STL.64 [R1+0x4688], R14 ;  /* 0x0046880e01007387 */ /* 0x008fe20000100a00 */
[----:B--2---:R1:W-:Y:S03]  /*22870*/  STL.64 [R1+0x4680], R12 ;  /* 0x0046800c01007387 */ /* 0x0043e60000100a00 */
[----:B-1----:R-:W2:Y:S01]  /*22880*/  LDL.LU R12, [R1+0x1a0] ;  /* 0x0001a000010c7983 */ /* 0x002ea20000300800 */
[----:B------:R-:W2:Y:S02]  /*22890*/  LDL.LU R13, [R1+0x1a4] ;  /* 0x0001a400010d7983 */ /* 0x000ea40000300800 */
[----:B------:R-:W2:Y:S02]  /*228a0*/  LDL.LU R14, [R1+0x1a8] ;  /* 0x0001a800010e7983 */ /* 0x000ea40000300800 */
[----:B------:R-:W2:Y:S01]  /*228b0*/  LDL.LU R15, [R1+0x1ac] ;  /* 0x0001ac00010f7983 */ /* 0x000ea20000300800 */
[----:B0-----:R-:W-:Y:S01]  /*228c0*/  STL.64 [R1+0x4500], R18 ;  /* 0x0045001201007387 */ /* 0x001fe20000100a00 */
[----:B------:R0:W-:Y:S03]  /*228d0*/  STL.64 [R1+0x44f8], R16 ;  /* 0x0044f81001007387 */ /* 0x0001e60000100a00 */
[----:B0-----:R-:W3:Y:S01]  /*228e0*/  LDL.LU R16, [R1+0x170] ;  /* 0x0001700001107983 */ /* 0x001ee20000300800 */
[----:B------:R-:W3:Y:S02]  /*228f0*/  LDL.LU R17, [R1+0x174] ;  /* 0x0001740001117983 */ /* 0x000ee40000300800 */
[----:B------:R-:W3:Y:S02]  /*22900*/  LDL.LU R18, [R1+0x178] ;  /* 0x0001780001127983 */ /* 0x000ee40000300800 */
[----:B------:R-:W3:Y:S01]  /*22910*/  LDL.LU R19, [R1+0x17c] ;  /* 0x00017c0001137983 */ /* 0x000ee20000300800 */
[----:B------:R-:W-:Y:S01]  /*22920*/  STL.64 [R1+0x44f0], R22 ;  /* 0x0044f01601007387 */ /* 0x000fe20000100a00 */
[----:B------:R0:W-:Y:S02]  /*22930*/  STL.64 [R1+0x44e8], R20 ;  /* 0x0044e81401007387 */ /* 0x0001e40000100a00 */
[----:B0-----:R-:W-:Y:S01]  /*22940*/  MOV R20, R25 ;  /* 0x0000001900147202 */ /* 0x001fe20000000f00 */
[----:B------:R-:W-:-:S02]  /*22950*/  IMAD.MOV.U32 R21, RZ, RZ, R24 ;  /* 0x000000ffff157224 */ /* 0x000fc400078e0018 */
[----:B------:R-:W0:Y:S04]  /*22960*/  LDSM.16.MT88.4 R24, [R28+0x18180] ;  /* 0x018180001c18783b */ /* 0x000e280000004200 */
[----:B0-----:R-:W-:Y:S01]  /*22970*/  STL.64 [R1+0x4520], R26 ;  /* 0x0045201a01007387 */ /* 0x001fe20000100a00 */
[----:B------:R0:W-:Y:S03]  /*22980*/  STL.64 [R1+0x4518], R24 ;  /* 0x0045181801007387 */ /* 0x0001e60000100a00 */
[----:B0-----:R-:W4:Y:S01]  /*22990*/  LDL.LU R24, [R1+0x180] ;  /* 0x0001800001187983 */ /* 0x001f220000300800 */
[----:B------:R-:W4:Y:S02]  /*229a0*/  LDL.LU R25, [R1+0x184] ;  /* 0x0001840001197983 */ /* 0x000f240000300800 */
[----:B------:R-:W4:Y:S02]  /*229b0*/  LDL.LU R26, [R1+0x188] ;  /* 0x00018800011a7983 */ /* 0x000f240000300800 */
[----:B------:R-:W-:Y:S01]  /*229c0*/  STL [R1+0x44a8], R28 ;  /* 0x0044a81c01007387 */ /* 0x000fe20000100800 */
[----:B------:R-:W-:Y:S01]  /*229d0*/  MOV R27, R29 ;  /* 0x0000001d001b7202 */ /* 0x000fe20000000f00 */
[-C--:B--2---:R-:W-:Y:S01]  /*229e0*/  HMMA.16816.F32 R4, R4, R8.reuse, R12 ;  /* 0x000000080404723c */ /* 0x084fe2000000180c */
[----:B------:R-:W2:Y:S01]  /*229f0*/  LDL.LU.64 R14, [R1+0x4688] ;  /* 0x00468800010e7983 */ /* 0x000ea20000300a00 */
[----:B------:R-:W2:Y:S11]  /*22a00*/  LDL.LU.64 R12, [R1+0x4680] ;  /* 0x00468000010c7983 */ /* 0x000eb60000300a00 */
[----:B------:R-:W-:Y:S10]  /*22a10*/  @!UPT UIADD3 URZ, URZ, URZ, URZ ;  /* 0x0000003f3f3ff290 */ /* 0x000ff4000fffe03f */
[----:B------:R-:W-:Y:S01]  /*22a20*/  STL.64 [R1+0x1a0], R4 ;  /* 0x0001a00401007387 */ /* 0x000fe20000100a00 */
[----:B------:R0:W-:Y:S02]  /*22a30*/  STL [R1+0x1a8], R6 ;  /* 0x0001a80601007387 */ /* 0x0001e40000100800 */
[----:B------:R-:W-:Y:S02]  /*22a40*/  IMAD.MOV.U32 R29, RZ, RZ, R7 ;  /* 0x000000ffff1d7224 */ /* 0x000fe400078e0007 */
[----:B0-----:R-:W2:Y:S01]  /*22a50*/  LDL.LU.64 R6, [R1+0x4678] ;  /* 0x0046780001067983 */ /* 0x001ea20000300a00 */
[----:B------:R-:W2:Y:S02]  /*22a60*/  LDL.LU.64 R4, [R1+0x4670] ;  /* 0x0046700001047983 */ /* 0x000ea40000300a00 */
[----:B------:R0:W-:Y:S01]  /*22a70*/  STL [R1+0x4448], R29 ;  /* 0x0044481d01007387 */ /* 0x0001e20000100800 */
[----:B------:R-:W-:Y:S01]  /*22a80*/  MOV R22, R11 ;  /* 0x0000000b00167202 */ /* 0x000fe20000000f00 */
[----:B------:R-:W-:Y:S01]  /*22a90*/  IMAD.MOV.U32 R23, RZ, RZ, R10 ;  /* 0x000000ffff177224 */ /* 0x000fe200078e000a */
[-C--:B--2---:R-:W-:Y:S01]  /*22aa0*/  HMMA.16816.F32 R4, R4, R8.reuse, R12 ;  /* 0x000000080404723c */ /* 0x084fe2000000180c */
[----:B------:R-:W3:Y:S01]  /*22ab0*/  LDL.LU.64 R14, [R1+0x4668] ;  /* 0x00466800010e7983 */ /* 0x000ee20000300a00 */
[----:B------:R-:W3:Y:S06]  /*22ac0*/  LDL.LU.64 R12, [R1+0x4660] ;  /* 0x00466000010c7983 */ /* 0x000eec0000300a00 */
[-C--:B----4-:R-:W-:Y:S11]  /*22ad0*/  HMMA.16816.F32 R20, R20, R8.reuse, R24 ;  /* 0x000000081414723c */ /* 0x090ff60000001818 */
[----:B------:R-:W-:Y:S05]  /*22ae0*/  @!UPT UIADD3 URZ, URZ, URZ, URZ ;  /* 0x0000003f3f3ff290 */ /* 0x000fea000fffe03f */
[----:B------:R-:W-:Y:S01]  /*22af0*/  IMAD.MOV.U32 R11, RZ, RZ, R7 ;  /* 0x000000ffff0b7224 */ /* 0x000fe200078e0007 */
[----:B------:R-:W-:Y:S01]  /*22b00*/  MOV R10, R6 ;  /* 0x00000006000a7202 */ /* 0x000fe20000000f00 */
[----:B------:R1:W-:Y:S01]  /*22b10*/  STL.64 [R1+0x190], R4 ;  /* 0x0001900401007387 */ /* 0x0003e20000100a00 */
[----:B------:R-:W2:Y:S05]  /*22b20*/  LDL.LU.64 R6, [R1+0x4658] ;  /* 0x0046580001067983 */ /* 0x000eaa0000300a00 */
[----:B0-----:R-:W-:Y:S01]  /*22b30*/  MOV R29, R23 ;  /* 0x00000017001d7202 */ /* 0x001fe20000000f00 */
[----:B-1----:R-:W4:Y:S01]  /*22b40*/  LDL.LU.64 R4, [R1+0x4650] ;  /* 0x0046500001047983 */ /* 0x002f220000300a00 */
[----:B------:R-:W-:Y:S02]  /*22b50*/  STL [R1+0x4450], R11 ;  /* 0x0044500b01007387 */ /* 0x000fe40000100800 */
[----:B------:R-:W-:Y:S02]  /*22b60*/  STL [R1+0x444c], R10 ;  /* 0x00444c0a01007387 */ /* 0x000fe40000100800 */
[----:B------:R-:W-:Y:S01]  /*22b70*/  STL.64 [R1+0x180], R20 ;  /* 0x0001801401007387 */ /* 0x000fe20000100a00 */
[----:B------:R-:W-:Y:S01]  /*22b80*/  STL [R1+0x188], R22 ;  /* 0x0001881601007387 */ /* 0x000fe20000100800 */
[----:B------:R-:W-:Y:S01]  /*22b90*/  STL [R1+0x4454], R29 ;  /* 0x0044541d01007387 */ /* 0x000fe20000100800 */
[----:B---3--:R-:W-:Y:S11]  /*22ba0*/  HMMA.16816.F32 R12, R12, R8, R16 ;  /* 0x000000080c0c723c */ /* 0x008ff60000001810 */
[----:B------:R-:W-:Y:S11]  /*22bb0*/  @!UPT UIADD3 URZ, URZ, URZ, URZ ;  /* 0x0000003f3f3ff290 */ /* 0x000ff6000fffe03f */
[----:B------:R-:W-:Y:S01]  /*22bc0*/  @!UPT UIADD3 URZ, URZ, URZ, URZ ;  /* 0x0000003f3f3ff290 */ /* 0x000fe2000fffe03f */
[----:B------:R0:W-:Y:S04]  /*22bd0*/  STL.64 [R1+0x170], R12 ;  /* 0x0001700c01007387 */ /* 0x0001e80000100a00 */
[----:B0-----:R-:W3:Y:S01]  /*22be0*/  LDL.LU R12, [R1] ;  /* 0x00000000010c7983 */ /* 0x001ee20000300800 */
[----:B------:R-:W3:Y:S02]  /*22bf0*/  LDL.LU R13, [R1+0x4] ;  /* 0x00000400010d7983 */ /* 0x000ee40000300800 */
[----:B------:R-:W-:Y:S01]  /*22c00*/  IMAD.MOV.U32 R11, RZ, RZ, R14 ;  /* 0x000000ffff0b7224 */ /* 0x000fe200078e000e */
[----:B------:R-:W-:Y:S01]  /*22c10*/  MOV R10, R15 ;  /* 0x0000000f000a7202 */ /* 0x000fe20000000f00 */
[----:B------:R-:W-:Y:S01]  /*22c20*/  IMAD.MOV.U32 R14, RZ, RZ, R3 ;  /* 0x000000ffff0e7224 */ /* 0x000fe200078e0003 */
[----:B------:R-:W-:Y:S01]  /*22c30*/  MOV R15, R0 ;  /* 0x00000000000f7202 */ /* 0x000fe20000000f00 */
[----:B------:R-:W5:Y:S01]  /*22c40*/  LDL.LU R3, [R1+0x464c] ;  /* 0x00464c0001037983 */ /* 0x000f620000300800 */
[----:B------:R-:W4:Y:S03]  /*22c50*/  LDL.LU R0, [R1+0x4648] ;  /* 0x0046480001007983 */ /* 0x000f260000300800 */
[----:B------:R2:W-:Y:S04]  /*22c60*/  STL.64 [R1+0x4530], R14 ;  /* 0x0045300e01007387 */ /* 0x0005e80000100a00 */
[----:B---3--:R4:W-:Y:S01]  /*22c70*/  STL.64 [R1+0x4528], R12 ;  /* 0x0045280c01007387 */ /* 0x0089e20000100a00 */
[----:B------:R-:W3:Y:S02]  /*22c80*/  LDL.LU R24, [R1+0xf0] ;  /* 0x0000f00001187983 */ /* 0x000ee40000300800 */
[----:B------:R-:W3:Y:S02]  /*22c90*/  LDL.LU R25, [R1+0xf4] ;  /* 0x0000f40001197983 */ /* 0x000ee40000300800 */
[----:B------:R-:W3:Y:S01]  /*22ca0*/  LDL.LU R26, [R1+0xf8] ;  /* 0x0000f800011a7983 */ /* 0x000ee20000300800 */
[----:B------:R-:W3:Y:S01]  /*22cb0*/  LDL.LU R27, [R1+0xfc] ;  /* 0x0000fc00011b7983 */ /* 0x000ee20000300800 */
[----:B--2---:R-:W-:Y:S01]  /*22cc0*/  IMAD.MOV.U32 R14, RZ, RZ, R6 ;  /* 0x000000ffff0e7224 */ /* 0x004fe200078e0006 */
[----:B------:R-:W-:Y:S01]  /*22cd0*/  MOV R15, R7 ;  /* 0x00000007000f7202 */ /* 0x000fe20000000f00 */
[----:B----4-:R-:W-:Y:S01]  /*22ce0*/  IMAD.MOV.U32 R12, RZ, RZ, R4 ;  /* 0x000000ffff0c7224 */ /* 0x010fe200078e0004 */
[----:B------:R-:W-:Y:S01]  /*22cf0*/  MOV R13, R5 ;  /* 0x00000005000d7202 */ /* 0x000fe20000000f00 */
[----:B---3--:R-:W-:Y:S01]  /*22d00*/  STL.64 [R1+0x4540], R26 ;  /* 0x0045401a01007387 */ /* 0x008fe20000100a00 */
[----:B------:R0:W-:Y:S02]  /*22d10*/  STL.64 [R1+0x4538], R24 ;  /* 0x0045381801007387 */ /* 0x0001e40000100a00 */
[----:B------:R-:W2:Y:S02]  /*22d20*/  LDL.LU R4, [R1+0x4644] ;  /* 0x0046440001047983 */ /* 0x000ea40000300800 */
[----:B------:R-:W3:Y:S01]  /*22d30*/  LDL.LU R5, [R1+0x4640] ;  /* 0x0046400001057983 */ /* 0x000ee20000300800 */
[----:B------:R-:W4:Y:S01]  /*22d40*/  LDL.LU R6, [R1+0x463c] ;  /* 0x00463c0001067983 */ /* 0x000f220000300800 */
[----:B------:R-:W2:Y:S02]  /*22d50*/  LDL.LU R7, [R1+0x4638] ;  /* 0x0046380001077983 */ /* 0x000ea40000300800 */
[----:B------:R1:W-:Y:S02]  /*22d60*/  STL.64 [R1+0x4550], R14 ;  /* 0x0045500e01007387 */ /* 0x0003e40000100a00 */
[----:B------:R2:W-:Y:S01]  /*22d70*/  STL.64 [R1+0x4548], R12 ;  /* 0x0045480c01007387 */ /* 0x0005e20000100a00 */
[----:B0-----:R-:W2:Y:S01]  /*22d80*/  LDL.LU R24, [R1+0x100] ;  /* 0x0001000001187983 */ /* 0x001ea20000300800 */
[----:B------:R-:W2:Y:S02]  /*22d90*/  LDL.LU R25, [R1+0x104] ;  /* 0x0001040001197983 */ /* 0x000ea40000300800 */
[----:B------:R-:W2:Y:S02]  /*22da0*/  LDL.LU R26, [R1+0x108] ;  /* 0x00010800011a7983 */ /* 0x000ea40000300800 */
[----:B------:R-:W2:Y:S02]  /*22db0*/  LDL.LU R27, [R1+0x10c] ;  /* 0x00010c00011b7983 */ /* 0x000ea40000300800 */
[----:B-1----:R-:W-:Y:S01]  /*22dc0*/  IMAD.MOV.U32 R14, RZ, RZ, R0 ;  /* 0x000000ffff0e7224 */ /* 0x002fe200078e0000 */
[----:B-----5:R-:W-:Y:S01]  /*22dd0*/  MOV R15, R3 ;  /* 0x00000003000f7202 */ /* 0x020fe20000000f00 */
[----:B--2---:R-:W-:Y:S01]  /*22de0*/  STL.64 [R1+0x4560], R26 ;  /* 0x0045601a01007387 */ /* 0x004fe20000100a00 */
[----:B------:R0:W-:Y:S02]  /*22df0*/  STL.64 [R1+0x4558], R24 ;  /* 0x0045581801007387 */ /* 0x0001e40000100a00 */
[----:B------:R-:W2:Y:S02]  /*22e00*/  LDL.LU R12, [R1+0x20] ;  /* 0x00002000010c7983 */ /* 0x000ea40000300800 */
[----:B------:R-:W2:Y:S01]  /*22e10*/  LDL.LU R13, [R1+0x24] ;  /* 0x00002400010d7983 */ /* 0x000ea20000300800 */
[----:B------:R-:W5:Y:S01]  /*22e20*/  LDL.LU R0, [R1+0x4634] ;  /* 0x0046340001007983 */ /* 0x000f620000300800 */
[----:B------:R-:W3:Y:S02]  /*22e30*/  LDL.LU R3, [R1+0x4630] ;  /* 0x0046300001037983 */ /* 0x000ee40000300800 */
[----:B------:R3:W-:Y:S01]  /*22e40*/  STL.64 [R1+0x4570], R14 ;  /* 0x0045700e01007387 */ /* 0x0007e20000100a00 */
        /* <DEDUP_REMOVED lines=195> */
[----:B0-----:R-:W-:Y:S01]  /*23a80*/  IMAD.MOV.U32 R6, RZ, RZ, R11 ;  /* 0x000000ffff067224 */ /* 0x001fe200078e000b */
[----:B------:R-:W-:Y:S01]  /*23a90*/  MOV R7, R10 ;  /* 0x0000000a00077202 */ /* 0x000fe20000000f00 */
[----:B-1----:R-:W-:Y:S01]  /*23aa0*/  IMAD.MOV.U32 R4, RZ, RZ, R13 ;  /* 0x000000ffff047224 */ /* 0x002fe200078e000d */
[----:B------:R-:W-:Y:S02]  /*23ab0*/  MOV R5, R12 ;  /* 0x0000000c00057202 */ /* 0x000fe40000000f00 */
[----:B-----5:R-:W-:Y:S04]  /*23ac0*/  LDSM.16.MT88.4 R12, [R0+0x1a000] ;  /* 0x01a00000000c783b */ /* 0x020fe80000004200 */
[----:B------:R-:W-:Y:S01]  /*23ad0*/  STL.64 [R1+0x42c8], R6 ;  /* 0x0042c80601007387 */ /* 0x000fe20000100a00 */
[----:B------:R-:W-:Y:S02]  /*23ae0*/  STL.64 [R1+0x42c0], R4 ;  /* 0x0042c00401007387 */ /* 0x000fe40000100a00 */
[----:B------:R-:W0:Y:S04]  /*23af0*/  LDSM.16.MT88.4 R4, [R0+0x1a080] ;  /* 0x01a080000004783b */ /* 0x000e280000004200 */
        /* <DEDUP_REMOVED lines=356> */
[----:B------:R1:W-:Y:S01]  /*25140*/  STL.64 [R1+0xe0], R12 ;  /* 0x0000e00c01007387 */ /* 0x0003e20000100a00 */
[----:B------:R2:W-:Y:S03]  /*25150*/  STL.64 [R1+0xe8], R14 ;  /* 0x0000e80e01007387 */ /* 0x0005e60000100a00 */
[----:B-1----:R-:W3:Y:S01]  /*25160*/  LDL.LU R12, [R1+0xc0] ;  /* 0x0000c000010c7983 */ /* 0x002ee20000300800 */
[----:B------:R-:W3:Y:S02]  /*25170*/  LDL.LU R13, [R1+0xc4] ;  /* 0x0000c400010d7983 */ /* 0x000ee40000300800 */
[----:B--2---:R-:W3:Y:S02]  /*25180*/  LDL.LU R14, [R1+0xc8] ;  /* 0x0000c800010e7983 */ /* 0x004ee40000300800 */
[----:B------:R-:W3:Y:S01]  /*25190*/  LDL.LU R15, [R1+0xcc] ;  /* 0x0000cc00010f7983 */ /* 0x000ee20000300800 */
[-C--:B0-----:R-:W-:Y:S01]  /*251a0*/  HMMA.16816.F32 R16, R16, R10.reuse, R4 ;  /* 0x0000000a1010723c */ /* 0x081fe20000001804 */
[----:B------:R-:W2:Y:S01]  /*251b0*/  LDL.LU.64 R6, [R1+0x42a8] ;  /* 0x0042a80001067983 */ /* 0x000ea20000300a00 */
[----:B------:R-:W2:Y:S11]  /*251c0*/  LDL.LU.64 R4, [R1+0x42a0] ;  /* 0x0042a00001047983 */ /* 0x000eb60000300a00 */
[----:B------:R-:W-:Y:S10]  /*251d0*/  @!UPT UIADD3 URZ, URZ, URZ, URZ ;  /* 0x0000003f3f3ff290 */ /* 0x000ff4000fffe03f */
[----:B------:R-:W-:Y:S01]  /*251e0*/  STL.64 [R1+0xd0], R16 ;  /* 0x0000d01001007387 */ /* 0x000fe20000100a00 */
[----:B------:R0:W-:Y:S03]  /*251f0*/  STL.64 [R1+0xd8], R18 ;  /* 0x0000d81201007387 */ /* 0x0001e60000100a00 */
[----:B0-----:R-:W4:Y:S01]  /*25200*/  LDL R19, [R1+0xcfc] ;  /* 0x000cfc0001137983 */ /* 0x001f220000100800 */
[-C--:B---3--:R-:W-:Y:S01]  /*25210*/  HMMA.16816.F32 R12, R20, R10.reuse, R12 ;  /* 0x0000000a140c723c */ /* 0x088fe2000000180c */
[----:B------:R-:W0:Y:S07]  /*25220*/  LDSM.16.MT88.4 R20, [R0+0x1c000] ;  /* 0x01c000000014783b */ /* 0x000e2e0000004200 */
[----:B--2---:R-:W-:Y:S11]  /*25230*/  HMMA.16816.F32 R8, R24, R10, R4 ;  /* 0x0000000a1808723c */ /* 0x004ff60000001804 */
[----:B------:R-:W-:Y:S11]  /*25240*/  @!UPT UIADD3 URZ, URZ, URZ, URZ ;  /* 0x0000003f3f3ff290 */ /* 0x000ff6000fffe03f */
[----:B------:R-:W-:Y:S01]  /*25250*/  @!UPT UIADD3 URZ, URZ, URZ, URZ ;  /* 0x0000003f3f3ff290 */ /* 0x000fe2000fffe03f */
[----:B------:R-:W-:Y:S01]  /*25260*/  STL.64 [R1+0x40e0], R10 ;  /* 0x0040e00a01007387 */ /* 0x000fe20000100a00 */
[----:B------:R0:W-:Y:S02]  /*25270*/  STL.64 [R1+0xc0], R12 ;  /* 0x0000c00c01007387 */ /* 0x0001e40000100a00 */
[----:B------:R1:W-:Y:S02]  /*25280*/  STL.64 [R1+0xc8], R14 ;  /* 0x0000c80e01007387 */ /* 0x0003e40000100a00 */
[----:B------:R-:W-:Y:S02]  /*25290*/  STL.64 [R1+0x40d8], R8 ;  /* 0x0040d80801007387 */ /* 0x000fe40000100a00 */
[----:B------:R-:W2:Y:S04]  /*252a0*/  LDSM.16.MT88.4 R8, [R0+0x1c080] ;  /* 0x01c080000008783b */ /* 0x000ea80000004200 */
[----:B----4-:R-:W3:Y:S01]  /*252b0*/  LDSM.16.M88.4 R4, [R19+0x40180] ;  /* 0x040180001304783b */ /* 0x010ee20000000200 */
[----:B0-----:R-:W-:-:S02]  /*252c0*/  MOV R13, R22 ;  /* 0x00000016000d7202 */ /* 0x001fc40000000f00 */
[----:B-1----:R-:W-:Y:S01]  /*252d0*/  MOV R15, R20 ;  /* 0x00000014000f7202 */ /* 0x002fe20000000f00 */
[----:B------:R-:W-:Y:S02]  /*252e0*/  IMAD.MOV.U32 R14, RZ, RZ, R21 ;  /* 0x000000ffff0e7224 */ /* 0x000fe400078e0015 */
[----:B------:R-:W-:Y:S01]  /*252f0*/  IMAD.MOV.U32 R12, RZ, RZ, R23 ;  /* 0x000000ffff0c7224 */ /* 0x000fe200078e0017 */
[----:B--2---:R-:W-:Y:S01]  /*25300*/  MOV R23, R8 ;  /* 0x0000000800177202 */ /* 0x004fe20000000f00 */
[----:B------:R-:W-:Y:S01]  /*25310*/  IMAD.MOV.U32 R22, RZ, RZ, R9 ;  /* 0x000000ffff167224 */ /* 0x000fe200078e0009 */
[----:B------:R-:W-:Y:S01]  /*25320*/  MOV R21, R10 ;  /* 0x0000000a00157202 */ /* 0x000fe20000000f00 */
[----:B------:R-:W-:Y:S02]  /*25330*/  IMAD.MOV.U32 R20, RZ, RZ, R11 ;  /* 0x000000ffff147224 */ /* 0x000fe400078e000b */
[----:B------:R-:W0:Y:S04]  /*25340*/  LDSM.16.MT88.4 R8, [R0+0x1c100] ;  /* 0x01c100000008783b */ /* 0x000e280000004200 */
[----:B------:R-:W-:Y:S01]  /*25350*/  STL.64 [R1+0x4298], R14 ;  /* 0x0042980e01007387 */ /* 0x000fe20000100a00 */
[----:B------:R-:W-:Y:S02]  /*25360*/  STL.64 [R1+0x4290], R12 ;  /* 0x0042900c01007387 */ /* 0x000fe40000100a00 */
[----:B---3--:R-:W-:Y:S02]  /*25370*/  STL [R1+0x4044], R6 ;  /* 0x0040440601007387 */ /* 0x008fe40000100800 */
[----:B------:R1:W-:Y:S01]  /*25380*/  STL [R1+0x4040], R7 ;  /* 0x0040400701007387 */ /* 0x0003e20000100800 */
[----:B------:R-:W-:Y:S01]  /*25390*/  LDSM.16.MT88.4 R12, [R3+0x1c000] ;  /* 0x01c00000030c783b */ /* 0x000fe20000004200 */
        /* <DEDUP_REMOVED lines=5159> */
[----:B------:R0:W-:Y:S02]  /*39610*/  STL [R1+0x28b0], R29 ;  /* 0x0028b01d01007387 */ /* 0x0001e40000100800 */
[----:B------:R1:W-:Y:S01]  /*39620*/  STL [R1+0x28ac], R7 ;  /* 0x0028ac0701007387 */ /* 0x0003e20000100800 */
[----:B------:R2:W-:Y:S01]  /*39630*/  STL [R1+0x28a8], R0 ;  /* 0x0028a80001007387 */ /* 0x0005e20000100800 */
        /* <DEDUP_REMOVED lines=52> */
[----:B------:R-:W-:Y:S02]  /*39980*/  STL.64 [R1+0x2740], R8 ;  /* 0x0027400801007387 */ /* 0x000fe40000100a00 */
[----:B------:R-:W-:Y:S01]  /*39990*/  STL [R1+0x2698], R2 ;  /* 0x0026980201007387 */ /* 0x000fe20000100800 */
        /* <DEDUP_REMOVED lines=15> */
[----:B------:R0:W-:Y:S02]  /*39a90*/  STL.64 [R1+0x2768], R10 ;  /* 0x0027680a01007387 */ /* 0x0001e40000100a00 */
[----:B------:R1:W-:Y:S02]  /*39aa0*/  STL.64 [R1+0x2760], R8 ;  /* 0x0027600801007387 */ /* 0x0003e40000100a00 */
[----:B0-----:R-:W-:-:S02]  /*39ab0*/  IMAD.MOV.U32 R10, RZ, RZ, R25 ;  /* 0x000000ffff0a7224 */ /* 0x001fc400078e0019 */
[----:B-1----:R-:W-:Y:S01]  /*39ac0*/  IMAD.MOV.U32 R8, RZ, RZ, R23 ;  /* 0x000000ffff087224 */ /* 0x002fe200078e0017 */
        /* <DEDUP_REMOVED lines=47> */
[----:B------:R-:W3:Y:S01]  /*39dc0*/  LDL.LU R7, [R1+0x2870] ;  /* 0x0028700001077983 */ /* 0x000ee20000300800 */
[----:B------:R-:W-:Y:S01]  /*39dd0*/  IMAD.MOV.U32 R10, RZ, RZ, R27 ;  /* 0x000000ffff0a7224 */ /* 0x000fe200078e001b */
[----:B------:R-:W-:Y:S02]  /*39de0*/  MOV R11, R26 ;  /* 0x0000001a000b7202 */ /* 0x000fe40000000f00 */
[----:B------:R-:W-:Y:S02]  /*39df0*/  MOV R9, R29 ;  /* 0x0000001d00097202 */ /* 0x000fe40000000f00 */
[----:B------:R-:W3:Y:S01]  /*39e00*/  LDL.LU R29, [R1+0x286c] ;  /* 0x00286c00011d7983 */ /* 0x000ee20000300800 */
[----:B------:R-:W-:Y:S02]  /*39e10*/  STL.64 [R1+0x27e8], R10 ;  /* 0x0027e80a01007387 */ /* 0x000fe40000100a00 */
[----:B------:R-:W-:Y:S01]  /*39e20*/  STL.64 [R1+0x27e0], R8 ;  /* 0x0027e00801007387 */ /* 0x000fe20000100a00 */
        /* <DEDUP_REMOVED lines=12> */
[----:B------:R0:W-:Y:S02]  /*39ef0*/  STL.64 [R1+0x2808], R10 ;  /* 0x0028080a01007387 */ /* 0x0001e40000100a00 */
[----:B------:R1:W-:Y:S01]  /*39f00*/  STL.64 [R1+0x2800], R8 ;  /* 0x0028000801007387 */ /* 0x0003e20000100a00 */
[----:B------:R-:W-:Y:S01]  /*39f10*/  LDSM.16.MT88.4 R24, [R28+0x36180] ;  /* 0x036180001c18783b */ /* 0x000fe20000004200 */
[----:B0-----:R-:W-:Y:S01]  /*39f20*/  IMAD.MOV.U32 R10, RZ, RZ, R19 ;  /* 0x000000ffff0a7224 */ /* 0x001fe200078e0013 */
[----:B------:R-:W-:Y:S01]  /*39f30*/  MOV R11, R18 ;  /* 0x00000012000b7202 */ /* 0x000fe20000000f00 */
[----:B-1----:R-:W-:Y:S01]  /*39f40*/  IMAD.MOV.U32 R8, RZ, RZ, R21 ;  /* 0x000000ffff087224 */ /* 0x002fe200078e0015 */
[----:B------:R-:W-:-:S02]  /*39f50*/  MOV R9, R20 ;  /* 0x0000001400097202 */ /* 0x000fc40000000f00 */
[----:B------:R-:W-:Y:S04]  /*39f60*/  LDSM.16.MT88.4 R20, [R28+0x36100] ;  /* 0x036100001c14783b */ /* 0x000fe80000004200 */
[----:B------:R-:W-:Y:S01]  /*39f70*/  STL.64 [R1+0x2828], R10 ;  /* 0x0028280a01007387 */ /* 0x000fe20000100a00 */
[----:B------:R-:W-:Y:S02]  /*39f80*/  STL.64 [R1+0x2820], R8 ;  /* 0x0028200801007387 */ /* 0x000fe40000100a00 */
[----:B------:R-:W-:Y:S01]  /*39f90*/  STL.64 [R1+0x2778], R14 ;  /* 0x0027780e01007387 */ /* 0x000fe20000100a00 */
        /* <DEDUP_REMOVED lines=54> */
[----:B------:R-:W-:Y:S04]  /*3a300*/  STL [R1+0x25e8], R28 ;  /* 0x0025e81c01007387 */ /* 0x000fe80000100800 */
[----:B------:R-:W0:Y:S02]  /*3a310*/  LDSM.16.MT88.4 R16, [R28+0x36080] ;  /* 0x036080001c10783b */ /* 0x000e240000004200 */
[-C--:B---3--:R-:W-:Y:S02]  /*3a320*/  HMMA.16816.F32 R8, R8, R6.reuse, R12 ;  /* 0x000000060808723c */ /* 0x088fe4000000180c */
[----:B------:R-:W2:Y:S01]  /*3a330*/  LDL.LU.64 R14, [R1+0x2838] ;  /* 0x00283800010e7983 */ /* 0x000ea20000300a00 */
[----:B------:R-:W2:Y:S11]  /*3a340*/  LDL.LU.64 R12, [R1+0x2830] ;  /* 0x00283000010c7983 */ /* 0x000eb60000300a00 */
[----:B------:R-:W-:Y:S09]  /*3a350*/  @!UPT UIADD3 URZ, URZ, URZ, URZ ;  /* 0x0000003f3f3ff290 */ /* 0x000ff2000fffe03f */
        /* <DEDUP_REMOVED lines=58> */
[----:B------:R1:W-:Y:S01]  /*3a700*/  STL [R1+0x48], R10 ;  /* 0x0000480a01007387 */ /* 0x0003e20000100800 */
[----:B------:R-:W-:Y:S02]  /*3a710*/  MOV R28, R11 ;  /* 0x0000000b001c7202 */ /* 0x000fe40000000f00 */
[----:B-1----:R-:W2:Y:S01]  /*3a720*/  LDL.LU.64 R10, [R1+0x2748] ;  /* 0x00274800010a7983 */ /* 0x002ea20000300a00 */
[----:B------:R-:W2:Y:S02]  /*3a730*/  LDL.LU.64 R8, [R1+0x2740] ;  /* 0x0027400001087983 */ /* 0x000ea40000300a00 */
[----:B------:R-:W-:Y:S01]  /*3a740*/  STL [R1+0x2610], R28 ;  /* 0x0026101c01007387 */ /* 0x000fe20000100800 */
        /* <DEDUP_REMOVED lines=46> */
[----:B------:R-:W2:Y:S03]  /*3aa30*/  LDL.LU.64 R8, [R1+0x26a0] ;  /* 0x0026a00001087983 */ /* 0x000ea60000300a00 */
[----:B------:R-:W0:Y:S03]  /*3aa40*/  S2R R5, SR_TID.X ;  /* 0x0000000000057919 */ /* 0x000e260000002100 */
[----:B---3--:R-:W-:Y:S11]  /*3aa50*/  HMMA.16816.F32 R12, R20, R6, R12 ;  /* 0x00000006140c723c */ /* 0x008ff6000000180c */
[----:B------:R-:W-:Y:S04]  /*3aa60*/  @!UPT UIADD3 URZ, URZ, URZ, URZ ;  /* 0x0000003f3f3ff290 */ /* 0x000fe8000fffe03f */
[----:B------:R-:W-:Y:S01]  /*3aa70*/  STL.64 [R1+0x170], R16 ;  /* 0x0001701001007387 */ /* 0x000fe20000100a00 */
[----:B------:R-:W-:Y:S01]  /*3aa80*/  STL.64 [R1+0x178], R18 ;  /* 0x0001781201007387 */ /* 0x000fe20000100a00 */
[----:B0-----:R-:W-:-:S06]  /*3aa90*/  LOP3.LUT R4, R5, 0x7, RZ, 0xc0, !PT ;  /* 0x0000000705047812 */ /* 0x001fcc00078ec0ff */
[----:B------:R-:W-:Y:S01]  /*3aaa0*/  STL.64 [R1+0x160], R12 ;  /* 0x0001600c01007387 */ /* 0x000fe20000100a00 */
[----:B------:R-:W-:Y:S02]  /*3aab0*/  STL.64 [R1+0x168], R14 ;  /* 0x0001680e01007387 */ /* 0x000fe40000100a00 */
[C---:B------:R-:W-:Y:S01]  /*3aac0*/  IMAD.SHL.U32 R28, R5.reuse, 0x2, RZ ;  /* 0x00000002051c7824 */ /* 0x040fe200078e00ff */
[----:B------:R-:W-:Y:S02]  /*3aad0*/  SHF.L.U32 R29, R4, 0x4, RZ ;  /* 0x00000004041d7819 */ /* 0x000fe400000006ff */
[----:B------:R-:W-:-:S04]  /*3aae0*/  LOP3.LUT R5, R5, 0xe0, RZ, 0xc0, !PT ;  /* 0x000000e005057812 */ /* 0x000fc800078ec0ff */
[----:B------:R-:W-:-:S04]  /*3aaf0*/  LEA R5, R5, R29, 0x8 ;  /* 0x0000001d05057211 */ /* 0x000fc800078e40ff */
[----:B------:R-:W-:-:S05]  /*3ab00*/  LOP3.LUT R5, R5, 0x30, R28, 0x78, !PT ;  /* 0x0000003005057812 */ /* 0x000fca00078e781c */
[----:B------:R-:W-:Y:S01]  /*3ab10*/  IMAD R5, R4, 0x400, R5 ;  /* 0x0000040004057824 */ /* 0x000fe200078e0205 */
[----:B--2---:R-:W-:Y:S05]  /*3ab20*/  HMMA.16816.F32 R8, R24, R6, R8 ;  /* 0x000000061808723c */ /* 0x004fea0000001808 */
[----:B------:R-:W-:Y:S04]  /*3ab30*/  LDSM.16.M88.4 R4, [R5+0x40380] ;  /* 0x040380000504783b */ /* 0x000fe80000000200 */
[----:B------:R-:W-:Y:S11]  /*3ab40*/  LDSM.16.MT88.4 R24, [R3+0x38180] ;  /* 0x038180000318783b */ /* 0x000ff60000004200 */
[----:B------:R-:W-:Y:S03]  /*3ab50*/  @!UPT UIADD3 URZ, URZ, URZ, URZ ;  /* 0x0000003f3f3ff290 */ /* 0x000fe6000fffe03f */
[----:B------:R-:W-:Y:S01]  /*3ab60*/  STL.64 [R1+0x150], R8 ;  /* 0x0001500801007387 */ /* 0x000fe20000100a00 */
[----:B------:R-:W-:Y:S02]  /*3ab70*/  STL.64 [R1+0x158], R10 ;  /* 0x0001580a01007387 */ /* 0x000fe40000100a00 */
[----:B------:R-:W0:Y:S02]  /*3ab80*/  LDSM.16.MT88.4 R8, [R0+0x38000] ;  /* 0x038000000008783b */ /* 0x000e240000004200 */
[----:B0-----:R-:W-:Y:S02]  /*3ab90*/  MOV R19, R8 ;  /* 0x0000000800137202 */ /* 0x001fe40000000f00 */
        /* <DEDUP_REMOVED lines=16> */
[----:B0-----:R0:W-:Y:S01]  /*3aca0*/  STL.64 [R1+0x2630], R10 ;  /* 0x0026300a01007387 */ /* 0x0011e20000100a00 */
[----:B------:R1:W-:Y:S01]  /*3acb0*/  STL.64 [R1+0x2628], R8 ;  /* 0x0026280801007387 */ /* 0x0003e20000100a00 */
[----:B0-----:R-:W-:-:S02]  /*3acc0*/  MOV R10, R13 ;  /* 0x0000000d000a7202 */ /* 0x001fc40000000f00 */
[----:B-1----:R-:W-:Y:S01]  /*3acd0*/  MOV R8, R15 ;  /* 0x0000000f00087202 */ /* 0x002fe20000000f00 */
[----:B------:R-:W-:Y:S02]  /*3ace0*/  IMAD.MOV.U32 R9, RZ, RZ, R14 ;  /* 0x000000ffff097224 */ /* 0x000fe400078e000e */
[----:B------:R-:W-:Y:S02]  /*3acf0*/  IMAD.MOV.U32 R11, RZ, RZ, R12 ;  /* 0x000000ffff0b7224 */ /* 0x000fe400078e000c */
[----:B------:R-:W0:Y:S04]  /*3ad00*/  LDSM.16.MT88.4 R12, [R3+0x38000] ;  /* 0x03800000030c783b */ /* 0x000e280000004200 */
[----:B------:R-:W-:Y:S01]  /*3ad10*/  STL.64 [R1+0x2650], R10 ;  /* 0x0026500a01007387 */ /* 0x000fe20000100a00 */
[----:B------:R-:W-:Y:S03]  /*3ad20*/  STL.64 [R1+0x2648], R8 ;  /* 0x0026480801007387 */ /* 0x000fe60000100a00 */
[----:B0-----:R-:W-:Y:S01]  /*3ad30*/  STL.64 [R1+0x2620], R14 ;  /* 0x0026200e01007387 */ /* 0x001fe20000100a00 */
[----:B------:R0:W-:Y:S03]  /*3ad40*/  STL.64 [R1+0x2618], R12 ;  /* 0x0026180c01007387 */ /* 0x0001e60000100a00 */
[----:B0-----:R-:W2:Y:S01]  /*3ad50*/  LDL.LU R12, [R1+0x80] ;  /* 0x00008000010c7983 */ /* 0x001ea20000300800 */
[----:B------:R-:W2:Y:S02]  /*3ad60*/  LDL.LU R13, [R1+0x84] ;  /* 0x00008400010d7983 */ /* 0x000ea40000300800 */
[----:B------:R-:W3:Y:S02]  /*3ad70*/  LDL.LU R14, [R1+0x88] ;  /* 0x00008800010e7983 */ /* 0x000ee40000300800 */
[----:B------:R-:W3:Y:S01]  /*3ad80*/  LDL.LU R15, [R1+0x8c] ;  /* 0x00008c00010f7983 */ /* 0x000ee20000300800 */
[----:B------:R-:W-:Y:S01]  /*3ad90*/  MOV R10, R7 ;  /* 0x00000007000a7202 */ /* 0x000fe20000000f00 */
[----:B------:R-:W-:Y:S01]  /*3ada0*/  IMAD.MOV.U32 R11, RZ, RZ, R6 ;  /* 0x000000ffff0b7224 */ /* 0x000fe200078e0006 */
[----:B------:R-:W-:Y:S01]  /*3adb0*/  MOV R8, R21 ;  /* 0x0000001500087202 */ /* 0x000fe20000000f00 */
[----:B------:R-:W-:-:S02]  /*3adc0*/  IMAD.MOV.U32 R9, RZ, RZ, R20 ;  /* 0x000000ffff097224 */ /* 0x000fc400078e0014 */
[----:B------:R-:W-:Y:S04]  /*3add0*/  LDSM.16.MT88.4 R20, [R3+0x38100] ;  /* 0x038100000314783b */ /* 0x000fe80000004200 */
[----:B------:R-:W-:Y:S01]  /*3ade0*/  STL.64 [R1+0x2670], R10 ;  /* 0x0026700a01007387 */ /* 0x000fe20000100a00 */
[----:B------:R-:W-:Y:S03]  /*3adf0*/  STL.64 [R1+0x2668], R8 ;  /* 0x0026680801007387 */ /* 0x000fe60000100a00 */
[----:B---3--:R-:W-:Y:S01]  /*3ae00*/  STL.64 [R1+0x2640], R14 ;  /* 0x0026400e01007387 */ /* 0x008fe20000100a00 */
[----:B--2---:R0:W-:Y:S03]  /*3ae10*/  STL.64 [R1+0x2638], R12 ;  /* 0x0026380c01007387 */ /* 0x0041e60000100a00 */
        /* <DEDUP_REMOVED lines=8> */
[----:B------:R-:W0:Y:S04]  /*3aea0*/  LDSM.16.MT88.4 R16, [R3+0x38080] ;  /* 0x038080000310783b */ /* 0x000e280000004200 */
[----:B------:R-:W-:Y:S01]  /*3aeb0*/  STL.64 [R1+0x2690], R10 ;  /* 0x0026900a01007387 */ /* 0x000fe20000100a00 */
[----:B------:R-:W-:Y:S03]  /*3aec0*/  STL.64 [R1+0x2688], R8 ;  /* 0x0026880801007387 */ /* 0x000fe60000100a00 */
[----:B---3--:R-:W-:Y:S01]  /*3aed0*/  STL.64 [R1+0x2660], R14 ;  /* 0x0026600e01007387 */ /* 0x008fe20000100a00 */
[----:B--2---:R1:W-:Y:S03]  /*3aee0*/  STL.64 [R1+0x2658], R12 ;  /* 0x0026580c01007387 */ /* 0x0043e60000100a00 */
        /* <DEDUP_REMOVED lines=17> */
[----:B------:R0:W-:Y:S03]  /*3b000*/  STL.64 [R1+0x25f0], R20 ;  /* 0x0025f01401007387 */ /* 0x0001e60000100a00 */
[----:B0-----:R-:W4:Y:S01]  /*3b010*/  LDL.LU R20, [R1+0x60] ;  /* 0x0000600001147983 */ /* 0x001f220000300800 */
[----:B------:R-:W4:Y:S02]  /*3b020*/  LDL.LU R21, [R1+0x64] ;  /* 0x0000640001157983 */ /* 0x000f240000300800 */
[----:B------:R-:W4:Y:S01]  /*3b030*/  LDL.LU R22, [R1+0x68] ;  /* 0x0000680001167983 */ /* 0x000f220000300800 */
[----:B------:R-:W-:-:S02]  /*3b040*/  MOV R23, R2 ;  /* 0x0000000200177202 */ /* 0x000fc40000000f00 */
[----:B------:R-:W5:Y:S01]  /*3b050*/  LDL.LU R2, [R1+0x2698] ;  /* 0x0026980001027983 */ /* 0x000f620000300800 */
[----:B------:R-:W-:Y:S02]  /*3b060*/  STL.64 [R1+0x25e0], R26 ;  /* 0x0025e01a01007387 */ /* 0x000fe40000100a00 */
[----:B------:R0:W-:Y:S02]  /*3b070*/  STL.64 [R1+0x25d8], R24 ;  /* 0x0025d81801007387 */ /* 0x0001e40000100a00 */
[----:B0-----:R-:W2:Y:S01]  /*3b080*/  LDL.LU R24, [R1+0x50] ;  /* 0x0000500001187983 */ /* 0x001ea20000300800 */
[----:B------:R-:W2:Y:S02]  /*3b090*/  LDL.LU R25, [R1+0x54] ;  /* 0x0000540001197983 */ /* 0x000ea40000300800 */
[----:B------:R-:W2:Y:S02]  /*3b0a0*/  LDL.LU R26, [R1+0x58] ;  /* 0x00005800011a7983 */ /* 0x000ea40000300800 */
[----:B------:R-:W2:Y:S01]  /*3b0b0*/  LDL.LU R27, [R1+0x5c] ;  /* 0x00005c00011b7983 */ /* 0x000ea20000300800 */
[----:B-----5:R-:W0:Y:S02]  /*3b0c0*/  LDSM.16.MT88.4 R8, [R2+0x38000] ;  /* 0x038000000208783b */ /* 0x020e240000004200 */
[----:B0-----:R-:W-:Y:S01]  /*3b0d0*/  IMAD.MOV.U32 R7, RZ, RZ, R10 ;  /* 0x000000ffff077224 */ /* 0x001fe200078e000a */
[----:B------:R-:W-:Y:S01]  /*3b0e0*/  MOV R6, R11 ;  /* 0x0000000b00067202 */ /* 0x000fe20000000f00 */
[----:B------:R-:W-:Y:S01]  /*3b0f0*/  IMAD.MOV.U32 R29, RZ, RZ, R8 ;  /* 0x000000ffff1d7224 */ /* 0x000fe200078e0008 */
[----:B------:R-:W-:Y:S01]  /*3b100*/  MOV R28, R9 ;  /* 0x00000009001c7202 */ /* 0x000fe20000000f00 */
[----:B------:R-:W2:Y:S01]  /*3b110*/  LDL.LU.64 R10, [R1+0x2690] ;  /* 0x00269000010a7983 */ /* 0x000ea20000300a00 */
        /* <DEDUP_REMOVED lines=26> */
[----:B------:R-:W3:Y:S01]  /*3b2c0*/  LDL.LU.64 R14, [R1+0x2620] ;  /* 0x00262000010e7983 */ /* 0x000ee20000300a00 */
[----:B------:R-:W3:Y:S11]  /*3b2d0*/  LDL.LU.64 R12, [R1+0x2618] ;  /* 0x00261800010c7983 */ /* 0x000ef60000300a00 */
[----:B------:R-:W-:Y:S10]  /*3b2e0*/  @!UPT UIADD3 URZ, URZ, URZ, URZ ;  /* 0x0000003f3f3ff290 */ /* 0x000ff4000fffe03f */
[----:B------:R0:W-:Y:S01]  /*3b2f0*/  STL.64 [R1+0x110], R8 ;  /* 0x0001100801007387 */ /* 0x0001e20000100a00 */
[----:B------:R-:W-:Y:S02]  /*3b300*/  STL.64 [R1+0x118], R10 ;  /* 0x0001180a01007387 */ /* 0x000fe40000100a00 */
[----:B0-----:R-:W-:Y:S01]  /*3b310*/  IMAD.MOV.U32 R8, RZ, RZ, R29 ;  /* 0x000000ffff087224 */ /* 0x001fe200078e001d */
[----:B------:R-:W-:Y:S01]  /*3b320*/  MOV R9, R28 ;  /* 0x0000001c00097202 */ /* 0x000fe20000000f00 */
[----:B------:R-:W2:Y:S01]  /*3b330*/  LDL.LU R29, [R1+0x2614] ;  /* 0x00261400011d7983 */ /* 0x000ea20000300800 */
[----:B------:R-:W5:Y:S01]  /*3b340*/  LDL.LU R28, [R1+0x2610] ;  /* 0x00261000011c7983 */ /* 0x000f620000300800 */
[-C--:B---3--:R-:W-:Y:S02]  /*3b350*/  HMMA.16816.F32 R12, R12, R4.reuse, R16 ;  /* 0x000000040c0c723c */ /* 0x088fe40000001810 */
[----:B------:R-:W4:Y:S01]  /*3b360*/  LDL.LU.64 R18, [R1+0x2608] ;  /* 0x0026080001127983 */ /* 0x000f220000300a00 */
[----:B------:R-:W4:Y:S11]  /*3b370*/  LDL.LU.64 R16, [R1+0x2600] ;  /* 0x0026000001107983 */ /* 0x000f360000300a00 */
[----:B------:R-:W-:Y:S09]  /*3b380*/  @!UPT UIADD3 URZ, URZ, URZ, URZ ;  /* 0x0000003f3f3ff290 */ /* 0x000ff2000fffe03f */
[----:B------:R0:W-:Y:S01]  /*3b390*/  STL.64 [R1+0x100], R12 ;  /* 0x0001000c01007387 */ /* 0x0001e20000100a00 */
[----:B------:R1:W-:Y:S03]  /*3b3a0*/  STL.64 [R1+0x108], R14 ;  /* 0x0001080e01007387 */ /* 0x0003e60000100a00 */
[----:B0-----:R-:W3:Y:S01]  /*3b3b0*/  LDL.LU R12, [R1+0xa0] ;  /* 0x0000a000010c7983 */ /* 0x001ee20000300800 */
[----:B------:R-:W3:Y:S02]  /*3b3c0*/  LDL.LU R13, [R1+0xa4] ;  /* 0x0000a400010d7983 */ /* 0x000ee40000300800 */
[----:B-1----:R-:W3:Y:S02]  /*3b3d0*/  LDL.LU R14, [R1+0xa8] ;  /* 0x0000a800010e7983 */ /* 0x002ee40000300800 */
[----:B------:R-:W3:Y:S01]  /*3b3e0*/  LDL.LU R15, [R1+0xac] ;  /* 0x0000ac00010f7983 */ /* 0x000ee20000300800 */
[-C--:B----4-:R-:W-:Y:S01]  /*3b3f0*/  HMMA.16816.F32 R16, R16, R4.reuse, R20 ;  /* 0x000000041010723c */ /* 0x090fe20000001814 */
[----:B------:R-:W4:Y:S01]  /*3b400*/  LDL.LU.64 R22, [R1+0x25f8] ;  /* 0x0025f80001167983 */ /* 0x000f220000300a00 */
[----:B------:R-:W4:Y:S11]  /*3b410*/  LDL.LU.64 R20, [R1+0x25f0] ;  /* 0x0025f00001147983 */ /* 0x000f360000300a00 */
[----:B------:R-:W-:Y:S10]  /*3b420*/  @!UPT UIADD3 URZ, URZ, URZ, URZ ;  /* 0x0000003f3f3ff290 */ /* 0x000ff4000fffe03f */
[----:B------:R0:W-:Y:S01]  /*3b430*/  STL.64 [R1+0xf0], R16 ;  /* 0x0000f01001007387 */ /* 0x0001e20000100a00 */
[----:B------:R1:W-:Y:S03]  /*3b440*/  STL.64 [R1+0xf8], R18 ;  /* 0x0000f81201007387 */ /* 0x0003e60000100a00 */
[----:B0-----:R-:W2:Y:S01]  /*3b450*/  LDL.LU R16, [R1+0x40] ;  /* 0x0000400001107983 */ /* 0x001ea20000300800 */
[----:B------:R-:W2:Y:S02]  /*3b460*/  LDL.LU R17, [R1+0x44] ;  /* 0x0000440001117983 */ /* 0x000ea40000300800 */
[----:B-1----:R-:W2:Y:S02]  /*3b470*/  LDL.LU R18, [R1+0x48] ;  /* 0x0000480001127983 */ /* 0x002ea40000300800 */
[----:B-----5:R-:W-:Y:S02]  /*3b480*/  IMAD.MOV.U32 R19, RZ, RZ, R28 ;  /* 0x000000ffff137224 */ /* 0x020fe400078e001c */
[----:B------:R-:W5:Y:S01]  /*3b490*/  LDL.LU R28, [R1+0x25e8] ;  /* 0x0025e800011c7983 */ /* 0x000f620000300800 */
[----:B----4-:R-:W-:Y:S03]  /*3b4a0*/  HMMA.16816.F32 R20, R20, R4, R24 ;  /* 0x000000041414723c */ /* 0x010fe60000001818 */
[----:B------:R-:W2:Y:S01]  /*3b4b0*/  LDL.LU.64 R26, [R1+0x25e0] ;  /* 0x0025e000011a7983 */ /* 0x000ea20000300a00 */
[----:B------:R-:W2:Y:S01]  /*3b4c0*/  LDL.LU.64 R24, [R1+0x25d8] ;  /* 0x0025d80001187983 */ /* 0x000ea20000300a00 */
[----:B------:R-:W-:-:S02]  /*3b4d0*/  MOV R11, R6 ;  /* 0x00000006000b7202 */ /* 0x000fc40000000f00 */
[----:B------:R-:W0:Y:S01]  /*3b4e0*/  S2R R6, SR_TID.X ;  /* 0x0000000000067919 */ /* 0x000e220000002100 */
[----:B------:R-:W-:Y:S11]  /*3b4f0*/  IMAD.MOV.U32 R10, RZ, RZ, R7 ;  /* 0x000000ffff0a7224 */ /* 0x000ff600078e0007 */
[----:B------:R-:W-:Y:S04]  /*3b500*/  @!UPT UIADD3 URZ, URZ, URZ, URZ ;  /* 0x0000003f3f3ff290 */ /* 0x000fe8000fffe03f */
[----:B------:R-:W-:Y:S01]  /*3b510*/  STL.64 [R1+0xd0], R20 ;  /* 0x0000d01401007387 */ /* 0x000fe20000100a00 */
[----:B------:R-:W-:Y:S01]  /*3b520*/  STL.64 [R1+0xd8], R22 ;  /* 0x0000d81601007387 */ /* 0x000fe20000100a00 */
[C---:B0-----:R-:W-:Y:S01]  /*3b530*/  LOP3.LUT R7, R6.reuse, 0x7, RZ, 0xc0, !PT ;  /* 0x0000000706077812 */ /* 0x041fe200078ec0ff */
[-C--:B---3--:R-:W-:Y:S01]  /*3b540*/  HMMA.16816.F32 R8, R8, R4.reuse, R12 ;  /* 0x000000040808723c */ /* 0x088fe2000000180c */
[----:B-----5:R-:W-:Y:S07]  /*3b550*/  LDSM.16.MT88.4 R20, [R28+0x38080] ;  /* 0x038080001c14783b */ /* 0x020fee0000004200 */
[----:B--2---:R-:W-:Y:S01]  /*3b560*/  HMMA.16816.F32 R16, R24, R4, R16 ;  /* 0x000000041810723c */ /* 0x004fe20000001810 */
[----:B------:R0:W1:Y:S02]  /*3b570*/  LDSM.16.MT88.4 R24, [R2+0x38080] ;  /* 0x038080000218783b */ /* 0x0000640000004200 */
[C---:B0-----:R-:W-:Y:S01]  /*3b580*/  LOP3.LUT R2, R6.reuse, 0x10, RZ, 0xc0, !PT ;  /* 0x0000001006027812 */ /* 0x041fe200078ec0ff */
[----:B------:R-:W-:-:S04]  /*3b590*/  SHF.L.U32 R6, R6, 0x1, RZ ;  /* 0x0000000106067819 */ /* 0x000fc800000006ff */
[----:B------:R-:W-:Y:S01]  /*3b5a0*/  IMAD.SHL.U32 R2, R2, 0x100, RZ ;  /* 0x0000010002027824 */ /* 0x000fe200078e00ff */
[----:B-1----:R0:W-:Y:S02]  /*3b5b0*/  STL.64 [R1+0x25c0], R26 ;  /* 0x0025c01a01007387 */ /* 0x0021e40000100a00 */
[----:B0-----:R-:W-:-:S05]  /*3b5c0*/  IMAD R27, R7, 0x210, RZ ;  /* 0x00000210071b7824 */ /* 0x001fca00078e02ff */
[----:B------:R-:W-:-:S04]  /*3b5d0*/  LOP3.LUT R27, R27, 0x10, R6, 0x78, !PT ;  /* 0x000000101b1b7812 */ /* 0x000fc800078e7806 */
[----:B------:R-:W-:-:S04]  /*3b5e0*/  LOP3.LUT R27, R27, R2, RZ, 0xfc, !PT ;  /* 0x000000021b1b7212 */ /* 0x000fc800078efcff */
[----:B------:R-:W-:-:S05]  /*3b5f0*/  LOP3.LUT R27, R27, 0x40, RZ, 0x3c, !PT ;  /* 0x000000401b1b7812 */ /* 0x000fca00078e3cff */
[----:B------:R-:W0:Y:S04]  /*3b600*/  LDSM.16.MT88.4 R12, [R27+0x38100] ;  /* 0x038100001b0c783b */ /* 0x000e280000004200 */
[----:B------:R-:W-:Y:S01]  /*3b610*/  STL.64 [R1+0xc0], R16 ;  /* 0x0000c01001007387 */ /* 0x000fe20000100a00 */
[----:B------:R-:W-:Y:S02]  /*3b620*/  STL.64 [R1+0xc8], R18 ;  /* 0x0000c81201007387 */ /* 0x000fe40000100a00 */
[----:B------:R-:W-:Y:S02]  /*3b630*/  STL.64 [R1+0x25b8], R24 ;  /* 0x0025b81801007387 */ /* 0x000fe40000100a00 */
[----:B------:R-:W-:Y:S01]  /*3b640*/  STL.64 [R1+0x23e8], R10 ;  /* 0x0023e80a01007387 */ /* 0x000fe20000100a00 */
[----:B------:R-:W-:Y:S02]  /*3b650*/  STL.64 [R1+0x23e0], R8 ;  /* 0x0023e00801007387 */ /* 0x000fe40000100a00 */
[----:B------:R-:W-:Y:S02]  /*3b660*/  LDSM.16.MT88.4 R8, [R28+0x38000] ;  /* 0x038000001c08783b */ /* 0x000fe40000004200 */
[----:B------:R-:W-:Y:S04]  /*3b670*/  LDSM.16.MT88.4 R16, [R28+0x38100] ;  /* 0x038100001c10783b */ /* 0x000fe80000004200 */
[----:B0-----:R-:W-:Y:S01]  /*3b680*/  STL.64 [R1+0x20], R12 ;  /* 0x0000200c01007387 */ /* 0x001fe20000100a00 */
[----:B------:R-:W-:Y:S01]  /*3b690*/  STL [R1+0x28], R14 ;  /* 0x0000280e01007387 */ /* 0x000fe20000100800 */
[----:B------:R-:W-:-:S02]  /*3b6a0*/  MOV R2, R15 ;  /* 0x0000000f00027202 */ /* 0x000fc40000000f00 */
[----:B------:R-:W0:Y:S04]  /*3b6b0*/  LDSM.16.MT88.4 R12, [R27+0x38180] ;  /* 0x038180001b0c783b */ /* 0x000e280000004200 */
[----:B0-----:R-:W-:Y:S01]  /*3b6c0*/  STL.64 [R1+0x10], R12 ;  /* 0x0000100c01007387 */ /* 0x001fe20000100a00 */
[----:B------:R-:W-:Y:S02]  /*3b6d0*/  STL.64 [R1+0x18], R14 ;  /* 0x0000180e01007387 */ /* 0x000fe40000100a00 */
[----:B------:R-:W-:Y:S02]  /*3b6e0*/  STL.64 [R1+0x2530], R22 ;  /* 0x0025301601007387 */ /* 0x000fe40000100a00 */
[----:B------:R-:W-:Y:S01]  /*3b6f0*/  STL.64 [R1], R8 ;  /* 0x0000000801007387 */ /* 0x000fe20000100a00 */
[----:B------:R-:W0:Y:S04]  /*3b700*/  LDSM.16.MT88.4 R12, [R28+0x38180] ;  /* 0x038180001c0c783b */ /* 0x000e280000004200 */
[----:B------:R-:W-:Y:S02]  /*3b710*/  STL.64 [R1+0x8], R10 ;  /* 0x0000080a01007387 */ /* 0x000fe40000100a00 */
[----:B------:R-:W1:Y:S04]  /*3b720*/  LDSM.16.MT88.4 R8, [R0+0x3a000] ;  /* 0x03a000000008783b */ /* 0x000e680000004200 */
[----:B------:R-:W-:Y:S02]  /*3b730*/  STL.64 [R1+0x2528], R20 ;  /* 0x0025281401007387 */ /* 0x000fe40000100a00 */
[----:B------:R-:W-:Y:S01]  /*3b740*/  STL.64 [R1+0x2520], R18 ;  /* 0x0025201201007387 */ /* 0x000fe20000100a00 */
[----:B------:R-:W-:Y:S04]  /*3b750*/  STL.64 [R1+0x2518], R16 ;  /* 0x0025181001007387 */ /* 0x000fe80000100a00 */
[----:B0-----:R1:W-:Y:S01]  /*3b760*/  STL.64 [R1+0x2500], R14 ;  /* 0x0025000e01007387 */ /* 0x0013e20000100a00 */
[----:B------:R0:W-:Y:S02]  /*3b770*/  STL.64 [R1+0x24f8], R12 ;  /* 0x0024f80c01007387 */ /* 0x0001e40000100a00 */
[----:B-1----:R-:W-:Y:S01]  /*3b780*/  IMAD.MOV.U32 R15, RZ, RZ, R8 ;  /* 0x000000ffff0f7224 */ /* 0x002fe200078e0008 */
[----:B------:R-:W-:Y:S01]  /*3b790*/  MOV R14, R9 ;  /* 0x00000009000e7202 */ /* 0x000fe20000000f00 */
[----:B0-----:R-:W-:Y:S01]  /*3b7a0*/  IMAD.MOV.U32 R13, RZ, RZ, R10 ;  /* 0x000000ffff0d7224 */ /* 0x001fe200078e000a */
[----:B------:R-:W-:-:S02]  /*3b7b0*/  MOV R12, R11 ;  /* 0x0000000b000c7202 */ /* 0x000fc40000000f00 */
[----:B------:R-:W0:Y:S02]  /*3b7c0*/  LDSM.16.MT88.4 R8, [R0+0x3a080] ;  /* 0x03a080000008783b */ /* 0x000e240000004200 */
[----:B0-----:R-:W-:Y:S01]  /*3b7d0*/  IMAD.MOV.U32 R19, RZ, RZ, R8 ;  /* 0x000000ffff137224 */ /* 0x001fe200078e0008 */
[----:B------:R-:W-:Y:S01]  /*3b7e0*/  MOV R18, R9 ;  /* 0x0000000900127202 */ /* 0x000fe20000000f00 */
[----:B------:R-:W-:Y:S01]  /*3b7f0*/  IMAD.MOV.U32 R17, RZ, RZ, R10 ;  /* 0x000000ffff117224 */ /* 0x000fe200078e000a */
[----:B------:R-:W-:Y:S02]  /*3b800*/  MOV R16, R11 ;  /* 0x0000000b00107202 */ /* 0x000fe40000000f00 */
        /* <DEDUP_REMOVED lines=8> */
[----:B------:R1:W-:Y:S01]  /*3b890*/  STL [R1+0x2570], R13 ;  /* 0x0025700d01007387 */ /* 0x0003e20000100800 */
[----:B------:R2:W-:Y:S02]  /*3b8a0*/  STL [R1+0x256c], R14 ;  /* 0x00256c0e01007387 */ /* 0x0005e40000100800 */
[----:B------:R3:W-:Y:S02]  /*3b8b0*/  STL [R1+0x2568], R15 ;  /* 0x0025680f01007387 */ /* 0x0007e40000100800 */
[----:B------:R-:W-:Y:S02]  /*3b8c0*/  STL [R1+0x2584], R16 ;  /* 0x0025841001007387 */ /* 0x000fe40000100800 */
[----:B0-----:R-:W-:Y:S01]  /*3b8d0*/  IMAD.MOV.U32 R12, RZ, RZ, R8 ;  /* 0x000000ffff0c7224 */ /* 0x001fe200078e0008 */
[----:B-1----:R-:W-:Y:S01]  /*3b8e0*/  MOV R13, R9 ;  /* 0x00000009000d7202 */ /* 0x002fe20000000f00 */
[----:B--2---:R-:W-:Y:S01]  /*3b8f0*/  IMAD.MOV.U32 R14, RZ, RZ, R10 ;  /* 0x000000ffff0e7224 */ /* 0x004fe200078e000a */
[----:B---3--:R-:W-:-:S02]  /*3b900*/  MOV R15, R11 ;  /* 0x0000000b000f7202 */ /* 0x008fc40000000f00 */
[----:B------:R-:W0:Y:S04]  /*3b910*/  LDSM.16.MT88.4 R8, [R3+0x3a000] ;  /* 0x03a000000308783b */ /* 0x000e280000004200 */
[----:B------:R-:W-:Y:S01]  /*3b920*/  STL [R1+0x2580], R17 ;  /* 0x0025801101007387 */ /* 0x000fe20000100800 */
[----:B------:R0:W-:Y:S02]  /*3b930*/  STL [R1+0x257c], R18 ;  /* 0x00257c1201007387 */ /* 0x0001e40000100800 */
[----:B------:R1:W-:Y:S02]  /*3b940*/  STL [R1+0x2578], R19 ;  /* 0x0025781301007387 */ /* 0x0003e40000100800 */
[----:B------:R-:W-:Y:S01]  /*3b950*/  STL [R1+0x2594], R20 ;  /* 0x0025941401007387 */ /* 0x000fe20000100800 */
[----:B------:R-:W-:Y:S01]  /*3b960*/  STL [R1+0x2590], R21 ;  /* 0x0025901501007387 */ /* 0x000fe20000100800 */
[----:B------:R-:W-:Y:S02]  /*3b970*/  STL [R1+0x258c], R22 ;  /* 0x00258c1601007387 */ /* 0x000fe40000100800 */
[----:B------:R-:W-:Y:S02]  /*3b980*/  STL [R1+0x2588], R23 ;  /* 0x0025881701007387 */ /* 0x000fe40000100800 */
[----:B------:R-:W-:Y:S01]  /*3b990*/  STL.64 [R1+0x25a0], R14 ;  /* 0x0025a00e01007387 */ /* 0x000fe20000100a00 */
[----:B------:R-:W-:Y:S01]  /*3b9a0*/  STL.64 [R1+0x2598], R12 ;  /* 0x0025980c01007387 */ /* 0x000fe20000100a00 */
[----:B------:R-:W-:Y:S02]  /*3b9b0*/  STL [R1+0x24d8], R0 ;  /* 0x0024d80001007387 */ /* 0x000fe40000100800 */
[----:B0-----:R-:W-:Y:S01]  /*3b9c0*/  IMAD.MOV.U32 R18, RZ, RZ, R10 ;  /* 0x000000ffff127224 */ /* 0x001fe200078e000a */
[----:B-1----:R-:W-:Y:S01]  /*3b9d0*/  MOV R19, R11 ;  /* 0x0000000b00137202 */ /* 0x002fe20000000f00 */
[----:B------:R-:W-:Y:S01]  /*3b9e0*/  IMAD.MOV.U32 R16, RZ, RZ, R8 ;  /* 0x000000ffff107224 */ /* 0x000fe200078e0008 */
[----:B------:R-:W-:-:S02]  /*3b9f0*/  MOV R17, R9 ;  /* 0x0000000900117202 */ /* 0x000fc40000000f00 */
[----:B------:R-:W0:Y:S04]  /*3ba00*/  LDSM.16.MT88.4 R8, [R3+0x3a080] ;  /* 0x03a080000308783b */ /* 0x000e280000004200 */
[----:B------:R-:W-:Y:S01]  /*3ba10*/  STL.64 [R1+0x25b0], R18 ;  /* 0x0025b01201007387 */ /* 0x000fe20000100a00 */
[----:B------:R1:W-:Y:S03]  /*3ba20*/  STL.64 [R1+0x25a8], R16 ;  /* 0x0025a81001007387 */ /* 0x0003e60000100a00 */
[----:B-1----:R-:W2:Y:S01]  /*3ba30*/  LDL.LU R16, [R1+0x1b0] ;  /* 0x0001b00001107983 */ /* 0x002ea20000300800 */
[----:B------:R-:W2:Y:S02]  /*3ba40*/  LDL.LU R17, [R1+0x1b4] ;  /* 0x0001b40001117983 */ /* 0x000ea40000300800 */
[----:B------:R-:W3:Y:S02]  /*3ba50*/  LDL.LU R18, [R1+0x1b8] ;  /* 0x0001b80001127983 */ /* 0x000ee40000300800 */
[----:B------:R-:W3:Y:S01]  /*3ba60*/  LDL.LU R19, [R1+0x1bc] ;  /* 0x0001bc0001137983 */ /* 0x000ee20000300800 */
[----:B0-----:R-:W-:Y:S01]  /*3ba70*/  MOV R20, R8 ;  /* 0x0000000800147202 */ /* 0x001fe20000000f00 */
[----:B------:R-:W-:Y:S01]  /*3ba80*/  IMAD.MOV.U32 R21, RZ, RZ, R9 ;  /* 0x000000ffff157224 */ /* 0x000fe200078e0009 */
[----:B------:R-:W-:Y:S01]  /*3ba90*/  MOV R22, R10 ;  /* 0x0000000a00167202 */ /* 0x000fe20000000f00 */
[----:B------:R-:W-:-:S02]  /*3baa0*/  IMAD.MOV.U32 R23, RZ, RZ, R11 ;  /* 0x000000ffff177224 */ /* 0x000fc400078e000b */
[----:B------:R-:W-:Y:S01]  /*3bab0*/  IMAD.MOV.U32 R15, RZ, RZ, R29 ;  /* 0x000000ffff0f7224 */ /* 0x000fe200078e001d */
[----:B---3--:R-:W-:Y:S01]  /*3bac0*/  STL.64 [R1+0x25d0], R18 ;  /* 0x0025d01201007387 */ /* 0x008fe20000100a00 */
[----:B--2---:R-:W-:Y:S02]  /*3bad0*/  STL.64 [R1+0x25c8], R16 ;  /* 0x0025c81001007387 */ /* 0x004fe40000100a00 */
[----:B------:R-:W0:Y:S04]  /*3bae0*/  LDSM.16.MT88.4 R16, [R3+0x3a100] ;  /* 0x03a100000310783b */ /* 0x000e280000004200 */
[----:B------:R-:W2:Y:S01]  /*3baf0*/  LDL.LU R12, [R1+0x1a0] ;  /* 0x0001a000010c7983 */ /* 0x000ea20000300800 */
[----:B------:R-:W2:Y:S01]  /*3bb00*/  LDL.LU R13, [R1+0x1a4] ;  /* 0x0001a400010d7983 */ /* 0x000ea20000300800 */
[----:B------:R-:W2:Y:S01]  /*3bb10*/  LDL.LU R14, [R1+0x1a8] ;  /* 0x0001a800010e7983 */ /* 0x000ea20000300800 */
[----:B0-----:R-:W-:Y:S01]  /*3bb20*/  MOV R11, R16 ;  /* 0x00000010000b7202 */ /* 0x001fe20000000f00 */
[----:B------:R-:W-:Y:S01]  /*3bb30*/  IMAD.MOV.U32 R10, RZ, RZ, R17 ;  /* 0x000000ffff0a7224 */ /* 0x000fe200078e0011 */
[----:B------:R-:W-:Y:S01]  /*3bb40*/  MOV R9, R18 ;  /* 0x0000001200097202 */ /* 0x000fe20000000f00 */
[----:B------:R-:W-:-:S02]  /*3bb50*/  IMAD.MOV.U32 R8, RZ, RZ, R19 ;  /* 0x000000ffff087224 */ /* 0x000fc400078e0013 */
[----:B------:R-:W0:Y:S02]  /*3bb60*/  LDSM.16.MT88.4 R16, [R3+0x3a180] ;  /* 0x03a180000310783b */ /* 0x000e240000004200 */
[----:B0-----:R-:W-:Y:S01]  /*3bb70*/  MOV R0, R17 ;  /* 0x0000001100007202 */ /* 0x001fe20000000f00 */
[----:B------:R-:W-:Y:S01]  /*3bb80*/  IMAD.MOV.U32 R28, RZ, RZ, R18 ;  /* 0x000000ffff1c7224 */ /* 0x000fe200078e0012 */
[----:B------:R-:W-:Y:S01]  /*3bb90*/  STL [R1+0x40], R16 ;  /* 0x0000401001007387 */ /* 0x000fe20000100800 */
[----:B------:R-:W-:Y:S02]  /*3bba0*/  MOV R29, R19 ;  /* 0x00000013001d7202 */ /* 0x000fe40000000f00 */
[----:B------:R-:W0:Y:S02]  /*3bbb0*/  LDSM.16.MT88.4 R16, [R27+0x3a000] ;  /* 0x03a000001b10783b */ /* 0x000e240000004200 */
[----:B------:R-:W1:Y:S04]  /*3bbc0*/  LDSM.16.MT88.4 R24, [R27+0x3a080] ;  /* 0x03a080001b18783b */ /* 0x000e680000004200 */
[----:B------:R-:W-:Y:S01]  /*3bbd0*/  STL [R1+0x2514], R29 ;  /* 0x0025141d01007387 */ /* 0x000fe20000100800 */
[----:B------:R-:W-:Y:S02]  /*3bbe0*/  STL [R1+0x2510], R28 ;  /* 0x0025101c01007387 */ /* 0x000fe40000100800 */
[----:B------:R1:W-:Y:S02]  /*3bbf0*/  STL [R1+0x250c], R0 ;  /* 0x00250c0001007387 */ /* 0x0003e40000100800 */
[----:B------:R3:W-:Y:S02]  /*3bc00*/  STL [R1+0x2508], R3 ;  /* 0x0025080301007387 */ /* 0x0007e40000100800 */
[----:B0-----:R-:W-:Y:S01]  /*3bc10*/  IMAD.MOV.U32 R6, RZ, RZ, R18 ;  /* 0x000000ffff067224 */ /* 0x001fe200078e0012 */
[----:B------:R0:W-:Y:S01]  /*3bc20*/  STL.64 [R1+0x30], R16 ;  /* 0x0000301001007387 */ /* 0x0001e20000100a00 */
[----:B------:R-:W-:-:S02]  /*3bc30*/  MOV R7, R19 ;  /* 0x0000001300077202 */ /* 0x000fc40000000f00 */
[----:B------:R-:W4:Y:S02]  /*3bc40*/  LDL.LU.64 R18, [R1+0x25d0] ;  /* 0x0025d00001127983 */ /* 0x000f240000300a00 */
[----:B-1----:R-:W-:Y:S01]  /*3bc50*/  IMAD.MOV.U32 R0, RZ, RZ, R26 ;  /* 0x000000ffff007224 */ /* 0x002fe200078e001a */
[----:B---3--:R-:W-:Y:S01]  /*3bc60*/  MOV R3, R27 ;  /* 0x0000001b00037202 */ /* 0x008fe20000000f00 */
[----:B------:R-:W-:Y:S01]  /*3bc70*/  IMAD.MOV.U32 R29, RZ, RZ, R24 ;  /* 0x000000ffff1d7224 */ /* 0x000fe200078e0018 */
[----:B------:R-:W-:Y:S01]  /*3bc80*/  MOV R28, R25 ;  /* 0x00000019001c7202 */ /* 0x000fe20000000f00 */
[----:B0-----:R-:W4:Y:S01]  /*3bc90*/  LDL.LU.64 R16, [R1+0x25c8] ;  /* 0x0025c80001107983 */ /* 0x001f220000300a00 */
[----:B------:R-:W4:Y:S02]  /*3bca0*/  LDL.LU.64 R26, [R1+0x25c0] ;  /* 0x0025c000011a7983 */ /* 0x000f240000300a00 */
[----:B------:R-:W4:Y:S02]  /*3bcb0*/  LDL.LU.64 R24, [R1+0x25b8] ;  /* 0x0025b80001187983 */ /* 0x000f240000300a00 */
[----:B----4-:R-:W-:Y:S01]  /*3bcc0*/  HMMA.16816.F32 R24, R24, R4, R16 ;  /* 0x000000041818723c */ /* 0x010fe20000001810 */
[----:B------:R-:W3:Y:S01]  /*3bcd0*/  LDL.LU.64 R18, [R1+0x25b0] ;  /* 0x0025b00001127983 */ /* 0x000ee20000300a00 */
[----:B------:R-:W4:Y:S11]  /*3bce0*/  LDL.LU.64 R16, [R1+0x25a8] ;  /* 0x0025a80001107983 */ /* 0x000f360000300a00 */
[----:B------:R-:W-:Y:S10]  /*3bcf0*/  @!UPT UIADD3 URZ, URZ, URZ, URZ ;  /* 0x0000003f3f3ff290 */ /* 0x000ff4000fffe03f */
[----:B------:R-:W-:Y:S01]  /*3bd00*/  STL.64 [R1+0x23f8], R26 ;  /* 0x0023f81a01007387 */ /* 0x000fe20000100a00 */
[----:B------:R0:W-:Y:S03]  /*3bd10*/  STL.64 [R1+0x23f0], R24 ;  /* 0x0023f01801007387 */ /* 0x0001e60000100a00 */
[----:B0-----:R-:W2:Y:S01]  /*3bd20*/  LDL.LU R24, [R1+0x20] ;  /* 0x0000200001187983 */ /* 0x001ea20000300800 */
[----:B------:R-:W2:Y:S02]  /*3bd30*/  LDL.LU R25, [R1+0x24] ;  /* 0x0000240001197983 */ /* 0x000ea40000300800 */
[----:B------:R-:W2:Y:S02]  /*3bd40*/  LDL.LU R26, [R1+0x28] ;  /* 0x00002800011a7983 */ /* 0x000ea40000300800 */
[----:B------:R-:W-:-:S07]  /*3bd50*/  IMAD.MOV.U32 R27, RZ, RZ, R2 ;  /* 0x000000ffff1b7224 */ /* 0x000fce00078e0002 */
[----:B--2---:R-:W-:Y:S01]  /*3bd60*/  HMMA.16816.F32 R24, R24, R4, R12 ;  /* 0x000000041818723c */ /* 0x004fe2000000180c */
[----:B------:R-:W2:Y:S01]  /*3bd70*/  LDL.LU.64 R14, [R1+0x25a0] ;  /* 0x0025a000010e7983 */ /* 0x000ea20000300a00 */
[----:B------:R-:W5:Y:S11]  /*3bd80*/  LDL.LU.64 R12, [R1+0x2598] ;  /* 0x00259800010c7983 */ /* 0x000f760000300a00 */
[----:B------:R-:W-:Y:S10]  /*3bd90*/  @!UPT UIADD3 URZ, URZ, URZ, URZ ;  /* 0x0000003f3f3ff290 */ /* 0x000ff4000fffe03f */
[----:B------:R-:W-:Y:S01]  /*3bda0*/  STL.64 [R1+0x1c0], R24 ;  /* 0x0001c01801007387 */ /* 0x000fe20000100a00 */
[----:B------:R0:W-:Y:S01]  /*3bdb0*/  STL [R1+0x1c8], R26 ;  /* 0x0001c81a01007387 */ /* 0x0001e20000100800 */
[----:B------:R-:W-:Y:S01]  /*3bdc0*/  MOV R2, R27 ;  /* 0x0000001b00027202 */ /* 0x000fe20000000f00 */
[----:B------:R-:W-:Y:S02]  /*3bdd0*/  MOV R27, R8 ;  /* 0x00000008001b7202 */ /* 0x000fe40000000f00 */
[----:B0-----:R-:W-:Y:S02]  /*3bde0*/  IMAD.MOV.U32 R26, RZ, RZ, R9 ;  /* 0x000000ffff1a7224 */ /* 0x001fe400078e0009 */
[----:B------:R-:W-:Y:S01]  /*3bdf0*/  IMAD.MOV.U32 R24, RZ, RZ, R11 ;  /* 0x000000ffff187224 */ /* 0x000fe200078e000b */
[----:B------:R-:W-:Y:S02]  /*3be00*/  MOV R25, R10 ;  /* 0x0000000a00197202 */ /* 0x000fe40000000f00 */
[----:B------:R0:W-:Y:S03]  /*3be10*/  STL.64 [R1+0x2418], R26 ;  /* 0x0024181a01007387 */ /* 0x0001e60000100a00 */
[----:B------:R1:W-:Y:S02]  /*3be20*/  STL.64 [R1+0x2410], R24 ;  /* 0x0024101801007387 */ /* 0x0003e40000100a00 */
[----:B------:R-:W2:Y:S02]  /*3be30*/  LDL.LU R8, [R1+0xc0] ;  /* 0x0000c00001087983 */ /* 0x000ea40000300800 */
[----:B------:R-:W2:Y:S01]  /*3be40*/  LDL.LU R9, [R1+0xc4] ;  /* 0x0000c40001097983 */ /* 0x000ea20000300800 */
[----:B------:R-:W2:Y:S01]  /*3be50*/  LDL.LU R10, [R1+0xc8] ;  /* 0x0000c800010a7983 */ /* 0x000ea20000300800 */
[----:B------:R-:W2:Y:S02]  /*3be60*/  LDL.LU R11, [R1+0xcc] ;  /* 0x0000cc00010b7983 */ /* 0x000ea40000300800 */
        /* <DEDUP_REMOVED lines=16> */
[----:B----4-:R-:W-:-:S02]  /*3bf70*/  IMAD.MOV.U32 R24, RZ, RZ, R16 ;  /* 0x000000ffff187224 */ /* 0x010fc400078e0010 */
[----:B---3--:R-:W-:Y:S01]  /*3bf80*/  IMAD.MOV.U32 R26, RZ, RZ, R18 ;  /* 0x000000ffff1a7224 */ /* 0x008fe200078e0012 */
[----:B------:R-:W-:Y:S01]  /*3bf90*/  MOV R27, R19 ;  /* 0x00000013001b7202 */ /* 0x000fe20000000f00 */
[----:B------:R-:W3:Y:S01]  /*3bfa0*/  LDL.LU R16, [R1+0x2584] ;  /* 0x0025840001107983 */ /* 0x000ee20000300800 */
[----:B------:R-:W-:Y:S02]  /*3bfb0*/  MOV R25, R17 ;  /* 0x0000001100197202 */ /* 0x000fe40000000f00 */
[----:B------:R-:W4:Y:S02]  /*3bfc0*/  LDL.LU R17, [R1+0x2580] ;  /* 0x0025800001117983 */ /* 0x000f240000300800 */
[----:B------:R-:W3:Y:S01]  /*3bfd0*/  LDL.LU R18, [R1+0x257c] ;  /* 0x00257c0001127983 */ /* 0x000ee20000300800 */
[----:B------:R-:W3:Y:S01]  /*3bfe0*/  LDL.LU R19, [R1+0x2578] ;  /* 0x0025780001137983 */ /* 0x000ee20000300800 */
[----:B------:R0:W-:Y:S02]  /*3bff0*/  STL.64 [R1+0x2458], R26 ;  /* 0x0024581a01007387 */ /* 0x0001e40000100a00 */
[----:B------:R5:W-:Y:S02]  /*3c000*/  STL.64 [R1+0x2450], R24 ;  /* 0x0024501801007387 */ /* 0x000be40000100a00 */
[----:B0-----:R-:W-:-:S02]  /*3c010*/  IMAD.MOV.U32 R26, RZ, RZ, R14 ;  /* 0x000000ffff1a7224 */ /* 0x001fc400078e000e */
[----:B-----5:R-:W-:Y:S01]  /*3c020*/  IMAD.MOV.U32 R24, RZ, RZ, R12 ;  /* 0x000000ffff187224 */ /* 0x020fe200078e000c */
[----:B------:R-:W-:Y:S01]  /*3c030*/  MOV R27, R15 ;  /* 0x0000000f001b7202 */ /* 0x000fe20000000f00 */
[----:B------:R-:W5:Y:S01]  /*3c040*/  LDL.LU R12, [R1+0x2574] ;  /* 0x00257400010c7983 */ /* 0x000f620000300800 */
        /* <DEDUP_REMOVED lines=15> */
[----:B------:R-:W-:-:S03]  /*3c140*/  MOV R25, R22 ;  /* 0x0000001600197202 */ /* 0x000fc60000000f00 */
[----:B------:R-:W-:Y:S02]  /*3c150*/  STL.64 [R1+0x2498], R26 ;  /* 0x0024981a01007387 */ /* 0x000fe40000100a00 */
[----:B------:R-:W-:Y:S02]  /*3c160*/  STL.64 [R1+0x2490], R24 ;  /* 0x0024901801007387 */ /* 0x000fe40000100a00 */
[----:B--2---:R-:W-:Y:S01]  /*3c170*/  STL.64 [R1+0x2448], R10 ;  /* 0x0024480a01007387 */ /* 0x004fe20000100a00 */
[----:B------:R0:W-:Y:S03]  /*3c180*/  STL.64 [R1+0x2440], R8 ;  /* 0x0024400801007387 */ /* 0x0001e60000100a00 */
[----:B0-----:R-:W2:Y:S01]  /*3c190*/  LDL.LU R8, [R1+0x100] ;  /* 0x0001000001087983 */ /* 0x001ea20000300800 */
[----:B------:R-:W2:Y:S02]  /*3c1a0*/  LDL.LU R9, [R1+0x104] ;  /* 0x0001040001097983 */ /* 0x000ea40000300800 */
[----:B------:R-:W2:Y:S02]  /*3c1b0*/  LDL.LU R10, [R1+0x108] ;  /* 0x00010800010a7983 */ /* 0x000ea40000300800 */
[----:B------:R-:W2:Y:S02]  /*3c1c0*/  LDL.LU R11, [R1+0x10c] ;  /* 0x00010c00010b7983 */ /* 0x000ea40000300800 */
[----:B----4-:R-:W-:Y:S01]  /*3c1d0*/  IMAD.MOV.U32 R26, RZ, RZ, R17 ;  /* 0x000000ffff1a7224 */ /* 0x010fe200078e0011 */
[----:B---3--:R-:W-:Y:S01]  /*3c1e0*/  MOV R27, R16 ;  /* 0x00000010001b7202 */ /* 0x008fe20000000f00 */
        /* <DEDUP_REMOVED lines=8> */
[----:B------:R-:W3:Y:S02]  /*3c270*/  LDL.LU R10, [R1+0x118] ;  /* 0x00011800010a7983 */ /* 0x000ee40000300800 */
[----:B------:R-:W3:Y:S01]  /*3c280*/  LDL.LU R11, [R1+0x11c] ;  /* 0x00011c00010b7983 */ /* 0x000ee20000300800 */
[----:B------:R-:W4:Y:S01]  /*3c290*/  LDL.LU R16, [R1+0x170] ;  /* 0x0001700001107983 */ /* 0x000f220000300800 */
[----:B------:R-:W4:Y:S02]  /*3c2a0*/  LDL.LU R17, [R1+0x174] ;  /* 0x0001740001117983 */ /* 0x000f240000300800 */
[----:B------:R-:W2:Y:S02]  /*3c2b0*/  LDL.LU R18, [R1+0x178] ;  /* 0x0001780001127983 */ /* 0x000ea40000300800 */
[----:B------:R-:W2:Y:S02]  /*3c2c0*/  LDL.LU R19, [R1+0x17c] ;  /* 0x00017c0001137983 */ /* 0x000ea40000300800 */
[----:B--2---:R-:W-:Y:S01]  /*3c2d0*/  STL.64 [R1+0x2540], R18 ;  /* 0x0025401201007387 */ /* 0x004fe20000100a00 */
[----:B----4-:R-:W-:Y:S02]  /*3c2e0*/  STL.64 [R1+0x2538], R16 ;  /* 0x0025381001007387 */ /* 0x010fe40000100a00 */
[----:B------:R-:W2:Y:S02]  /*3c2f0*/  LDL.LU R20, [R1] ;  /* 0x0000000001147983 */ /* 0x000ea40000300800 */
[----:B------:R-:W2:Y:S01]  /*3c300*/  LDL.LU R21, [R1+0x4] ;  /* 0x0000040001157983 */ /* 0x000ea20000300800 */
[----:B------:R-:W4:Y:S01]  /*3c310*/  LDL.LU R22, [R1+0x8] ;  /* 0x0000080001167983 */ /* 0x000f220000300800 */
[----:B------:R-:W4:Y:S03]  /*3c320*/  LDL.LU R23, [R1+0xc] ;  /* 0x00000c0001177983 */ /* 0x000f260000300800 */
[----:B----4-:R-:W-:Y:S01]  /*3c330*/  STL.64 [R1+0x2550], R22 ;  /* 0x0025501601007387 */ /* 0x010fe20000100a00 */
[----:B--2---:R0:W-:Y:S03]  /*3c340*/  STL.64 [R1+0x2548], R20 ;  /* 0x0025481401007387 */ /* 0x0041e60000100a00 */
[----:B0-----:R-:W2:Y:S01]  /*3c350*/  LDL.LU R20, [R1+0x10] ;  /* 0x0000100001147983 */ /* 0x001ea20000300800 */
[----:B------:R-:W2:Y:S02]  /*3c360*/  LDL.LU R21, [R1+0x14] ;  /* 0x0000140001157983 */ /* 0x000ea40000300800 */
[----:B------:R-:W2:Y:S02]  /*3c370*/  LDL.LU R22, [R1+0x18] ;  /* 0x0000180001167983 */ /* 0x000ea40000300800 */
[----:B------:R-:W2:Y:S01]  /*3c380*/  LDL.LU R23, [R1+0x1c] ;  /* 0x00001c0001177983 */ /* 0x000ea20000300800 */
[----:B------:R-:W4:Y:S01]  /*3c390*/  LDL.LU R16, [R1+0x180] ;  /* 0x0001800001107983 */ /* 0x000f220000300800 */
[----:B------:R-:W4:Y:S02]  /*3c3a0*/  LDL.LU R17, [R1+0x184] ;  /* 0x0001840001117983 */ /* 0x000f240000300800 */
[----:B------:R-:W2:Y:S02]  /*3c3b0*/  LDL.LU R18, [R1+0x188] ;  /* 0x0001880001127983 */ /* 0x000ea40000300800 */
[----:B------:R-:W2:Y:S02]  /*3c3c0*/  LDL.LU R19, [R1+0x18c] ;  /* 0x00018c0001137983 */ /* 0x000ea40000300800 */
[----:B------:R-:W-:Y:S01]  /*3c3d0*/  IMAD.MOV.U32 R26, RZ, RZ, R13 ;  /* 0x000000ffff1a7224 */ /* 0x000fe200078e000d */
[----:B-----5:R-:W-:Y:S01]  /*3c3e0*/  MOV R27, R12 ;  /* 0x0000000c001b7202 */ /* 0x020fe20000000f00 */
[----:B------:R-:W-:Y:S01]  /*3c3f0*/  IMAD.MOV.U32 R24, RZ, RZ, R15 ;  /* 0x000000ffff187224 */ /* 0x000fe200078e000f */
[----:B------:R-:W-:Y:S01]  /*3c400*/  MOV R25, R14 ;  /* 0x0000000e00197202 */ /* 0x000fe20000000f00 */
[----:B--2---:R-:W-:Y:S01]  /*3c410*/  STL.64 [R1+0x2560], R18 ;  /* 0x0025601201007387 */ /* 0x004fe20000100a00 */
[----:B----4-:R0:W-:Y:S03]  /*3c420*/  STL.64 [R1+0x2558], R16 ;  /* 0x0025581001007387 */ /* 0x0101e60000100a00 */
[----:B0-----:R-:W2:Y:S01]  /*3c430*/  LDL.LU R16, [R1+0x190] ;  /* 0x0001900001107983 */ /* 0x001ea20000300800 */
[----:B------:R-:W2:Y:S02]  /*3c440*/  LDL.LU R17, [R1+0x194] ;  /* 0x0001940001117983 */ /* 0x000ea40000300800 */
[----:B------:R-:W2:Y:S02]  /*3c450*/  LDL.LU R18, [R1+0x198] ;  /* 0x0001980001127983 */ /* 0x000ea40000300800 */
[----:B------:R-:W2:Y:S01]  /*3c460*/  LDL.LU R19, [R1+0x19c] ;  /* 0x00019c0001137983 */ /* 0x000ea20000300800 */
[----:B------:R-:W4:Y:S01]  /*3c470*/  LDL.LU R12, [R1+0x160] ;  /* 0x00016000010c7983 */ /* 0x000f220000300800 */
[----:B------:R-:W4:Y:S02]  /*3c480*/  LDL.LU R13, [R1+0x164] ;  /* 0x00016400010d7983 */ /* 0x000f240000300800 */
[----:B------:R-:W4:Y:S02]  /*3c490*/  LDL.LU R14, [R1+0x168] ;  /* 0x00016800010e7983 */ /* 0x000f240000300800 */
[----:B------:R-:W4:Y:S01]  /*3c4a0*/  LDL.LU R15, [R1+0x16c] ;  /* 0x00016c00010f7983 */ /* 0x000f220000300800 */
[----:B------:R-:W-:Y:S01]  /*3c4b0*/  STL.64 [R1+0x24e8], R26 ;  /* 0x0024e81a01007387 */ /* 0x000fe20000100a00 */
[----:B------:R0:W-:Y:S03]  /*3c4c0*/  STL.64 [R1+0x24e0], R24 ;  /* 0x0024e01801007387 */ /* 0x0001e60000100a00 */
[----:B0-----:R-:W5:Y:S01]  /*3c4d0*/  LDL.LU R24, [R1+0x150] ;  /* 0x0001500001187983 */ /* 0x001f620000300800 */
[----:B------:R-:W5:Y:S02]  /*3c4e0*/  LDL.LU R25, [R1+0x154] ;  /* 0x0001540001197983 */ /* 0x000f640000300800 */
[----:B------:R-:W5:Y:S02]  /*3c4f0*/  LDL.LU R26, [R1+0x158] ;  /* 0x00015800011a7983 */ /* 0x000f640000300800 */
[----:B------:R-:W5:Y:S01]  /*3c500*/  LDL.LU R27, [R1+0x15c] ;  /* 0x00015c00011b7983 */ /* 0x000f620000300800 */
[----:B---3--:R-:W-:Y:S01]  /*3c510*/  STL.64 [R1+0x2488], R10 ;  /* 0x0024880a01007387 */ /* 0x008fe20000100a00 */
[----:B------:R0:W-:Y:S03]  /*3c520*/  STL.64 [R1+0x2480], R8 ;  /* 0x0024800801007387 */ /* 0x0001e60000100a00 */
[----:B0-----:R-:W3:Y:S01]  /*3c530*/  LDL.LU R8, [R1+0x120] ;  /* 0x0001200001087983 */ /* 0x001ee20000300800 */
[----:B------:R-:W3:Y:S02]  /*3c540*/  LDL.LU R9, [R1+0x124] ;  /* 0x0001240001097983 */ /* 0x000ee40000300800 */
[----:B------:R-:W2:Y:S02]  /*3c550*/  LDL.LU R10, [R1+0x128] ;  /* 0x00012800010a7983 */ /* 0x000ea40000300800 */
[----:B------:R-:W2:Y:S02]  /*3c560*/  LDL.LU R11, [R1+0x12c] ;  /* 0x00012c00010b7983 */ /* 0x000ea40000300800 */
[----:B--2---:R-:W-:Y:S01]  /*3c570*/  STL.64 [R1+0x24a8], R10 ;  /* 0x0024a80a01007387 */ /* 0x004fe20000100a00 */
[----:B---3--:R0:W-:Y:S03]  /*3c580*/  STL.64 [R1+0x24a0], R8 ;  /* 0x0024a00801007387 */ /* 0x0081e60000100a00 */
[----:B0-----:R-:W2:Y:S01]  /*3c590*/  LDL.LU R8, [R1+0x130] ;  /* 0x0001300001087983 */ /* 0x001ea20000300800 */
[----:B------:R-:W2:Y:S02]  /*3c5a0*/  LDL.LU R9, [R1+0x134] ;  /* 0x0001340001097983 */ /* 0x000ea40000300800 */
[----:B------:R-:W3:Y:S02]  /*3c5b0*/  LDL.LU R10, [R1+0x138] ;  /* 0x00013800010a7983 */ /* 0x000ee40000300800 */
[----:B------:R-:W3:Y:S01]  /*3c5c0*/  LDL.LU R11, [R1+0x13c] ;  /* 0x00013c00010b7983 */ /* 0x000ee20000300800 */
[-C--:B------:R-:W-:Y:S01]  /*3c5d0*/  HMMA.16816.F32 R20, R20, R4.reuse, R16 ;  /* 0x000000041414723c */ /* 0x080fe20000001810 */
[----:B---3--:R-:W-:Y:S01]  /*3c5e0*/  STL.64 [R1+0x24c8], R10 ;  /* 0x0024c80a01007387 */ /* 0x008fe20000100a00 */
[----:B--2---:R0:W-:Y:S03]  /*3c5f0*/  STL.64 [R1+0x24c0], R8 ;  /* 0x0024c00801007387 */ /* 0x0041e60000100a00 */
[----:B0-----:R-:W2:Y:S01]  /*3c600*/  LDL.LU R8, [R1+0x140] ;  /* 0x0001400001087983 */ /* 0x001ea20000300800 */
[----:B------:R-:W2:Y:S02]  /*3c610*/  LDL.LU R9, [R1+0x144] ;  /* 0x0001440001097983 */ /* 0x000ea40000300800 */
[----:B------:R-:W2:Y:S02]  /*3c620*/  LDL.LU R10, [R1+0x148] ;  /* 0x00014800010a7983 */ /* 0x000ea40000300800 */
[----:B------:R-:W2:Y:S01]  /*3c630*/  LDL.LU R11, [R1+0x14c] ;  /* 0x00014c00010b7983 */ /* 0x000ea20000300800 */
[----:B------:R-:W-:Y:S01]  /*3c640*/  STL [R1+0x23d8], R2 ;  /* 0x0023d80201007387 */ /* 0x000fe20000100800 */
[----:B------:R-:W3:Y:S02]  /*3c650*/  LDL.LU.64 R18, [R1+0x2560] ;  /* 0x0025600001127983 */ /* 0x000ee40000300a00 */
[----:B------:R-:W3:Y:S09]  /*3c660*/  LDL.LU.64 R16, [R1+0x2558] ;  /* 0x0025580001107983 */ /* 0x000ef20000300a00 */
[----:B------:R-:W-:Y:S01]  /*3c670*/  STL.64 [R1+0x1b0], R20 ;  /* 0x0001b01401007387 */ /* 0x000fe20000100a00 */
[----:B------:R0:W-:Y:S04]  /*3c680*/  STL.64 [R1+0x1b8], R22 ;  /* 0x0001b81601007387 */ /* 0x0001e80000100a00 */
[----:B0-----:R-:W3:Y:S01]  /*3c690*/  LDL.LU.64 R22, [R1+0x2550] ;  /* 0x0025500001167983 */ /* 0x001ee20000300a00 */
[----:B------:R-:W3:Y:S02]  /*3c6a0*/  LDL.LU.64 R20, [R1+0x2548] ;  /* 0x0025480001147983 */ /* 0x000ee40000300a00 */
[-C--:B---3--:R-:W-:Y:S01]  /*3c6b0*/  HMMA.16816.F32 R20, R20, R4.reuse, R16 ;  /* 0x000000041414723c */ /* 0x088fe20000001810 */
[----:B------:R-:W3:Y:S01]  /*3c6c0*/  LDL.LU.64 R18, [R1+0x2540] ;  /* 0x0025400001127983 */ /* 0x000ee20000300a00 */
[----:B------:R-:W3:Y:S11]  /*3c6d0*/  LDL.LU.64 R16, [R1+0x2538] ;  /* 0x0025380001107983 */ /* 0x000ef60000300a00 */
[----:B------:R-:W-:Y:S10]  /*3c6e0*/  @!UPT UIADD3 URZ, URZ, URZ, URZ ;  /* 0x0000003f3f3ff290 */ /* 0x000ff4000fffe03f */
[----:B------:R-:W-:Y:S01]  /*3c6f0*/  STL.64 [R1+0x1a0], R20 ;  /* 0x0001a01401007387 */ /* 0x000fe20000100a00 */
[----:B------:R0:W-:Y:S02]  /*3c700*/  STL [R1+0x1a8], R22 ;  /* 0x0001a81601007387 */ /* 0x0001e40000100800 */
[----:B------:R-:W-:Y:S02]  /*3c710*/  IMAD.MOV.U32 R2, RZ, RZ, R23 ;  /* 0x000000ffff027224 */ /* 0x000fe400078e0017 */
[----:B0-----:R-:W3:Y:S01]  /*3c720*/  LDL.LU.64 R22, [R1+0x2530] ;  /* 0x0025300001167983 */ /* 0x001ee20000300a00 */
[----:B------:R-:W3:Y:S02]  /*3c730*/  LDL.LU.64 R20, [R1+0x2528] ;  /* 0x0025280001147983 */ /* 0x000ee40000300a00 */
[-C--:B---3--:R-:W-:Y:S01]  /*3c740*/  HMMA.16816.F32 R20, R20, R4.reuse, R16 ;  /* 0x000000041414723c */ /* 0x088fe20000001810 */
[----:B------:R-:W4:Y:S01]  /*3c750*/  LDL.LU.64 R18, [R1+0x2520] ;  /* 0x0025200001127983 */ /* 0x000f220000300a00 */
[----:B------:R-:W4:Y:S11]  /*3c760*/  LDL.LU.64 R16, [R1+0x2518] ;  /* 0x0025180001107983 */ /* 0x000f360000300a00 */
[----:B------:R-:W-:Y:S10]  /*3c770*/  @!UPT UIADD3 URZ, URZ, URZ, URZ ;  /* 0x0000003f3f3ff290 */ /* 0x000ff4000fffe03f */
[----:B------:R0:W-:Y:S01]  /*3c780*/  STL.64 [R1+0x190], R20 ;  /* 0x0001901401007387 */ /* 0x0001e20000100a00 */
[----:B------:R1:W-:Y:S01]  /*3c790*/  STL.64 [R1+0x198], R22 ;  /* 0x0001981601007387 */ /* 0x0003e20000100a00 */
[----:B0-----:R-:W-:Y:S01]  /*3c7a0*/  MOV R20, R29 ;  /* 0x0000001d00147202 */ /* 0x001fe20000000f00 */
[----:B------:R-:W-:Y:S01]  /*3c7b0*/  IMAD.MOV.U32 R21, RZ, RZ, R28 ;  /* 0x000000ffff157224 */ /* 0x000fe200078e001c */
[----:B------:R-:W3:Y:S01]  /*3c7c0*/  LDL.LU R29, [R1+0x2514] ;  /* 0x00251400011d7983 */ /* 0x000ee20000300800 */
[----:B------:R-:W2:Y:S01]  /*3c7d0*/  LDL.LU R28, [R1+0x2510] ;  /* 0x00251000011c7983 */ /* 0x000ea20000300800 */
[----:B-1----:R-:W-:Y:S01]  /*3c7e0*/  MOV R22, R0 ;  /* 0x0000000000167202 */ /* 0x002fe20000000f00 */
[----:B------:R-:W-:Y:S01]  /*3c7f0*/  IMAD.MOV.U32 R23, RZ, RZ, R3 ;  /* 0x000000ffff177224 */ /* 0x000fe200078e0003 */
[----:B------:R-:W2:Y:S01]  /*3c800*/  LDL.LU R0, [R1+0x250c] ;  /* 0x00250c0001007983 */ /* 0x000ea20000300800 */
[----:B------:R-:W2:Y:S01]  /*3c810*/  LDL.LU R3, [R1+0x2508] ;  /* 0x0025080001037983 */ /* 0x000ea20000300800 */
[-C--:B----4-:R-:W-:Y:S02]  /*3c820*/  HMMA.16816.F32 R16, R16, R4.reuse, R12 ;  /* 0x000000041010723c */ /* 0x090fe4000000180c */
[----:B------:R-:W5:Y:S01]  /*3c830*/  LDL.LU.64 R14, [R1+0x2500] ;  /* 0x00250000010e7983 */ /* 0x000f620000300a00 */
[----:B------:R-:W5:Y:S11]  /*3c840*/  LDL.LU.64 R12, [R1+0x24f8] ;  /* 0x0024f800010c7983 */ /* 0x000f760000300a00 */
[----:B------:R-:W-:Y:S09]  /*3c850*/  @!UPT UIADD3 URZ, URZ, URZ, URZ ;  /* 0x0000003f3f3ff290 */ /* 0x000ff2000fffe03f */
[----:B------:R0:W-:Y:S01]  /*3c860*/  STL.64 [R1+0x180], R16 ;  /* 0x0001801001007387 */ /* 0x0001e20000100a00 */
[----:B------:R1:W-:Y:S03]  /*3c870*/  STL.64 [R1+0x188], R18 ;  /* 0x0001881201007387 */ /* 0x0003e60000100a00 */
[----:B0-----:R-:W4:Y:S01]  /*3c880*/  LDL.LU R16, [R1+0x30] ;  /* 0x0000300001107983 */ /* 0x001f220000300800 */
[----:B------:R-:W4:Y:S01]  /*3c890*/  LDL.LU R17, [R1+0x34] ;  /* 0x0000340001117983 */ /* 0x000f220000300800 */
[----:B-1----:R-:W-:Y:S01]  /*3c8a0*/  MOV R18, R6 ;  /* 0x0000000600127202 */ /* 0x002fe20000000f00 */
[----:B------:R-:W-:Y:S01]  /*3c8b0*/  IMAD.MOV.U32 R19, RZ, RZ, R7 ;  /* 0x000000ffff137224 */ /* 0x000fe200078e0007 */
[----:B------:R-:W3:Y:S01]  /*3c8c0*/  LDL.LU R6, [R1+0x24f4] ;  /* 0x0024f40001067983 */ /* 0x000ee20000300800 */
[----:B------:R-:W3:Y:S01]  /*3c8d0*/  LDL.LU R7, [R1+0x24f0] ;  /* 0x0024f00001077983 */ /* 0x000ee20000300800 */
[----:B-----5:R-:W-:Y:S02]  /*3c8e0*/  HMMA.16816.F32 R12, R12, R4, R24 ;  /* 0x000000040c0c723c */ /* 0x020fe40000001818 */
[----:B------:R-:W5:Y:S01]  /*3c8f0*/  LDL.LU.64 R26, [R1+0x24e8] ;  /* 0x0024e800011a7983 */ /* 0x000f620000300a00 */
[----:B------:R-:W5:Y:S11]  /*3c900*/  LDL.LU.64 R24, [R1+0x24e0] ;  /* 0x0024e00001187983 */ /* 0x000f760000300a00 */
[----:B------:R-:W-:Y:S09]  /*3c910*/  @!UPT UIADD3 URZ, URZ, URZ, URZ ;  /* 0x0000003f3f3ff290 */ /* 0x000ff2000fffe03f */
[----:B------:R0:W-:Y:S01]  /*3c920*/  STL.64 [R1+0x170], R12 ;  /* 0x0001700c01007387 */ /* 0x0001e20000100a00 */
[----:B------:R1:W-:Y:S03]  /*3c930*/  STL.64 [R1+0x178], R14 ;  /* 0x0001780e01007387 */ /* 0x0003e60000100a00 */
[----:B0-----:R-:W4:Y:S01]  /*3c940*/  LDL.LU R12, [R1+0x40] ;  /* 0x00004000010c7983 */ /* 0x001f220000300800 */
[----:B--2---:R-:W-:Y:S02]  /*3c950*/  MOV R13, R0 ;  /* 0x00000000000d7202 */ /* 0x004fe40000000f00 */
[----:B------:R-:W2:Y:S02]  /*3c960*/  LDL.LU R0, [R1+0x24d8] ;  /* 0x0024d80001007983 */ /* 0x000ea40000300800 */
[----:B-1----:R-:W-:Y:S01]  /*3c970*/  IMAD.MOV.U32 R14, RZ, RZ, R28 ;  /* 0x000000ffff0e7224 */ /* 0x002fe200078e001c */
[----:B---3--:R-:W-:Y:S01]  /*3c980*/  MOV R15, R29 ;  /* 0x0000001d000f7202 */ /* 0x008fe20000000f00 */
[----:B------:R-:W3:Y:S01]  /*3c990*/  LDL.LU R28, [R1+0x24d4] ;  /* 0x0024d400011c7983 */ /* 0x000ee20000300800 */
[----:B------:R-:W2:Y:S01]  /*3c9a0*/  LDL.LU R29, [R1+0x24d0] ;  /* 0x0024d000011d7983 */ /* 0x000ea20000300800 */
[-C--:B-----5:R-:W-:Y:S02]  /*3c9b0*/  HMMA.16816.F32 R24, R24, R6.reuse, R8 ;  /* 0x000000061818723c */ /* 0x0a0fe40000001808 */
[----:B------:R-:W5:Y:S01]  /*3c9c0*/  LDL.LU.64 R10, [R1+0x24c8] ;  /* 0x0024c800010a7983 */ /* 0x000f620000300a00 */
[----:B------:R-:W5:Y:S11]  /*3c9d0*/  LDL.LU.64 R8, [R1+0x24c0] ;  /* 0x0024c00001087983 */ /* 0x000f760000300a00 */
[----:B------:R-:W-:Y:S09]  /*3c9e0*/  @!UPT UIADD3 URZ, URZ, URZ, URZ ;  /* 0x0000003f3f3ff290 */ /* 0x000ff2000fffe03f */
[----:B------:R-:W-:Y:S01]  /*3c9f0*/  STL.64 [R1+0x160], R24 ;  /* 0x0001601801007387 */ /* 0x000fe20000100a00 */
[----:B------:R0:W-:Y:S03]  /*3ca00*/  STL.64 [R1+0x168], R26 ;  /* 0x0001681a01007387 */ /* 0x0001e60000100a00 */
[----:B0-----:R-:W5:Y:S01]  /*3ca10*/  LDL.LU.64 R26, [R1+0x24b8] ;  /* 0x0024b800011a7983 */ /* 0x001f620000300a00 */
[----:B------:R-:W5:Y:S02]  /*3ca20*/  LDL.LU.64 R24, [R1+0x24b0] ;  /* 0x0024b00001187983 */ /* 0x000f640000300a00 */
[-C--:B-----5:R-:W-:Y:S01]  /*3ca30*/  HMMA.16816.F32 R24, R24, R6.reuse, R8 ;  /* 0x000000061818723c */ /* 0x0a0fe20000001808 */
[----:B------:R-:W5:Y:S01]  /*3ca40*/  LDL.LU.64 R10, [R1+0x24a8] ;  /* 0x0024a800010a7983 */ /* 0x000f620000300a00 */
[----:B------:R-:W5:Y:S11]  /*3ca50*/  LDL.LU.64 R8, [R1+0x24a0] ;  /* 0x0024a00001087983 */ /* 0x000f760000300a00 */
[----:B------:R-:W-:Y:S10]  /*3ca60*/  @!UPT UIADD3 URZ, URZ, URZ, URZ ;  /* 0x0000003f3f3ff290 */ /* 0x000ff4000fffe03f */
        /* <DEDUP_REMOVED lines=37> */
[----:B------:R-:W4:Y:S01]  /*3ccc0*/  LDL.LU.64 R10, [R1+0x2408] ;  /* 0x00240800010a7983 */ /* 0x000f220000300a00 */
[----:B------:R-:W4:Y:S11]  /*3ccd0*/  LDL.LU.64 R8, [R1+0x2400] ;  /* 0x0024000001087983 */ /* 0x000f360000300a00 */
[----:B------:R-:W-:Y:S10]  /*3cce0*/  @!UPT UIADD3 URZ, URZ, URZ, URZ ;  /* 0x0000003f3f3ff290 */ /* 0x000ff4000fffe03f */
[----:B------:R-:W-:Y:S01]  /*3ccf0*/  STL.64 [R1+0x100], R24 ;  /* 0x0001001801007387 */ /* 0x000fe20000100a00 */
[----:B------:R0:W-:Y:S03]  /*3cd00*/  STL.64 [R1+0x108], R26 ;  /* 0x0001081a01007387 */ /* 0x0001e60000100a00 */
[----:B0-----:R-:W5:Y:S01]  /*3cd10*/  LDL.LU.64 R26, [R1+0x23f8] ;  /* 0x0023f800011a7983 */ /* 0x001f620000300a00 */
[----:B------:R-:W5:Y:S01]  /*3cd20*/  LDL.LU.64 R24, [R1+0x23f0] ;  /* 0x0023f00001187983 */ /* 0x000f620000300a00 */
[----:B----4-:R-:W-:Y:S02]  /*3cd30*/  HMMA.16816.F32 R12, R12, R6, R8 ;  /* 0x000000060c0c723c */ /* 0x010fe40000001808 */
[----:B------:R-:W4:Y:S01]  /*3cd40*/  LDL.LU.64 R10, [R1+0x23e8] ;  /* 0x0023e800010a7983 */ /* 0x000f220000300a00 */
[----:B------:R-:W4:Y:S03]  /*3cd50*/  LDL.LU.64 R8, [R1+0x23e0] ;  /* 0x0023e00001087983 */ /* 0x000f260000300a00 */
[----:B------:R-:W0:Y:S02]  /*3cd60*/  S2R R4, SR_TID.X ;  /* 0x0000000000047919 */ /* 0x000e240000002100 */
[C---:B0-----:R-:W-:Y:S01]  /*3cd70*/  LOP3.LUT R5, R4.reuse, 0x7, RZ, 0xc0, !PT ;  /* 0x0000000704057812 */ /* 0x041fe200078ec0ff */
[----:B------:R-:W-:-:S04]  /*3cd80*/  IMAD.SHL.U32 R4, R4, 0x2, RZ ;  /* 0x0000000204047824 */ /* 0x000fc800078e00ff */
[----:B------:R-:W-:-:S05]  /*3cd90*/  IMAD R5, R5, 0x210, RZ ;  /* 0x0000021005057824 */ /* 0x000fca00078e02ff */
[----:B------:R-:W-:-:S05]  /*3cda0*/  LOP3.LUT R5, R5, 0x10, R4, 0x78, !PT ;  /* 0x0000001005057812 */ /* 0x000fca00078e7804 */
[----:B------:R-:W-:Y:S01]  /*3cdb0*/  STL.64 [R1+0xf0], R12 ;  /* 0x0000f00c01007387 */ /* 0x000fe20000100a00 */
[----:B--2---:R-:W-:-:S03]  /*3cdc0*/  LOP3.LUT R5, R5, R29, RZ, 0xfc, !PT ;  /* 0x0000001d05057212 */ /* 0x004fc600078efcff */
[----:B------:R-:W-:Y:S01]  /*3cdd0*/  STL.64 [R1+0xf8], R14 ;  /* 0x0000f80e01007387 */ /* 0x000fe20000100a00 */
[----:B------:R-:W-:-:S05]  /*3cde0*/  LOP3.LUT R5, R5, 0x40, RZ, 0x3c, !PT ;  /* 0x0000004005057812 */ /* 0x000fca00078e3cff */
[----:B------:R-:W0:Y:S01]  /*3cdf0*/  LDSM.16.MT88.4 R12, [R5+0x3a100] ;  /* 0x03a10000050c783b */ /* 0x000e220000004200 */
[-C--:B----4-:R-:W-:Y:S11]  /*3ce00*/  HMMA.16816.F32 R8, R16, R6.reuse, R8 ;  /* 0x000000061008723c */ /* 0x090ff60000001808 */
[----:B------:R-:W-:Y:S11]  /*3ce10*/  @!UPT UIADD3 URZ, URZ, URZ, URZ ;  /* 0x0000003f3f3ff290 */ /* 0x000ff6000fffe03f */
[----:B------:R-:W-:Y:S02]  /*3ce20*/  @!UPT UIADD3 URZ, URZ, URZ, URZ ;  /* 0x0000003f3f3ff290 */ /* 0x000fe4000fffe03f */
[----:B------:R-:W-:Y:S01]  /*3ce30*/  MOV R29, R10 ;  /* 0x0000000a001d7202 */ /* 0x000fe20000000f00 */
[----:B------:R-:W-:Y:S01]  /*3ce40*/  IMAD.MOV.U32 R4, RZ, RZ, R11 ;  /* 0x000000ffff047224 */ /* 0x000fe200078e000b */
[----:B------:R5:W-:Y:S03]  /*3ce50*/  STL.64 [R1+0xd0], R8 ;  /* 0x0000d00801007387 */ /* 0x000be60000100a00 */
[----:B------:R-:W-:Y:S01]  /*3ce60*/  STL [R1+0x22fc], R29 ;  /* 0x0022fc1d01007387 */ /* 0x000fe20000100800 */
[----:B------:R0:W-:Y:S01]  /*3ce70*/  STL [R1+0x22f8], R4 ;  /* 0x0022f80401007387 */ /* 0x0001e20000100800 */
[----:B-----5:R-:W-:Y:S03]  /*3ce80*/  HMMA.16816.F32 R8, R20, R6, R24 ;  /* 0x000000061408723c */ /* 0x020fe60000001818 */
[----:B------:R-:W2:Y:S01]  /*3ce90*/  LDL R27, [R1+0xcfc] ;  /* 0x000cfc00011b7983 */ /* 0x000ea20000100800 */
[----:B0-----:R-:W-:Y:S11]  /*3cea0*/  IMAD.MOV.U32 R4, RZ, RZ, R15 ;  /* 0x000000ffff047224 */ /* 0x001ff600078e000f */
[----:B------:R-:W-:Y:S08]  /*3ceb0*/  @!UPT UIADD3 URZ, URZ, URZ, URZ ;  /* 0x0000003f3f3ff290 */ /* 0x000ff0000fffe03f */
[----:B------:R0:W-:Y:S01]  /*3cec0*/  STL.64 [R1+0x21f8], R10 ;  /* 0x0021f80a01007387 */ /* 0x0001e20000100a00 */
[----:B------:R1:W-:Y:S01]  /*3ced0*/  STL.64 [R1+0x21f0], R8 ;  /* 0x0021f00801007387 */ /* 0x0003e20000100a00 */
[----:B0-----:R-:W-:Y:S01]  /*3cee0*/  MOV R10, R12 ;  /* 0x0000000c000a7202 */ /* 0x001fe20000000f00 */
[----:B-1----:R-:W-:Y:S01]  /*3cef0*/  IMAD.MOV.U32 R9, RZ, RZ, R13 ;  /* 0x000000ffff097224 */ /* 0x002fe200078e000d */
[----:B------:R-:W-:Y:S02]  /*3cf00*/  MOV R8, R14 ;  /* 0x0000000e00087202 */ /* 0x000fe40000000f00 */
[----:B------:R-:W0:Y:S02]  /*3cf10*/  LDSM.16.MT88.4 R12, [R5+0x3a180] ;  /* 0x03a18000050c783b */ /* 0x000e240000004200 */
[----:B0-----:R-:W-:Y:S01]  /*3cf20*/  MOV R21, R12 ;  /* 0x0000000c00157202 */ /* 0x001fe20000000f00 */
[----:B------:R-:W-:Y:S01]  /*3cf30*/  IMAD.MOV.U32 R20, RZ, RZ, R13 ;  /* 0x000000ffff147224 */ /* 0x000fe200078e000d */
[----:B------:R-:W-:Y:S01]  /*3cf40*/  MOV R29, R14 ;  /* 0x0000000e001d7202 */ /* 0x000fe20000000f00 */
[----:B------:R-:W-:-:S02]  /*3cf50*/  IMAD.MOV.U32 R11, RZ, RZ, R15 ;  /* 0x000000ffff0b7224 */ /* 0x000fc400078e000f */
[----:B---3--:R-:W0:Y:S02]  /*3cf60*/  LDSM.16.MT88.4 R12, [R28+0x3a000] ;  /* 0x03a000001c0c783b */ /* 0x008e240000004200 */
[----:B0-----:R-:W-:Y:S01]  /*3cf70*/  MOV R19, R14 ;  /* 0x0000000e00137202 */ /* 0x001fe20000000f00 */
[----:B------:R-:W-:Y:S01]  /*3cf80*/  IMAD.MOV.U32 R18, RZ, RZ, R15 ;  /* 0x000000ffff127224 */ /* 0x000fe200078e000f */
[----:B------:R-:W-:Y:S01]  /*3cf90*/  MOV R17, R13 ;  /* 0x0000000d00117202 */ /* 0x000fe20000000f00 */
[----:B------:R-:W-:Y:S02]  /*3cfa0*/  IMAD.MOV.U32 R16, RZ, RZ, R12 ;  /* 0x000000ffff107224 */ /* 0x000fe400078e000c */
[----:B------:R-:W0:Y:S04]  /*3cfb0*/  LDSM.16.MT88.4 R12, [R28+0x3a080] ;  /* 0x03a080001c0c783b */ /* 0x000e280000004200 */
[----:B0-----:R0:W-:Y:S01]  /*3cfc0*/  STL.64 [R1+0x2370], R14 ;  /* 0x0023700e01007387 */ /* 0x0011e20000100a00 */
[----:B------:R1:W-:Y:S01]  /*3cfd0*/  STL.64 [R1+0x2368], R12 ;  /* 0x0023680c01007387 */ /* 0x0003e20000100a00 */
[----:B0-----:R-:W-:Y:S01]  /*3cfe0*/  MOV R14, R19 ;  /* 0x00000013000e7202 */ /* 0x001fe20000000f00 */
[----:B------:R-:W-:Y:S01]  /*3cff0*/  IMAD.MOV.U32 R15, RZ, RZ, R18 ;  /* 0x000000ffff0f7224 */ /* 0x000fe200078e0012 */
[----:B-1----:R-:W-:Y:S01]  /*3d000*/  MOV R13, R17 ;  /* 0x00000011000d7202 */ /* 0x002fe20000000f00 */
[----:B------:R-:W-:-:S02]  /*3d010*/  IMAD.MOV.U32 R12, RZ, RZ, R16 ;  /* 0x000000ffff0c7224 */ /* 0x000fc400078e0010 */
[----:B------:R-:W0:Y:S04]  /*3d020*/  LDSM.16.MT88.4 R16, [R28+0x3a100] ;  /* 0x03a100001c10783b */ /* 0x000e280000004200 */
[----:B0-----:R0:W-:Y:S01]  /*3d030*/  STL [R1+0x2324], R16 ;  /* 0x0023241001007387 */ /* 0x0011e20000100800 */
[----:B------:R1:W-:Y:S01]  /*3d040*/  STL [R1+0x2320], R17 ;  /* 0x0023201101007387 */ /* 0x0003e20000100800 */
[----:B0-----:R-:W-:Y:S01]  /*3d050*/  MOV R16, R21 ;  /* 0x0000001500107202 */ /* 0x001fe20000000f00 */
[----:B-1----:R-:W-:Y:S02]  /*3d060*/  IMAD.MOV.U32 R17, RZ, RZ, R20 ;  /* 0x000000ffff117224 */ /* 0x002fe400078e0014 */
[----:B------:R-:W0:Y:S04]  /*3d070*/  LDSM.16.MT88.4 R20, [R28+0x3a180] ;  /* 0x03a180001c14783b */ /* 0x000e280000004200 */
[----:B------:R-:W-:Y:S01]  /*3d080*/  STL [R1+0x231c], R18 ;  /* 0x00231c1201007387 */ /* 0x000fe20000100800 */
[----:B------:R-:W-:Y:S03]  /*3d090*/  STL [R1+0x2318], R19 ;  /* 0x0023181301007387 */ /* 0x000fe60000100800 */
[----:B0-----:R-:W-:Y:S01]  /*3d0a0*/  STL.64 [R1+0x2310], R22 ;  /* 0x0023101601007387 */ /* 0x001fe20000100a00 */
[----:B------:R-:W-:Y:S02]  /*3d0b0*/  STL.64 [R1+0x2308], R20 ;  /* 0x0023081401007387 */ /* 0x000fe40000100a00 */
[----:B------:R-:W-:Y:S01]  /*3d0c0*/  LDSM.16.MT88.4 R20, [R0+0x3c000] ;  /* 0x03c000000014783b */ /* 0x000fe20000004200 */
[----:B--2---:R-:W0:Y:S03]  /*3d0d0*/  LDSM.16.M88.4 R24, [R27+0x40380] ;  /* 0x040380001b18783b */ /* 0x004e260000000200 */
[----:B------:R-:W-:Y:S01]  /*3d0e0*/  STL [R1+0x2300], R28 ;  /* 0x0023001c01007387 */ /* 0x000fe20000100800 */
[----:B0-----:R-:W-:Y:S01]  /*3d0f0*/  STL [R1+0x2154], R26 ;  /* 0x0021541a01007387 */ /* 0x001fe20000100800 */
[----:B------:R-:W-:Y:S02]  /*3d100*/  STL.64 [R1+0xc0], R20 ;  /* 0x0000c01401007387 */ /* 0x000fe40000100a00 */
[----:B------:R-:W-:Y:S02]  /*3d110*/  STL.64 [R1+0xc8], R22 ;  /* 0x0000c81601007387 */ /* 0x000fe40000100a00 */
[----:B------:R-:W-:Y:S01]  /*3d120*/  STL [R1+0x2150], R27 ;  /* 0x0021501b01007387 */ /* 0x000fe20000100800 */
[----:B------:R-:W-:Y:S02]  /*3d130*/  STL.64 [R1+0x22f0], R24 ;  /* 0x0022f01801007387 */ /* 0x000fe40000100a00 */
[----:B------:R-:W0:Y:S04]  /*3d140*/  LDSM.16.MT88.4 R24, [R0+0x3c080] ;  /* 0x03c080000018783b */ /* 0x000e280000004200 */
[----:B0-----:R-:W-:Y:S01]  /*3d150*/  IMAD.MOV.U32 R20, RZ, RZ, R27 ;  /* 0x000000ffff147224 */ /* 0x001fe200078e001b */
[----:B------:R-:W-:Y:S01]  /*3d160*/  MOV R21, R26 ;  /* 0x0000001a00157202 */ /* 0x000fe20000000f00 */
[----:B------:R-:W-:Y:S01]  /*3d170*/  IMAD.MOV.U32 R22, RZ, RZ, R25 ;  /* 0x000000ffff167224 */ /* 0x000fe200078e0019 */
[----:B------:R-:W-:-:S02]  /*3d180*/  MOV R23, R24 ;  /* 0x0000001800177202 */ /* 0x000fc40000000f00 */
[----:B------:R-:W-:Y:S01]  /*3d190*/  STL [R1+0x2334], R20 ;  /* 0x0023341401007387 */ /* 0x000fe20000100800 */
[----:B------:R-:W-:Y:S02]  /*3d1a0*/  STL [R1+0x2330], R21 ;  /* 0x0023301501007387 */ /* 0x000fe40000100800 */
[----:B------:R-:W-:Y:S02]  /*3d1b0*/  STL [R1+0x232c], R22 ;  /* 0x00232c1601007387 */ /* 0x000fe40000100800 */
[----:B------:R-:W-:Y:S02]  /*3d1c0*/  STL [R1+0x2328], R23 ;  /* 0x0023281701007387 */ /* 0x000fe40000100800 */
[----:B------:R-:W0:Y:S02]  /*3d1d0*/  LDSM.16.MT88.4 R20, [R0+0x3c100] ;  /* 0x03c100000014783b */ /* 0x000e240000004200 */
[----:B0-----:R-:W-:Y:S01]  /*3d1e0*/  MOV R27, R20 ;  /* 0x00000014001b7202 */ /* 0x001fe20000000f00 */
[----:B------:R-:W-:Y:S01]  /*3d1f0*/  IMAD.MOV.U32 R26, RZ, RZ, R21 ;  /* 0x000000ffff1a7224 */ /* 0x000fe200078e0015 */
[----:B------:R-:W-:Y:S01]  /*3d200*/  MOV R25, R22 ;  /* 0x0000001600197202 */ /* 0x000fe20000000f00 */
[----:B------:R-:W-:-:S02]  /*3d210*/  IMAD.MOV.U32 R24, RZ, RZ, R23 ;  /* 0x000000ffff187224 */ /* 0x000fc400078e0017 */
[----:B------:R-:W0:Y:S01]  /*3d220*/  LDSM.16.MT88.4 R20, [R0+0x3c180] ;  /* 0x03c180000014783b */ /* 0x000e220000004200 */
[----:B------:R-:W-:-:S03]  /*3d230*/  MOV R28, R17 ;  /* 0x00000011001c7202 */ /* 0x000fc60000000f00 */
[----:B------:R1:W-:Y:S01]  /*3d240*/  STL [R1+0x2344], R24 ;  /* 0x0023441801007387 */ /* 0x0003e20000100800 */
[----:B------:R-:W-:Y:S02]  /*3d250*/  STL [R1+0x2340], R25 ;  /* 0x0023401901007387 */ /* 0x000fe40000100800 */
[----:B------:R-:W-:Y:S02]  /*3d260*/  STL [R1+0x233c], R26 ;  /* 0x00233c1a01007387 */ /* 0x000fe40000100800 */
[----:B------:R-:W-:Y:S02]  /*3d270*/  STL [R1+0x2338], R27 ;  /* 0x0023381b01007387 */ /* 0x000fe40000100800 */
[----:B-1----:R-:W-:Y:S02]  /*3d280*/  IMAD.MOV.U32 R24, RZ, RZ, R16 ;  /* 0x000000ffff187224 */ /* 0x002fe400078e0010 */
        /* <DEDUP_REMOVED lines=8> */
[----:B------:R-:W0:Y:S04]  /*3d310*/  LDSM.16.MT88.4 R16, [R3+0x3c000] ;  /* 0x03c000000310783b */ /* 0x000e280000004200 */
[----:B------:R-:W-:Y:S01]  /*3d320*/  STL [R1+0x21e8], R0 ;  /* 0x0021e80001007387 */ /* 0x000fe20000100800 */
[----:B------:R-:W-:Y:S02]  /*3d330*/  STL.64 [R1+0x2390], R14 ;  /* 0x0023900e01007387 */ /* 0x000fe40000100a00 */
[----:B------:R-:W-:Y:S01]  /*3d340*/  STL.64 [R1+0x2388], R12 ;  /* 0x0023880c01007387 */ /* 0x000fe20000100a00 */
[----:B0-----:R-:W-:Y:S01]  /*3d350*/  MOV R22, R18 ;  /* 0x0000001200167202 */ /* 0x001fe20000000f00 */
[----:B------:R-:W-:Y:S01]  /*3d360*/  IMAD.MOV.U32 R23, RZ, RZ, R19 ;  /* 0x000000ffff177224 */ /* 0x000fe200078e0013 */
[----:B------:R-:W-:Y:S01]  /*3d370*/  MOV R20, R16 ;  /* 0x0000001000147202 */ /* 0x000fe20000000f00 */
[----:B------:R-:W-:-:S03]  /*3d380*/  IMAD.MOV.U32 R21, RZ, RZ, R17 ;  /* 0x000000ffff157224 */ /* 0x000fc600078e0011 */
[----:B------:R-:W-:Y:S02]  /*3d390*/  STL.64 [R1+0x2360], R22 ;  /* 0x0023601601007387 */ /* 0x000fe40000100a00 */
[----:B------:R0:W-:Y:S02]  /*3d3a0*/  STL.64 [R1+0x2358], R20 ;  /* 0x0023581401007387 */ /* 0x0001e40000100a00 */
[----:B0-----:R-:W2:Y:S01]  /*3d3b0*/  LDL.LU R20, [R1+0x190] ;  /* 0x0001900001147983 */ /* 0x001ea20000300800 */
[----:B------:R-:W2:Y:S02]  /*3d3c0*/  LDL.LU R21, [R1+0x194] ;  /* 0x0001940001157983 */ /* 0x000ea40000300800 */
[----:B------:R-:W3:Y:S02]  /*3d3d0*/  LDL.LU R22, [R1+0x198] ;  /* 0x0001980001167983 */ /* 0x000ee40000300800 */
[----:B------:R-:W3:Y:S01]  /*3d3e0*/  LDL.LU R23, [R1+0x19c] ;  /* 0x00019c0001177983 */ /* 0x000ee20000300800 */
[----:B------:R-:W-:Y:S01]  /*3d3f0*/  MOV R14, R29 ;  /* 0x0000001d000e7202 */ /* 0x000fe20000000f00 */
[----:B------:R-:W-:Y:S01]  /*3d400*/  IMAD.MOV.U32 R15, RZ, RZ, R11 ;  /* 0x000000ffff0f7224 */ /* 0x000fe200078e000b */
[----:B------:R-:W-:Y:S01]  /*3d410*/  MOV R12, R24 ;  /* 0x00000018000c7202 */ /* 0x000fe20000000f00 */
[----:B------:R-:W-:-:S03]  /*3d420*/  IMAD.MOV.U32 R13, RZ, RZ, R28 ;  /* 0x000000ffff0d7224 */ /* 0x000fc600078e001c */
[----:B------:R0:W-:Y:S02]  /*3d430*/  STL.64 [R1+0x23b0], R14 ;  /* 0x0023b00e01007387 */ /* 0x0001e40000100a00 */
[----:B------:R1:W-:Y:S01]  /*3d440*/  STL.64 [R1+0x23a8], R12 ;  /* 0x0023a80c01007387 */ /* 0x0003e20000100a00 */
[----:B0-----:R-:W-:Y:S01]  /*3d450*/  MOV R14, R8 ;  /* 0x00000008000e7202 */ /* 0x001fe20000000f00 */
[----:B------:R-:W-:Y:S01]  /*3d460*/  IMAD.MOV.U32 R15, RZ, RZ, R4 ;  /* 0x000000ffff0f7224 */ /* 0x000fe200078e0004 */
[----:B-1----:R-:W-:Y:S01]  /*3d470*/  MOV R12, R10 ;  /* 0x0000000a000c7202 */ /* 0x002fe20000000f00 */
[----:B------:R-:W-:Y:S02]  /*3d480*/  IMAD.MOV.U32 R13, RZ, RZ, R9 ;  /* 0x000000ffff0d7224 */ /* 0x000fe400078e0009 */
[----:B------:R-:W0:Y:S04]  /*3d490*/  LDSM.16.MT88.4 R8, [R3+0x3c080] ;  /* 0x03c080000308783b */ /* 0x000e280000004200 */
[----:B------:R-:W-:Y:S01]  /*3d4a0*/  STL.64 [R1+0x23d0], R14 ;  /* 0x0023d00e01007387 */ /* 0x000fe20000100a00 */
[----:B------:R-:W-:Y:S02]  /*3d4b0*/  STL.64 [R1+0x23c8], R12 ;  /* 0x0023c80c01007387 */ /* 0x000fe40000100a00 */
[----:B------:R-:W-:Y:S01]  /*3d4c0*/  LDSM.16.MT88.4 R12, [R5+0x3c000] ;  /* 0x03c00000050c783b */ /* 0x000fe20000004200 */
[----:B---3--:R-:W-:Y:S03]  /*3d4d0*/  STL.64 [R1+0x2380], R22 ;  /* 0x0023801601007387 */ /* 0x008fe60000100a00 */
[----:B--2---:R1:W-:Y:S02]  /*3d4e0*/  STL.64 [R1+0x2378], R20 ;  /* 0x0023781401007387 */ /* 0x0043e40000100a00 */
[----:B-1----:R-:W2:Y:S01]  /*3d4f0*/  LDL.LU R20, [R1+0x1a0] ;  /* 0x0001a00001147983 */ /* 0x002ea20000300800 */
[----:B------:R-:W2:Y:S02]  /*3d500*/  LDL.LU R21, [R1+0x1a4] ;  /* 0x0001a40001157983 */ /* 0x000ea40000300800 */
[----:B------:R-:W3:Y:S01]  /*3d510*/  LDL.LU R22, [R1+0x1a8] ;  /* 0x0001a80001167983 */ /* 0x000ee20000300800 */
[----:B------:R-:W-:-:S02]  /*3d520*/  MOV R23, R2 ;  /* 0x0000000200177202 */ /* 0x000fc40000000f00 */
[----:B------:R-:W4:Y:S01]  /*3d530*/  LDL.LU R2, [R1+0x23d8] ;  /* 0x0023d80001027983 */ /* 0x000f220000300800 */
[----:B0-----:R-:W-:Y:S01]  /*3d540*/  MOV R24, R8 ;  /* 0x0000000800187202 */ /* 0x001fe20000000f00 */
[----:B------:R-:W-:Y:S01]  /*3d550*/  IMAD.MOV.U32 R25, RZ, RZ, R9 ;  /* 0x000000ffff197224 */ /* 0x000fe200078e0009 */
[----:B------:R-:W-:Y:S01]  /*3d560*/  MOV R26, R10 ;  /* 0x0000000a001a7202 */ /* 0x000fe20000000f00 */
[----:B------:R-:W-:Y:S02]  /*3d570*/  IMAD.MOV.U32 R27, RZ, RZ, R11 ;  /* 0x000000ffff1b7224 */ /* 0x000fe400078e000b */
[----:B------:R-:W0:Y:S04]  /*3d580*/  LDSM.16.MT88.4 R8, [R3+0x3c100] ;  /* 0x03c100000308783b */ /* 0x000e280000004200 */
[----:B---3--:R-:W-:Y:S01]  /*3d590*/  STL.64 [R1+0x23a0], R22 ;  /* 0x0023a01601007387 */ /* 0x008fe20000100a00 */
[----:B--2---:R1:W-:Y:S03]  /*3d5a0*/  STL.64 [R1+0x2398], R20 ;  /* 0x0023981401007387 */ /* 0x0043e60000100a00 */
        /* <DEDUP_REMOVED lines=8> */
[----:B------:R-:W0:Y:S01]  /*3d630*/  LDSM.16.MT88.4 R8, [R3+0x3c180] ;  /* 0x03c180000308783b */ /* 0x000e220000004200 */
[----:B------:R-:W-:Y:S01]  /*3d640*/  MOV R28, R13 ;  /* 0x0000000d001c7202 */ /* 0x000fe20000000f00 */
[----:B------:R-:W-:Y:S01]  /*3d650*/  IMAD.MOV.U32 R29, RZ, RZ, R14 ;  /* 0x000000ffff1d7224 */ /* 0x000fe200078e000e */
[----:B------:R-:W-:Y:S01]  /*3d660*/  MOV R4, R15 ;  /* 0x0000000f00047202 */ /* 0x000fe20000000f00 */
[----:B---3--:R-:W-:Y:S01]  /*3d670*/  STL.64 [R1+0x23c0], R22 ;  /* 0x0023c01601007387 */ /* 0x008fe20000100a00 */
[----:B--2---:R1:W-:Y:S03]  /*3d680*/  STL.64 [R1+0x23b8], R20 ;  /* 0x0023b81401007387 */ /* 0x0043e60000100a00 */
[----:B-1----:R-:W2:Y:S01]  /*3d690*/  LDL.LU R20, [R1+0x1c0] ;  /* 0x0001c00001147983 */ /* 0x002ea20000300800 */
[----:B------:R-:W2:Y:S02]  /*3d6a0*/  LDL.LU R21, [R1+0x1c4] ;  /* 0x0001c40001157983 */ /* 0x000ea40000300800 */
[----:B------:R-:W2:Y:S02]  /*3d6b0*/  LDL.LU R22, [R1+0x1c8] ;  /* 0x0001c80001167983 */ /* 0x000ea40000300800 */
[----:B0-----:R-:W-:Y:S01]  /*3d6c0*/  STL.64 [R1+0x2218], R10 ;  /* 0x0022180a01007387 */ /* 0x001fe20000100a00 */
[----:B------:R-:W-:Y:S01]  /*3d6d0*/  STL.64 [R1+0x2210], R8 ;  /* 0x0022100801007387 */ /* 0x000fe20000100a00 */
[----:B------:R-:W-:Y:S02]  /*3d6e0*/  STL [R1+0x40], R12 ;  /* 0x0000400c01007387 */ /* 0x000fe40000100800 */
[----:B------:R-:W0:Y:S04]  /*3d6f0*/  LDSM.16.MT88.4 R12, [R5+0x3c080] ;  /* 0x03c08000050c783b */ /* 0x000e280000004200 */
[----:B0-----:R-:W-:Y:S01]  /*3d700*/  IMAD.MOV.U32 R9, RZ, RZ, R14 ;  /* 0x000000ffff097224 */ /* 0x001fe200078e000e */
[----:B------:R-:W-:Y:S01]  /*3d710*/  MOV R8, R15 ;  /* 0x0000000f00087202 */ /* 0x000fe20000000f00 */
[----:B------:R-:W-:Y:S01]  /*3d720*/  IMAD.MOV.U32 R11, RZ, RZ, R12 ;  /* 0x000000ffff0b7224 */ /* 0x000fe200078e000c */
[----:B------:R-:W-:Y:S01]  /*3d730*/  MOV R10, R13 ;  /* 0x0000000d000a7202 */ /* 0x000fe20000000f00 */
[----:B------:R-:W2:Y:S01]  /*3d740*/  LDL.LU.64 R14, [R1+0x23d0] ;  /* 0x0023d000010e7983 */ /* 0x000ea20000300a00 */
[----:B------:R-:W2:Y:S02]  /*3d750*/  LDL.LU.64 R12, [R1+0x23c8] ;  /* 0x0023c800010c7983 */ /* 0x000ea40000300a00 */
[----:B----4-:R-:W-:-:S07]  /*3d760*/  IMAD.MOV.U32 R23, RZ, RZ, R2 ;  /* 0x000000ffff177224 */ /* 0x010fce00078e0002 */
        /* <DEDUP_REMOVED lines=8> */
[----:B0-----:R-:W2:Y:S02]  /*3d7f0*/  LDL.LU.64 R12, [R1+0x23a8] ;  /* 0x0023a800010c7983 */ /* 0x001ea40000300a00 */
        /* <DEDUP_REMOVED lines=17> */
[----:B--2---:R-:W-:Y:S01]  /*3d910*/  HMMA.16816.F32 R12, R12, R6, R20 ;  /* 0x000000060c0c723c */ /* 0x004fe20000001814 */
[----:B------:R-:W2:Y:S01]  /*3d920*/  LDL.LU.64 R22, [R1+0x2360] ;  /* 0x0023600001167983 */ /* 0x000ea20000300a00 */
[----:B------:R-:W3:Y:S11]  /*3d930*/  LDL.LU.64 R20, [R1+0x2358] ;  /* 0x0023580001147983 */ /* 0x000ef60000300a00 */
[----:B------:R-:W-:Y:S10]  /*3d940*/  @!UPT UIADD3 URZ, URZ, URZ, URZ ;  /* 0x0000003f3f3ff290 */ /* 0x000ff4000fffe03f */
[----:B------:R0:W-:Y:S01]  /*3d950*/  STL.64 [R1+0x1a0], R12 ;  /* 0x0001a00c01007387 */ /* 0x0001e20000100a00 */
[----:B------:R1:W-:Y:S01]  /*3d960*/  STL.64 [R1+0x1a8], R14 ;  /* 0x0001a80e01007387 */ /* 0x0003e20000100a00 */
[----:B0-----:R-:W-:Y:S01]  /*3d970*/  MOV R12, R11 ;  /* 0x0000000b000c7202 */ /* 0x001fe20000000f00 */
[----:B------:R-:W-:Y:S02]  /*3d980*/  IMAD.MOV.U32 R13, RZ, RZ, R10 ;  /* 0x000000ffff0d7224 */ /* 0x000fe400078e000a */
[----:B-1----:R-:W-:Y:S01]  /*3d990*/  IMAD.MOV.U32 R15, RZ, RZ, R8 ;  /* 0x000000ffff0f7224 */ /* 0x002fe200078e0008 */
[----:B------:R-:W-:Y:S02]  /*3d9a0*/  MOV R14, R9 ;  /* 0x00000009000e7202 */ /* 0x000fe40000000f00 */
[----:B------:R-:W-:Y:S02]  /*3d9b0*/  MOV R8, R19 ;  /* 0x0000001300087202 */ /* 0x000fe40000000f00 */
[----:B------:R-:W-:Y:S01]  /*3d9c0*/  MOV R10, R17 ;  /* 0x00000011000a7202 */ /* 0x000fe20000000f00 */
[----:B------:R-:W-:Y:S01]  /*3d9d0*/  IMAD.MOV.U32 R11, RZ, RZ, R16 ;  /* 0x000000ffff0b7224 */ /* 0x000fe200078e0010 */
[----:B------:R-:W4:Y:S01]  /*3d9e0*/  LDL.LU R19, [R1+0x2354] ;  /* 0x0023540001137983 */ /* 0x000f220000300800 */
[----:B------:R-:W-:-:S02]  /*3d9f0*/  IMAD.MOV.U32 R9, RZ, RZ, R18 ;  /* 0x000000ffff097224 */ /* 0x000fc400078e0012 */
[----:B------:R-:W5:Y:S02]  /*3da00*/  LDL.LU R18, [R1+0x2350] ;  /* 0x0023500001127983 */ /* 0x000f640000300800 */
[----:B------:R-:W4:Y:S01]  /*3da10*/  LDL.LU R17, [R1+0x234c] ;  /* 0x00234c0001117983 */ /* 0x000f220000300800 */
[----:B------:R-:W4:Y:S01]  /*3da20*/  LDL.LU R16, [R1+0x2348] ;  /* 0x0023480001107983 */ /* 0x000f220000300800 */
[----:B------:R-:W-:Y:S02]  /*3da30*/  STL.64 [R1+0x2238], R10 ;  /* 0x0022380a01007387 */ /* 0x000fe40000100a00 */
[----:B------:R-:W-:Y:S02]  /*3da40*/  STL.64 [R1+0x2230], R8 ;  /* 0x0022300801007387 */ /* 0x000fe40000100a00 */
[----:B------:R-:W-:Y:S01]  /*3da50*/  STL.64 [R1+0x2208], R14 ;  /* 0x0022080e01007387 */ /* 0x000fe20000100a00 */
[----:B------:R0:W-:Y:S04]  /*3da60*/  STL.64 [R1+0x2200], R12 ;  /* 0x0022000c01007387 */ /* 0x0001e80000100a00 */
[----:B0-----:R-:W4:Y:S01]  /*3da70*/  LDL.LU R12, [R1+0xf0] ;  /* 0x0000f000010c7983 */ /* 0x001f220000300800 */
[----:B------:R-:W4:Y:S02]  /*3da80*/  LDL.LU R13, [R1+0xf4] ;  /* 0x0000f400010d7983 */ /* 0x000f240000300800 */
[----:B------:R-:W4:Y:S02]  /*3da90*/  LDL.LU R14, [R1+0xf8] ;  /* 0x0000f800010e7983 */ /* 0x000f240000300800 */
[----:B------:R-:W4:Y:S01]  /*3daa0*/  LDL.LU R15, [R1+0xfc] ;  /* 0x0000fc00010f7983 */ /* 0x000f220000300800 */
[----:B------:R-:W-:-:S02]  /*3dab0*/  MOV R8, R24 ;  /* 0x0000001800087202 */ /* 0x000fc40000000f00 */
[----:B------:R-:W-:Y:S01]  /*3dac0*/  MOV R10, R26 ;  /* 0x0000001a000a7202 */ /* 0x000fe20000000f00 */
[----:B------:R-:W-:Y:S01]  /*3dad0*/  IMAD.MOV.U32 R11, RZ, RZ, R27 ;  /* 0x000000ffff0b7224 */ /* 0x000fe200078e001b */
[----:B------:R-:W5:Y:S01]  /*3dae0*/  LDL.LU R24, [R1+0x2344] ;  /* 0x0023440001187983 */ /* 0x000f620000300800 */
[----:B------:R-:W-:Y:S02]  /*3daf0*/  IMAD.MOV.U32 R9, RZ, RZ, R25 ;  /* 0x000000ffff097224 */ /* 0x000fe400078e0019 */
[----:B------:R-:W5:Y:S02]  /*3db00*/  LDL.LU R25, [R1+0x2340] ;  /* 0x0023400001197983 */ /* 0x000f640000300800 */
[----:B------:R-:W5:Y:S01]  /*3db10*/  LDL.LU R26, [R1+0x233c] ;  /* 0x00233c00011a7983 */ /* 0x000f620000300800 */
[----:B------:R-:W5:Y:S01]  /*3db20*/  LDL.LU R27, [R1+0x2338] ;  /* 0x00233800011b7983 */ /* 0x000f620000300800 */
[----:B------:R2:W-:Y:S02]  /*3db30*/  STL.64 [R1+0x2258], R10 ;  /* 0x0022580a01007387 */ /* 0x0005e40000100a00 */
[----:B------:R3:W-:Y:S01]  /*3db40*/  STL.64 [R1+0x2250], R8 ;  /* 0x0022500801007387 */ /* 0x0007e20000100a00 */
[----:B--2---:R-:W-:-:S02]  /*3db50*/  MOV R10, R22 ;  /* 0x00000016000a7202 */ /* 0x004fc40000000f00 */
[----:B---3--:R-:W-:Y:S01]  /*3db60*/  MOV R8, R20 ;  /* 0x0000001400087202 */ /* 0x008fe20000000f00 */
[----:B------:R-:W-:Y:S01]  /*3db70*/  IMAD.MOV.U32 R11, RZ, RZ, R23 ;  /* 0x000000ffff0b7224 */ /* 0x000fe200078e0017 */
[----:B------:R-:W2:Y:S01]  /*3db80*/  LDL.LU R20, [R1+0x2334] ;  /* 0x0023340001147983 */ /* 0x000ea20000300800 */
[----:B------:R-:W-:Y:S02]  /*3db90*/  IMAD.MOV.U32 R9, RZ, RZ, R21 ;  /* 0x000000ffff097224 */ /* 0x000fe400078e0015 */
[----:B------:R-:W3:Y:S02]  /*3dba0*/  LDL.LU R21, [R1+0x2330] ;  /* 0x0023300001157983 */ /* 0x000ee40000300800 */
[----:B------:R-:W2:Y:S01]  /*3dbb0*/  LDL.LU R22, [R1+0x232c] ;  /* 0x00232c0001167983 */ /* 0x000ea20000300800 */
[----:B------:R-:W2:Y:S01]  /*3dbc0*/  LDL.LU R23, [R1+0x2328] ;  /* 0x0023280001177983 */ /* 0x000ea20000300800 */
[----:B------:R-:W-:Y:S02]  /*3dbd0*/  STL.64 [R1+0x2278], R10 ;  /* 0x0022780a01007387 */ /* 0x000fe40000100a00 */
[----:B------:R-:W-:Y:S01]  /*3dbe0*/  STL.64 [R1+0x2270], R8 ;  /* 0x0022700801007387 */ /* 0x000fe20000100a00 */
[----:B----4-:R-:W-:Y:S01]  /*3dbf0*/  STL.64 [R1+0x2228], R14 ;  /* 0x0022280e01007387 */ /* 0x010fe20000100a00 */
[----:B------:R0:W-:Y:S03]  /*3dc00*/  STL.64 [R1+0x2220], R12 ;  /* 0x0022200c01007387 */ /* 0x0001e60000100a00 */
[----:B0-----:R-:W4:Y:S01]  /*3dc10*/  LDL.LU R12, [R1+0x100] ;  /* 0x00010000010c7983 */ /* 0x001f220000300800 */
[----:B------:R-:W4:Y:S02]  /*3dc20*/  LDL.LU R13, [R1+0x104] ;  /* 0x00010400010d7983 */ /* 0x000f240000300800 */
[----:B------:R-:W2:Y:S02]  /*3dc30*/  LDL.LU R14, [R1+0x108] ;  /* 0x00010800010e7983 */ /* 0x000ea40000300800 */
[----:B------:R-:W2:Y:S01]  /*3dc40*/  LDL.LU R15, [R1+0x10c] ;  /* 0x00010c00010f7983 */ /* 0x000ea20000300800 */
[----:B------:R-:W-:-:S02]  /*3dc50*/  MOV R8, R16 ;  /* 0x0000001000087202 */ /* 0x000fc40000000f00 */
[----:B-----5:R-:W-:Y:S01]  /*3dc60*/  MOV R10, R18 ;  /* 0x00000012000a7202 */ /* 0x020fe20000000f00 */
[----:B------:R-:W-:Y:S01]  /*3dc70*/  IMAD.MOV.U32 R11, RZ, RZ, R19 ;  /* 0x000000ffff0b7224 */ /* 0x000fe200078e0013 */
[----:B------:R-:W5:Y:S01]  /*3dc80*/  LDL.LU R16, [R1+0x2324] ;  /* 0x0023240001107983 */ /* 0x000f620000300800 */
[----:B------:R-:W-:Y:S02]  /*3dc90*/  IMAD.MOV.U32 R9, RZ, RZ, R17 ;  /* 0x000000ffff097224 */ /* 0x000fe400078e0011 */
[----:B------:R-:W5:Y:S02]  /*3dca0*/  LDL.LU R17, [R1+0x2320] ;  /* 0x0023200001117983 */ /* 0x000f640000300800 */
[----:B------:R-:W5:Y:S01]  /*3dcb0*/  LDL.LU R18, [R1+0x231c] ;  /* 0x00231c0001127983 */ /* 0x000f620000300800 */
[----:B------:R-:W5:Y:S01]  /*3dcc0*/  LDL.LU R19, [R1+0x2318] ;  /* 0x0023180001137983 */ /* 0x000f620000300800 */
[----:B------:R-:W-:Y:S02]  /*3dcd0*/  STL.64 [R1+0x2298], R10 ;  /* 0x0022980a01007387 */ /* 0x000fe40000100a00 */
[----:B------:R-:W-:Y:S01]  /*3dce0*/  STL.64 [R1+0x2290], R8 ;  /* 0x0022900801007387 */ /* 0x000fe20000100a00 */
[----:B--2---:R-:W-:Y:S01]  /*3dcf0*/  STL.64 [R1+0x2248], R14 ;  /* 0x0022480e01007387 */ /* 0x004fe20000100a00 */
[----:B----4-:R0:W-:Y:S03]  /*3dd00*/  STL.64 [R1+0x2240], R12 ;  /* 0x0022400c01007387 */ /* 0x0101e60000100a00 */
[----:B0-----:R-:W2:Y:S01]  /*3dd10*/  LDL.LU R12, [R1+0x110] ;  /* 0x00011000010c7983 */ /* 0x001ea20000300800 */
[----:B------:R-:W2:Y:S02]  /*3dd20*/  LDL.LU R13, [R1+0x114] ;  /* 0x00011400010d7983 */ /* 0x000ea40000300800 */
[----:B------:R-:W4:Y:S02]  /*3dd30*/  LDL.LU R14, [R1+0x118] ;  /* 0x00011800010e7983 */ /* 0x000f240000300800 */
[----:B------:R-:W4:Y:S01]  /*3dd40*/  LDL.LU R15, [R1+0x11c] ;  /* 0x00011c00010f7983 */ /* 0x000f220000300800 */
[----:B------:R-:W-:Y:S01]  /*3dd50*/  MOV R10, R25 ;  /* 0x00000019000a7202 */ /* 0x000fe20000000f00 */
[----:B------:R-:W-:Y:S01]  /*3dd60*/  IMAD.MOV.U32 R11, RZ, RZ, R24 ;  /* 0x000000ffff0b7224 */ /* 0x000fe200078e0018 */
[----:B------:R-:W-:Y:S01]  /*3dd70*/  MOV R8, R27 ;  /* 0x0000001b00087202 */ /* 0x000fe20000000f00 */
[----:B------:R-:W-:-:S03]  /*3dd80*/  IMAD.MOV.U32 R9, RZ, RZ, R26 ;  /* 0x000000ffff097224 */ /* 0x000fc600078e001a */
[----:B------:R3:W-:Y:S02]  /*3dd90*/  STL.64 [R1+0x22b8], R10 ;  /* 0x0022b80a01007387 */ /* 0x0007e40000100a00 */
[----:B------:R0:W-:Y:S01]  /*3dda0*/  STL.64 [R1+0x22b0], R8 ;  /* 0x0022b00801007387 */ /* 0x0001e20000100a00 */
[----:B---3--:R-:W-:Y:S01]  /*3ddb0*/  MOV R10, R21 ;  /* 0x00000015000a7202 */ /* 0x008fe20000000f00 */
[----:B------:R-:W-:Y:S01]  /*3ddc0*/  IMAD.MOV.U32 R11, RZ, RZ, R20 ;  /* 0x000000ffff0b7224 */ /* 0x000fe200078e0014 */
[----:B0-----:R-:W-:Y:S01]  /*3ddd0*/  MOV R8, R23 ;  /* 0x0000001700087202 */ /* 0x001fe20000000f00 */
[----:B------:R-:W-:-:S03]  /*3dde0*/  IMAD.MOV.U32 R9, RZ, RZ, R22 ;  /* 0x000000ffff097224 */ /* 0x000fc600078e0016 */
[----:B------:R-:W-:Y:S02]  /*3ddf0*/  STL.64 [R1+0x22d8], R10 ;  /* 0x0022d80a01007387 */ /* 0x000fe40000100a00 */
[----:B------:R-:W-:Y:S02]  /*3de00*/  STL.64 [R1+0x22d0], R8 ;  /* 0x0022d00801007387 */ /* 0x000fe40000100a00 */
[----:B----4-:R-:W-:Y:S01]  /*3de10*/  STL.64 [R1+0x2268], R14 ;  /* 0x0022680e01007387 */ /* 0x010fe20000100a00 */
[----:B--2---:R0:W-:Y:S03]  /*3de20*/  STL.64 [R1+0x2260], R12 ;  /* 0x0022600c01007387 */ /* 0x0041e60000100a00 */
[----:B0-----:R-:W2:Y:S01]  /*3de30*/  LDL.LU R12, [R1+0x120] ;  /* 0x00012000010c7983 */ /* 0x001ea20000300800 */
[----:B------:R-:W2:Y:S02]  /*3de40*/  LDL.LU R13, [R1+0x124] ;  /* 0x00012400010d7983 */ /* 0x000ea40000300800 */
[----:B------:R-:W3:Y:S02]  /*3de50*/  LDL.LU R14, [R1+0x128] ;  /* 0x00012800010e7983 */ /* 0x000ee40000300800 */
[----:B------:R-:W3:Y:S01]  /*3de60*/  LDL.LU R15, [R1+0x12c] ;  /* 0x00012c00010f7983 */ /* 0x000ee20000300800 */
[----:B------:R-:W5:Y:S01]  /*3de70*/  LDL.LU R20, [R1+0x180] ;  /* 0x0001800001147983 */ /* 0x000f620000300800 */
[----:B------:R-:W5:Y:S02]  /*3de80*/  LDL.LU R21, [R1+0x184] ;  /* 0x0001840001157983 */ /* 0x000f640000300800 */
[----:B------:R-:W5:Y:S02]  /*3de90*/  LDL.LU R22, [R1+0x188] ;  /* 0x0001880001167983 */ /* 0x000f640000300800 */
[----:B------:R-:W5:Y:S01]  /*3dea0*/  LDL.LU R23, [R1+0x18c] ;  /* 0x00018c0001177983 */ /* 0x000f620000300800 */
[----:B------:R-:W4:Y:S01]  /*3deb0*/  LDL.LU R24, [R1+0x170] ;  /* 0x0001700001187983 */ /* 0x000f220000300800 */
[----:B------:R-:W4:Y:S02]  /*3dec0*/  LDL.LU R25, [R1+0x174] ;  /* 0x0001740001197983 */ /* 0x000f240000300800 */
[----:B------:R-:W4:Y:S02]  /*3ded0*/  LDL.LU R26, [R1+0x178] ;  /* 0x00017800011a7983 */ /* 0x000f240000300800 */
[----:B------:R-:W4:Y:S01]  /*3dee0*/  LDL.LU R27, [R1+0x17c] ;  /* 0x00017c00011b7983 */ /* 0x000f220000300800 */
[----:B------:R-:W4:Y:S01]  /*3def0*/  LDL.LU R8, [R1+0xc0] ;  /* 0x0000c00001087983 */ /* 0x000f220000300800 */
[----:B------:R-:W4:Y:S02]  /*3df00*/  LDL.LU R9, [R1+0xc4] ;  /* 0x0000c40001097983 */ /* 0x000f240000300800 */
[----:B------:R-:W4:Y:S02]  /*3df10*/  LDL.LU R10, [R1+0xc8] ;  /* 0x0000c800010a7983 */ /* 0x000f240000300800 */
[----:B------:R-:W4:Y:S01]  /*3df20*/  LDL.LU R11, [R1+0xcc] ;  /* 0x0000cc00010b7983 */ /* 0x000f220000300800 */
[----:B---3--:R-:W-:Y:S01]  /*3df30*/  STL.64 [R1+0x2288], R14 ;  /* 0x0022880e01007387 */ /* 0x008fe20000100a00 */
[----:B--2---:R0:W-:Y:S03]  /*3df40*/  STL.64 [R1+0x2280], R12 ;  /* 0x0022800c01007387 */ /* 0x0041e60000100a00 */
[----:B0-----:R-:W2:Y:S01]  /*3df50*/  LDL.LU R12, [R1+0x130] ;  /* 0x00013000010c7983 */ /* 0x001ea20000300800 */
[----:B------:R-:W2:Y:S02]  /*3df60*/  LDL.LU R13, [R1+0x134] ;  /* 0x00013400010d7983 */ /* 0x000ea40000300800 */
[----:B------:R-:W3:Y:S02]  /*3df70*/  LDL.LU R14, [R1+0x138] ;  /* 0x00013800010e7983 */ /* 0x000ee40000300800 */
[----:B------:R-:W3:Y:S02]  /*3df80*/  LDL.LU R15, [R1+0x13c] ;  /* 0x00013c00010f7983 */ /* 0x000ee40000300800 */
        /* <DEDUP_REMOVED lines=11> */
[----:B------:R-:W3:Y:S01]  /*3e040*/  LDL.LU R15, [R1+0x15c] ;  /* 0x00015c00010f7983 */ /* 0x000ee20000300800 */
[----:B-----5:R-:W-:Y:S01]  /*3e050*/  HMMA.16816.F32 R16, R16, R6, R20 ;  /* 0x000000061010723c */ /* 0x020fe20000001814 */
[----:B---3--:R-:W-:Y:S01]  /*3e060*/  STL.64 [R1+0x22e8], R14 ;  /* 0x0022e80e01007387 */ /* 0x008fe20000100a00 */
[----:B--2---:R0:W-:Y:S03]  /*3e070*/  STL.64 [R1+0x22e0], R12 ;  /* 0x0022e00c01007387 */ /* 0x0041e60000100a00 */
[----:B0-----:R-:W2:Y:S01]  /*3e080*/  LDL.LU R12, [R1+0x160] ;  /* 0x00016000010c7983 */ /* 0x001ea20000300800 */
[----:B------:R-:W2:Y:S02]  /*3e090*/  LDL.LU R13, [R1+0x164] ;  /* 0x00016400010d7983 */ /* 0x000ea40000300800 */
[----:B------:R-:W2:Y:S02]  /*3e0a0*/  LDL.LU R14, [R1+0x168] ;  /* 0x00016800010e7983 */ /* 0x000ea40000300800 */
[----:B------:R-:W2:Y:S01]  /*3e0b0*/  LDL.LU R15, [R1+0x16c] ;  /* 0x00016c00010f7983 */ /* 0x000ea20000300800 */
[----:B------:R-:W4:Y:S01]  /*3e0c0*/  LDL.LU.64 R22, [R1+0x2310] ;  /* 0x0023100001167983 */ /* 0x000f220000300a00 */
[----:B------:R-:W4:Y:S11]  /*3e0d0*/  LDL.LU.64 R20, [R1+0x2308] ;  /* 0x0023080001147983 */ /* 0x000f360000300a00 */
[----:B------:R0:W-:Y:S02]  /*3e0e0*/  STL.64 [R1+0x190], R16 ;  /* 0x0001901001007387 */ /* 0x0001e40000100a00 */
[----:B------:R1:W-:Y:S01]  /*3e0f0*/  STL.64 [R1+0x198], R18 ;  /* 0x0001981201007387 */ /* 0x0003e20000100a00 */
[----:B0-----:R-:W3:Y:S01]  /*3e100*/  LDL.LU R16, [R1+0x40] ;  /* 0x0000400001107983 */ /* 0x001ee20000300800 */
[----:B------:R-:W-:-:S02]  /*3e110*/  MOV R17, R28 ;  /* 0x0000001c00117202 */ /* 0x000fc40000000f00 */
[----:B------:R-:W5:Y:S02]  /*3e120*/  LDL.LU R28, [R1+0x2300] ;  /* 0x00230000011c7983 */ /* 0x000f640000300800 */
[----:B-1----:R-:W-:Y:S01]  /*3e130*/  IMAD.MOV.U32 R18, RZ, RZ, R29 ;  /* 0x000000ffff127224 */ /* 0x002fe200078e001d */
[----:B------:R-:W-:Y:S01]  /*3e140*/  MOV R19, R4 ;  /* 0x0000000400137202 */ /* 0x000fe20000000f00 */
[----:B------:R-:W2:Y:S01]  /*3e150*/  LDL.LU R29, [R1+0x22fc] ;  /* 0x0022fc00011d7983 */ /* 0x000ea20000300800 */
[----:B------:R-:W2:Y:S01]  /*3e160*/  LDL.LU R4, [R1+0x22f8] ;  /* 0x0022f80001047983 */ /* 0x000ea20000300800 */
[----:B----4-:R-:W-:Y:S02]  /*3e170*/  HMMA.16816.F32 R20, R20, R6, R24 ;  /* 0x000000061414723c */ /* 0x010fe40000001818 */
[----:B------:R-:W2:Y:S11]  /*3e180*/  LDL.LU.64 R24, [R1+0x22f0] ;  /* 0x0022f00001187983 */ /* 0x000eb60000300a00 */
[----:B------:R-:W-:Y:S11]  /*3e190*/  @!UPT UIADD3 URZ, URZ, URZ, URZ ;  /* 0x0000003f3f3ff290 */ /* 0x000ff6000fffe03f */
[----:B------:R-:W-:Y:S01]  /*3e1a0*/  MOV R27, R23 ;  /* 0x00000017001b7202 */ /* 0x000fe20000000f00 */
[----:B------:R-:W-:Y:S01]  /*3e1b0*/  IMAD.MOV.U32 R26, RZ, RZ, R22 ;  /* 0x000000ffff1a7224 */ /* 0x000fe200078e0016 */
[----:B------:R0:W-:Y:S04]  /*3e1c0*/  STL.64 [R1+0x180], R20 ;  /* 0x0001801401007387 */ /* 0x0001e80000100a00 */
[----:B0-----:R-:W3:Y:S01]  /*3e1d0*/  LDL.LU R20, [R1+0xd0] ;  /* 0x0000d00001147983 */ /* 0x001ee20000300800 */
[----:B------:R-:W3:Y:S02]  /*3e1e0*/  LDL.LU R21, [R1+0xd4] ;  /* 0x0000d40001157983 */ /* 0x000ee40000300800 */
        /* <DEDUP_REMOVED lines=64> */
[----:B------:R-:W-:Y:S01]  /*3e5f0*/  IMAD.MOV.U32 R22, RZ, RZ, R29 ;  /* 0x000000ffff167224 */ /* 0x000fe200078e001d */
[----:B--2---:R-:W-:Y:S01]  /*3e600*/  HMMA.16816.F32 R8, R8, R24, R12 ;  /* 0x000000180808723c */ /* 0x004fe2000000180c */
[----:B------:R-:W2:Y:S01]  /*3e610*/  LDL.LU.64 R14, [R1+0x2208] ;  /* 0x00220800010e7983 */ /* 0x000ea20000300a00 */
[----:B------:R-:W2:Y:S11]  /*3e620*/  LDL.LU.64 R12, [R1+0x2200] ;  /* 0x00220000010c7983 */ /* 0x000eb60000300a00 */
[----:B------:R-:W-:Y:S10]  /*3e630*/  @!UPT UIADD3 URZ, URZ, URZ, URZ ;  /* 0x0000003f3f3ff290 */ /* 0x000ff4000fffe03f */
[----:B------:R-:W-:Y:S01]  /*3e640*/  STL.64 [R1+0x140], R8 ;  /* 0x0001400801007387 */ /* 0x000fe20000100a00 */
[----:B------:R0:W-:Y:S02]  /*3e650*/  STL [R1+0x148], R10 ;  /* 0x0001480a01007387 */ /* 0x0001e40000100800 */
[----:B------:R-:W-:Y:S02]  /*3e660*/  IMAD.MOV.U32 R29, RZ, RZ, R11 ;  /* 0x000000ffff1d7224 */ /* 0x000fe400078e000b */
[----:B0-----:R-:W2:Y:S01]  /*3e670*/  LDL.LU.64 R10, [R1+0x21f8] ;  /* 0x0021f800010a7983 */ /* 0x001ea20000300a00 */
[----:B------:R-:W2:Y:S01]  /*3e680*/  LDL.LU.64 R8, [R1+0x21f0] ;  /* 0x0021f00001087983 */ /* 0x000ea20000300a00 */
[----:B------:R-:W-:-:S07]  /*3e690*/  MOV R23, R4 ;  /* 0x0000000400177202 */ /* 0x000fce0000000f00 */
[-C--:B---3--:R-:W-:Y:S01]  /*3e6a0*/  HMMA.16816.F32 R16, R16, R24.reuse, R20 ;  /* 0x000000181010723c */ /* 0x088fe20000001814 */
[----:B------:R0:W-:Y:S04]  /*3e6b0*/  STL [R1+0x20c0], R29 ;  /* 0x0020c01d01007387 */ /* 0x0001e80000100800 */
[----:B-----5:R-:W-:Y:S03]  /*3e6c0*/  LDSM.16.MT88.4 R20, [R28+0x3c180] ;  /* 0x03c180001c14783b */ /* 0x020fe60000004200 */
[----:B--2---:R-:W-:Y:S01]  /*3e6d0*/  HMMA.16816.F32 R8, R12, R24, R8 ;  /* 0x000000180c08723c */ /* 0x004fe20000001808 */
[----:B------:R-:W1:Y:S02]  /*3e6e0*/  LDSM.16.MT88.4 R12, [R5+0x3c100] ;  /* 0x03c10000050c783b */ /* 0x000e640000004200 */
[----:B------:R-:W2:Y:S11]  /*3e6f0*/  LDSM.16.MT88.4 R4, [R5+0x3c180] ;  /* 0x03c180000504783b */ /* 0x000eb60000004200 */
[----:B------:R-:W-:Y:S09]  /*3e700*/  @!UPT UIADD3 URZ, URZ, URZ, URZ ;  /* 0x0000003f3f3ff290 */ /* 0x000ff2000fffe03f */
[----:B------:R-:W-:Y:S01]  /*3e710*/  STL.64 [R1+0xf0], R8 ;  /* 0x0000f00801007387 */ /* 0x000fe20000100a00 */
[----:B------:R-:W-:Y:S01]  /*3e720*/  STL.64 [R1+0x100], R16 ;  /* 0x0001001001007387 */ /* 0x000fe20000100a00 */
[----:B0-----:R-:W-:Y:S01]  /*3e730*/  MOV R29, R11 ;  /* 0x0000000b001d7202 */ /* 0x001fe20000000f00 */
[----:B------:R-:W-:Y:S01]  /*3e740*/  STL.64 [R1+0x108], R18 ;  /* 0x0001081201007387 */ /* 0x000fe20000100a00 */
[----:B------:R0:W-:Y:S03]  /*3e750*/  STL [R1+0xf8], R10 ;  /* 0x0000f80a01007387 */ /* 0x0001e60000100800 */
[----:B------:R-:W-:Y:S01]  /*3e760*/  STL [R1+0x20c4], R29 ;  /* 0x0020c41d01007387 */ /* 0x000fe20000100800 */
[----:B------:R-:W-:Y:S01]  /*3e770*/  LDSM.16.MT88.4 R16, [R28+0x3c100] ;  /* 0x03c100001c10783b */ /* 0x000fe20000004200 */
[----:B-1----:R-:W-:Y:S01]  /*3e780*/  IMAD.MOV.U32 R11, RZ, RZ, R12 ;  /* 0x000000ffff0b7224 */ /* 0x002fe200078e000c */
[----:B0-----:R-:W-:Y:S01]  /*3e790*/  MOV R10, R13 ;  /* 0x0000000d000a7202 */ /* 0x001fe20000000f00 */
[----:B------:R-:W-:Y:S01]  /*3e7a0*/  IMAD.MOV.U32 R9, RZ, RZ, R14 ;  /* 0x000000ffff097224 */ /* 0x000fe200078e000e */
[----:B------:R-:W-:Y:S01]  /*3e7b0*/  MOV R8, R15 ;  /* 0x0000000f00087202 */ /* 0x000fe20000000f00 */
[----:B--2---:R0:W-:Y:S01]  /*3e7c0*/  STL.64 [R1+0x21b8], R6 ;  /* 0x0021b80601007387 */ /* 0x0041e20000100a00 */
[----:B------:R1:W-:Y:S03]  /*3e7d0*/  STL.64 [R1+0x21b0], R4 ;  /* 0x0021b00401007387 */ /* 0x0003e60000100a00 */
[----:B------:R-:W-:Y:S01]  /*3e7e0*/  LDSM.16.MT88.4 R12, [R28+0x3c080] ;  /* 0x03c080001c0c783b */ /* 0x000fe20000004200 */
[----:B0-----:R-:W-:-:S02]  /*3e7f0*/  IMAD.MOV.U32 R6, RZ, RZ, R9 ;  /* 0x000000ffff067224 */ /* 0x001fc400078e0009 */
[----:B-1----:R-:W-:Y:S01]  /*3e800*/  IMAD.MOV.U32 R4, RZ, RZ, R11 ;  /* 0x000000ffff047224 */ /* 0x002fe200078e000b */
[----:B------:R-:W-:Y:S02]  /*3e810*/  MOV R5, R10 ;  /* 0x0000000a00057202 */ /* 0x000fe40000000f00 */
[----:B------:R-:W-:Y:S02]  /*3e820*/  MOV R7, R8 ;  /* 0x0000000800077202 */ /* 0x000fe40000000f00 */
[----:B------:R-:W0:Y:S04]  /*3e830*/  LDSM.16.MT88.4 R8, [R28+0x3c000] ;  /* 0x03c000001c08783b */ /* 0x000e280000004200 */
[----:B------:R-:W-:Y:S01]  /*3e840*/  STL.64 [R1+0x21d8], R6 ;  /* 0x0021d80601007387 */ /* 0x000fe20000100a00 */
[----:B------:R-:W-:Y:S03]  /*3e850*/  STL.64 [R1+0x21d0], R4 ;  /* 0x0021d00401007387 */ /* 0x000fe60000100a00 */
[----:B0-----:R-:W-:Y:S01]  /*3e860*/  STL [R1+0x2198], R8 ;  /* 0x0021980801007387 */ /* 0x001fe20000100800 */
[----:B------:R-:W-:Y:S02]  /*3e870*/  STL [R1+0x2194], R9 ;  /* 0x0021940901007387 */ /* 0x000fe40000100800 */
[----:B------:R-:W-:Y:S02]  /*3e880*/  STL [R1+0x2190], R10 ;  /* 0x0021900a01007387 */ /* 0x000fe40000100800 */
[----:B------:R-:W-:Y:S01]  /*3e890*/  STL [R1+0x218c], R11 ;  /* 0x00218c0b01007387 */ /* 0x000fe20000100800 */
[----:B------:R-:W-:Y:S01]  /*3e8a0*/  STL [R1+0x217c], R12 ;  /* 0x00217c0c01007387 */ /* 0x000fe20000100800 */
[----:B------:R-:W-:Y:S02]  /*3e8b0*/  STL [R1+0x2178], R13 ;  /* 0x0021780d01007387 */ /* 0x000fe40000100800 */
[----:B------:R-:W-:Y:S02]  /*3e8c0*/  STL [R1+0x2174], R14 ;  /* 0x0021740e01007387 */ /* 0x000fe40000100800 */
[----:B------:R-:W-:Y:S01]  /*3e8d0*/  STL [R1+0x2170], R15 ;  /* 0x0021700f01007387 */ /* 0x000fe20000100800 */
[----:B------:R-:W-:Y:S01]  /*3e8e0*/  STL [R1+0x2188], R17 ;  /* 0x0021881101007387 */ /* 0x000fe20000100800 */
[----:B------:R-:W-:Y:S02]  /*3e8f0*/  STL [R1+0x2184], R18 ;  /* 0x0021841201007387 */ /* 0x000fe40000100800 */
[----:B------:R-:W-:Y:S02]  /*3e900*/  STL [R1+0x2180], R19 ;  /* 0x0021801301007387 */ /* 0x000fe40000100800 */
[----:B------:R-:W-:Y:S01]  /*3e910*/  STL.64 [R1+0x21a8], R22 ;  /* 0x0021a81601007387 */ /* 0x000fe20000100a00 */
[----:B------:R0:W-:Y:S04]  /*3e920*/  STL.64 [R1+0x21a0], R20 ;  /* 0x0021a01401007387 */ /* 0x0001e80000100a00 */
[----:B0-----:R-:W2:Y:S01]  /*3e930*/  LDL.LU R20, [R1+0x1b0] ;  /* 0x0001b00001147983 */ /* 0x001ea20000300800 */
[----:B------:R-:W2:Y:S02]  /*3e940*/  LDL.LU R21, [R1+0x1b4] ;  /* 0x0001b40001157983 */ /* 0x000ea40000300800 */
[----:B------:R-:W3:Y:S02]  /*3e950*/  LDL.LU R22, [R1+0x1b8] ;  /* 0x0001b80001167983 */ /* 0x000ee40000300800 */
[----:B------:R-:W-:-:S02]  /*3e960*/  IMAD.MOV.U32 R23, RZ, RZ, R0 ;  /* 0x000000ffff177224 */ /* 0x000fc400078e0000 */
[----:B------:R-:W4:Y:S04]  /*3e970*/  LDL.LU R0, [R1+0x21e8] ;  /* 0x0021e80001007983 */ /* 0x000f280000300800 */
[----:B------:R-:W0:Y:S04]  /*3e980*/  S2R R29, SR_TID.X ;  /* 0x00000000001d7919 */ /* 0x000e280000002100 */
[----:B---3--:R1:W-:Y:S01]  /*3e990*/  STL.64 [R1+0x21c8], R22 ;  /* 0x0021c81601007387 */ /* 0x0083e20000100a00 */
[----:B--2---:R2:W-:Y:S03]  /*3e9a0*/  STL.64 [R1+0x21c0], R20 ;  /* 0x0021c01401007387 */ /* 0x0045e60000100a00 */
[----:B----4-:R-:W3:Y:S01]  /*3e9b0*/  LDSM.16.MT88.4 R4, [R0+0x3e000] ;  /* 0x03e000000004783b */ /* 0x010ee20000004200 */
[----:B-1----:R-:W-:-:S03]  /*3e9c0*/  MOV R22, R2 ;  /* 0x0000000200167202 */ /* 0x002fc60000000f00 */
[----:B--2---:R-:W2:Y:S01]  /*3e9d0*/  LDL.LU R20, [R1+0x1c0] ;  /* 0x0001c00001147983 */ /* 0x004ea20000300800 */
[----:B------:R-:W2:Y:S02]  /*3e9e0*/  LDL.LU R21, [R1+0x1c4] ;  /* 0x0001c40001157983 */ /* 0x000ea40000300800 */
[----:B------:R-:W4:Y:S02]  /*3e9f0*/  LDL.LU R2, [R1+0x21e4] ;  /* 0x0021e40001027983 */ /* 0x000f240000300800 */
[----:B------:R-:W-:Y:S02]  /*3ea00*/  IMAD.MOV.U32 R23, RZ, RZ, R3 ;  /* 0x000000ffff177224 */ /* 0x000fe400078e0003 */
[----:B------:R-:W5:Y:S01]  /*3ea10*/  LDL.LU R3, [R1+0x21e0] ;  /* 0x0021e00001037983 */ /* 0x000f620000300800 */
[----:B------:R-:W-:Y:S01]  /*3ea20*/  STL [R1+0x20c8], R28 ;  /* 0x0020c81c01007387 */ /* 0x000fe20000100800 */
[----:B---3--:R-:W-:Y:S02]  /*3ea30*/  MOV R26, R4 ;  /* 0x00000004001a7202 */ /* 0x008fe40000000f00 */
[----:B------:R-:W-:Y:S01]  /*3ea40*/  STL.64 [R1+0x58], R6 ;  /* 0x0000580601007387 */ /* 0x000fe20000100a00 */
[----:B------:R-:W-:-:S02]  /*3ea50*/  IMAD.MOV.U32 R27, RZ, RZ, R5 ;  /* 0x000000ffff1b7224 */ /* 0x000fc400078e0005 */
[----:B------:R-:W1:Y:S02]  /*3ea60*/  LDSM.16.MT88.4 R4, [R0+0x3e080] ;  /* 0x03e080000004783b */ /* 0x000e640000004200 */
[----:B-1----:R-:W-:Y:S02]  /*3ea70*/  MOV R13, R4 ;  /* 0x00000004000d7202 */ /* 0x002fe40000000f00 */
[----:B------:R-:W-:Y:S01]  /*3ea80*/  IMAD.MOV.U32 R14, RZ, RZ, R5 ;  /* 0x000000ffff0e7224 */ /* 0x000fe200078e0005 */
[----:B------:R-:W-:Y:S01]  /*3ea90*/  MOV R15, R6 ;  /* 0x00000006000f7202 */ /* 0x000fe20000000f00 */
[----:B------:R-:W-:Y:S02]  /*3eaa0*/  IMAD.MOV.U32 R28, RZ, RZ, R7 ;  /* 0x000000ffff1c7224 */ /* 0x000fe400078e0007 */
[----:B------:R-:W1:Y:S01]  /*3eab0*/  LDSM.16.MT88.4 R4, [R0+0x3e100] ;  /* 0x03e100000004783b */ /* 0x000e620000004200 */
[----:B0-----:R-:W-:-:S05]  /*3eac0*/  LOP3.LUT R29, R29, 0x7, RZ, 0xc0, !PT ;  /* 0x000000071d1d7812 */ /* 0x001fca00078ec0ff */
[----:B------:R-:W-:Y:S01]  /*3ead0*/  IMAD R29, R29, 0x210, RZ ;  /* 0x000002101d1d7824 */ /* 0x000fe200078e02ff */
[----:B-1----:R-:W-:Y:S01]  /*3eae0*/  MOV R17, R4 ;  /* 0x0000000400117202 */ /* 0x002fe20000000f00 */
[----:B------:R-:W-:Y:S01]  /*3eaf0*/  IMAD.MOV.U32 R18, RZ, RZ, R5 ;  /* 0x000000ffff127224 */ /* 0x000fe200078e0005 */
[----:B------:R-:W-:Y:S01]  /*3eb00*/  MOV R19, R6 ;  /* 0x0000000600137202 */ /* 0x000fe20000000f00 */
[----:B------:R-:W-:Y:S02]  /*3eb10*/  IMAD.MOV.U32 R12, RZ, RZ, R7 ;  /* 0x000000ffff0c7224 */ /* 0x000fe400078e0007 */
[----:B------:R-:W0:Y:S04]  /*3eb20*/  LDSM.16.MT88.4 R4, [R0+0x3e180] ;  /* 0x03e180000004783b */ /* 0x000e280000004200 */
[----:B0-----:R-:W-:Y:S01]  /*3eb30*/  STL [R1+0x20], R4 ;  /* 0x0000200401007387 */ /* 0x001fe20000100800 */
[----:B------:R-:W-:-:S02]  /*3eb40*/  MOV R0, R7 ;  /* 0x0000000700007202 */ /* 0x000fc40000000f00 */
[----:B-----5:R-:W-:-:S04]  /*3eb50*/  LOP3.LUT R29, R29, 0x10, R3, 0x78, !PT ;  /* 0x000000101d1d7812 */ /* 0x020fc800078e7803 */
[----:B----4-:R-:W-:-:S04]  /*3eb60*/  LOP3.LUT R29, R29, R2, RZ, 0xfc, !PT ;  /* 0x000000021d1d7212 */ /* 0x010fc800078efcff */
[----:B------:R-:W-:Y:S01]  /*3eb70*/  LOP3.LUT R29, R29, 0x20, RZ, 0x3c, !PT ;  /* 0x000000201d1d7812 */ /* 0x000fe200078e3cff */
[----:B------:R-:W-:Y:S02]  /*3eb80*/  MOV R3, R5 ;  /* 0x0000000500037202 */ /* 0x000fe40000000f00 */
[----:B------:R-:W-:Y:S02]  /*3eb90*/  IMAD.MOV.U32 R2, RZ, RZ, R6 ;  /* 0x000000ffff027224 */ /* 0x000fe400078e0006 */
[----:B------:R-:W0:Y:S02]  /*3eba0*/  LDSM.16.MT88.4 R4, [R29+0x3e000] ;  /* 0x03e000001d04783b */ /* 0x000e240000004200 */
[----:B0-----:R-:W-:Y:S01]  /*3ebb0*/  IMAD.MOV.U32 R8, RZ, RZ, R4 ;  /* 0x000000ffff087224 */ /* 0x001fe200078e0004 */
[----:B------:R-:W-:Y:S01]  /*3ebc0*/  MOV R9, R5 ;  /* 0x0000000500097202 */ /* 0x000fe20000000f00 */
[----:B------:R-:W-:Y:S01]  /*3ebd0*/  IMAD.MOV.U32 R10, RZ, RZ, R6 ;  /* 0x000000ffff0a7224 */ /* 0x000fe200078e0006 */
[----:B------:R-:W-:-:S02]  /*3ebe0*/  MOV R11, R7 ;  /* 0x00000007000b7202 */ /* 0x000fc40000000f00 */
[----:B------:R-:W0:Y:S04]  /*3ebf0*/  LDSM.16.MT88.4 R4, [R29+0x3e080] ;  /* 0x03e080001d04783b */ /* 0x000e280000004200 */
[----:B0-----:R-:W-:Y:S01]  /*3ec00*/  STL.64 [R1+0x60], R4 ;  /* 0x0000600401007387 */ /* 0x001fe20000100a00 */
[----:B------:R-:W-:Y:S02]  /*3ec10*/  STL.64 [R1+0x68], R6 ;  /* 0x0000680601007387 */ /* 0x000fe40000100a00 */
[----:B------:R-:W0:Y:S02]  /*3ec20*/  LDSM.16.MT88.4 R4, [R29+0x3e100] ;  /* 0x03e100001d04783b */ /* 0x000e240000004200 */
[----:B0-----:R-:W-:Y:S02]  /*3ec30*/  STL.64 [R1+0x70], R4 ;  /* 0x0000700401007387 */ /* 0x001fe40000100a00 */
[----:B------:R0:W-:Y:S02]  /*3ec40*/  STL.64 [R1+0x78], R6 ;  /* 0x0000780601007387 */ /* 0x0001e40000100a00 */
[----:B0-----:R-:W2:Y:S01]  /*3ec50*/  LDL.LU.64 R6, [R1+0x21d8] ;  /* 0x0021d80001067983 */ /* 0x001ea20000300a00 */
        /* <DEDUP_REMOVED lines=16> */
[----:B------:R1:W-:Y:S01]  /*3ed60*/  STL.64 [R1+0xc8], R6 ;  /* 0x0000c80601007387 */ /* 0x0003e20000100a00 */
[----:B0-----:R-:W-:Y:S02]  /*3ed70*/  MOV R4, R8 ;  /* 0x0000000800047202 */ /* 0x001fe40000000f00 */
[----:B-1----:R-:W-:Y:S01]  /*3ed80*/  MOV R6, R10 ;  /* 0x0000000a00067202 */ /* 0x002fe20000000f00 */
[----:B------:R-:W-:Y:S01]  /*3ed90*/  IMAD.MOV.U32 R7, RZ, RZ, R11 ;  /* 0x000000ffff077224 */ /* 0x000fe200078e000b */
[----:B------:R-:W3:Y:S01]  /*3eda0*/  LDL.LU R8, [R1+0x2198] ;  /* 0x0021980001087983 */ /* 0x000ee20000300800 */
[----:B------:R-:W-:Y:S02]  /*3edb0*/  IMAD.MOV.U32 R5, RZ, RZ, R9 ;  /* 0x000000ffff057224 */ /* 0x000fe400078e0009 */
[----:B------:R-:W3:Y:S02]  /*3edc0*/  LDL.LU R9, [R1+0x2194] ;  /* 0x0021940001097983 */ /* 0x000ee40000300800 */
[----:B------:R-:W3:Y:S01]  /*3edd0*/  LDL.LU R10, [R1+0x2190] ;  /* 0x00219000010a7983 */ /* 0x000ee20000300800 */
[----:B------:R-:W3:Y:S01]  /*3ede0*/  LDL.LU R11, [R1+0x218c] ;  /* 0x00218c00010b7983 */ /* 0x000ee20000300800 */
[----:B------:R-:W-:Y:S02]  /*3edf0*/  STL.64 [R1+0x20e8], R6 ;  /* 0x0020e80601007387 */ /* 0x000fe40000100a00 */
[----:B------:R0:W-:Y:S02]  /*3ee00*/  STL.64 [R1+0x20e0], R4 ;  /* 0x0020e00401007387 */ /* 0x0001e40000100a00 */
[----:B0-----:R-:W3:Y:S01]  /*3ee10*/  LDL.LU R4, [R1+0x1d0] ;  /* 0x0001d00001047983 */ /* 0x001ee20000300800 */
[----:B------:R-:W3:Y:S02]  /*3ee20*/  LDL.LU R5, [R1+0x1d4] ;  /* 0x0001d40001057983 */ /* 0x000ee40000300800 */
[----:B------:R-:W3:Y:S02]  /*3ee30*/  LDL.LU R6, [R1+0x1d8] ;  /* 0x0001d80001067983 */ /* 0x000ee40000300800 */
[----:B------:R-:W3:Y:S02]  /*3ee40*/  LDL.LU R7, [R1+0x1dc] ;  /* 0x0001dc0001077983 */ /* 0x000ee40000300800 */
[----:B---3--:R-:W-:Y:S11]  /*3ee50*/  HMMA.16816.F32 R4, R8, R24, R4 ;  /* 0x000000180804723c */ /* 0x008ff60000001804 */
[----:B------:R-:W-:Y:S11]  /*3ee60*/  @!UPT UIADD3 URZ, URZ, URZ, URZ ;  /* 0x0000003f3f3ff290 */ /* 0x000ff6000fffe03f */
[----:B------:R-:W-:Y:S02]  /*3ee70*/  @!UPT UIADD3 URZ, URZ, URZ, URZ ;  /* 0x0000003f3f3ff290 */ /* 0x000fe4000fffe03f */
[----:B------:R-:W-:Y:S01]  /*3ee80*/  MOV R11, R4 ;  /* 0x00000004000b7202 */ /* 0x000fe20000000f00 */
[----:B------:R-:W-:Y:S01]  /*3ee90*/  IMAD.MOV.U32 R10, RZ, RZ, R5 ;  /* 0x000000ffff0a7224 */ /* 0x000fe200078e0005 */
[----:B------:R-:W3:Y:S01]  /*3eea0*/  LDL.LU R4, [R1+0x130] ;  /* 0x0001300001047983 */ /* 0x000ee20000300800 */
[----:B------:R-:W-:Y:S01]  /*3eeb0*/  MOV R9, R6 ;  /* 0x0000000600097202 */ /* 0x000fe20000000f00 */
[----:B------:R-:W3:Y:S02]  /*3eec0*/  LDL.LU R5, [R1+0x134] ;  /* 0x0001340001057983 */ /* 0x000ee40000300800 */
[----:B------:R-:W-:Y:S01]  /*3eed0*/  IMAD.MOV.U32 R8, RZ, RZ, R7 ;  /* 0x000000ffff087224 */ /* 0x000fe200078e0007 */
[----:B------:R-:W4:Y:S01]  /*3eee0*/  LDL.LU R6, [R1+0x138] ;  /* 0x0001380001067983 */ /* 0x000f220000300800 */
[----:B------:R-:W4:Y:S03]  /*3eef0*/  LDL.LU R7, [R1+0x13c] ;  /* 0x00013c0001077983 */ /* 0x000f260000300800 */
[----:B----4-:R0:W-:Y:S01]  /*3ef00*/  STL.64 [R1+0x20f8], R6 ;  /* 0x0020f80601007387 */ /* 0x0101e20000100a00 */
[----:B---3--:R1:W-:Y:S01]  /*3ef10*/  STL.64 [R1+0x20f0], R4 ;  /* 0x0020f00401007387 */ /* 0x0083e20000100a00 */
[----:B0-----:R-:W-:-:S02]  /*3ef20*/  MOV R6, R19 ;  /* 0x0000001300067202 */ /* 0x001fc40000000f00 */
[----:B-1----:R-:W-:Y:S01]  /*3ef30*/  MOV R4, R17 ;  /* 0x0000001100047202 */ /* 0x002fe20000000f00 */
[----:B------:R-:W-:Y:S01]  /*3ef40*/  IMAD.MOV.U32 R7, RZ, RZ, R12 ;  /* 0x000000ffff077224 */ /* 0x000fe200078e000c */
[----:B------:R-:W3:Y:S01]  /*3ef50*/  LDL.LU R17, [R1+0x2188] ;  /* 0x0021880001117983 */ /* 0x000ee20000300800 */
[----:B------:R-:W-:Y:S02]  /*3ef60*/  IMAD.MOV.U32 R5, RZ, RZ, R18 ;  /* 0x000000ffff057224 */ /* 0x000fe400078e0012 */
[----:B------:R-:W3:Y:S02]  /*3ef70*/  LDL.LU R18, [R1+0x2184] ;  /* 0x0021840001127983 */ /* 0x000ee40000300800 */
[----:B------:R-:W3:Y:S01]  /*3ef80*/  LDL.LU R19, [R1+0x2180] ;  /* 0x0021800001137983 */ /* 0x000ee20000300800 */
[----:B------:R-:W4:Y:S01]  /*3ef90*/  LDL.LU R12, [R1+0x217c] ;  /* 0x00217c00010c7983 */ /* 0x000f220000300800 */
[----:B------:R0:W-:Y:S02]  /*3efa0*/  STL.64 [R1+0x2118], R6 ;  /* 0x0021180601007387 */ /* 0x0001e40000100a00 */
[----:B------:R1:W-:Y:S01]  /*3efb0*/  STL.64 [R1+0x2110], R4 ;  /* 0x0021100401007387 */ /* 0x0003e20000100a00 */
[----:B0-----:R-:W-:Y:S01]  /*3efc0*/  MOV R6, R15 ;  /* 0x0000000f00067202 */ /* 0x001fe20000000f00 */
[----:B------:R-:W-:Y:S01]  /*3efd0*/  IMAD.MOV.U32 R7, RZ, RZ, R28 ;  /* 0x000000ffff077224 */ /* 0x000fe200078e001c */
[----:B-1----:R-:W-:Y:S01]  /*3efe0*/  MOV R4, R13 ;  /* 0x0000000d00047202 */ /* 0x002fe20000000f00 */
[----:B------:R-:W-:Y:S01]  /*3eff0*/  IMAD.MOV.U32 R5, RZ, RZ, R14 ;  /* 0x000000ffff057224 */ /* 0x000fe200078e000e */
[----:B------:R-:W4:Y:S01]  /*3f000*/  LDL.LU R13, [R1+0x2178] ;  /* 0x00217800010d7983 */ /* 0x000f220000300800 */
[----:B------:R-:W4:Y:S02]  /*3f010*/  LDL.LU R14, [R1+0x2174] ;  /* 0x00217400010e7983 */ /* 0x000f240000300800 */
[----:B------:R-:W4:Y:S02]  /*3f020*/  LDL.LU R15, [R1+0x2170] ;  /* 0x00217000010f7983 */ /* 0x000f240000300800 */
[----:B------:R-:W-:Y:S01]  /*3f030*/  STL.64 [R1+0x2138], R6 ;  /* 0x0021380601007387 */ /* 0x000fe20000100a00 */
[----:B------:R0:W-:Y:S04]  /*3f040*/  STL.64 [R1+0x2130], R4 ;  /* 0x0021300401007387 */ /* 0x0001e80000100a00 */
[----:B0-----:R-:W4:Y:S01]  /*3f050*/  LDL.LU R4, [R1+0x1a0] ;  /* 0x0001a00001047983 */ /* 0x001f220000300800 */
[----:B------:R-:W4:Y:S02]  /*3f060*/  LDL.LU R5, [R1+0x1a4] ;  /* 0x0001a40001057983 */ /* 0x000f240000300800 */
[----:B------:R-:W4:Y:S02]  /*3f070*/  LDL.LU R6, [R1+0x1a8] ;  /* 0x0001a80001067983 */ /* 0x000f240000300800 */
[----:B------:R-:W4:Y:S01]  /*3f080*/  LDL.LU R7, [R1+0x1ac] ;  /* 0x0001ac0001077983 */ /* 0x000f220000300800 */
[----:B------:R0:W-:Y:S01]  /*3f090*/  STL [R1+0x20dc], R8 ;  /* 0x0020dc0801007387 */ /* 0x0001e20000100800 */
[----:B------:R1:W-:Y:S02]  /*3f0a0*/  STL [R1+0x20d8], R9 ;  /* 0x0020d80901007387 */ /* 0x0003e40000100800 */
[----:B------:R5:W-:Y:S02]  /*3f0b0*/  STL [R1+0x20d4], R10 ;  /* 0x0020d40a01007387 */ /* 0x000be40000100800 */
[----:B------:R2:W-:Y:S01]  /*3f0c0*/  STL [R1+0x20d0], R11 ;  /* 0x0020d00b01007387 */ /* 0x0005e20000100800 */
[----:B0-----:R-:W3:Y:S01]  /*3f0d0*/  LDL.LU R8, [R1+0x190] ;  /* 0x0001900001087983 */ /* 0x001ee20000300800 */
[----:B-1----:R-:W3:Y:S02]  /*3f0e0*/  LDL.LU R9, [R1+0x194] ;  /* 0x0001940001097983 */ /* 0x002ee40000300800 */
[----:B-----5:R-:W3:Y:S02]  /*3f0f0*/  LDL.LU R10, [R1+0x198] ;  /* 0x00019800010a7983 */ /* 0x020ee40000300800 */
[----:B--2---:R-:W3:Y:S01]  /*3f100*/  LDL.LU R11, [R1+0x19c] ;  /* 0x00019c00010b7983 */ /* 0x004ee20000300800 */
[-C--:B----4-:R-:W-:Y:S11]  /*3f110*/  HMMA.16816.F32 R4, R12, R24.reuse, R4 ;  /* 0x000000180c04723c */ /* 0x090ff60000001804 */
[----:B------:R-:W-:Y:S11]  /*3f120*/  @!UPT UIADD3 URZ, URZ, URZ, URZ ;  /* 0x0000003f3f3ff290 */ /* 0x000ff6000fffe03f */
[----:B------:R-:W-:Y:S01]  /*3f130*/  @!UPT UIADD3 URZ, URZ, URZ, URZ ;  /* 0x0000003f3f3ff290 */ /* 0x000fe2000fffe03f */
[----:B------:R0:W-:Y:S01]  /*3f140*/  STL.64 [R1+0xa0], R4 ;  /* 0x0000a00401007387 */ /* 0x0001e20000100a00 */
[----:B------:R-:W-:Y:S01]  /*3f150*/  MOV R29, R6 ;  /* 0x00000006001d7202 */ /* 0x000fe20000000f00 */
[----:B------:R-:W-:Y:S01]  /*3f160*/  IMAD.MOV.U32 R28, RZ, RZ, R7 ;  /* 0x000000ffff1c7224 */ /* 0x000fe200078e0007 */
[----:B0-----:R-:W-:Y:S01]  /*3f170*/  MOV R4, R26 ;  /* 0x0000001a00047202 */ /* 0x001fe20000000f00 */
[----:B------:R-:W-:Y:S01]  /*3f180*/  IMAD.MOV.U32 R5, RZ, RZ, R27 ;  /* 0x000000ffff057224 */ /* 0x000fe200078e001b */
[----:B------:R-:W2:Y:S01]  /*3f190*/  LDL.LU R26, [R1+0x216c] ;  /* 0x00216c00011a7983 */ /* 0x000ea20000300800 */
[----:B------:R-:W4:Y:S02]  /*3f1a0*/  LDL.LU R27, [R1+0x2168] ;  /* 0x00216800011b7983 */ /* 0x000f240000300800 */
[----:B------:R-:W5:Y:S02]  /*3f1b0*/  LDL.LU R6, [R1+0x58] ;  /* 0x0000580001067983 */ /* 0x000f640000300800 */
[----:B------:R-:W5:Y:S01]  /*3f1c0*/  LDL.LU R7, [R1+0x5c] ;  /* 0x00005c0001077983 */ /* 0x000f620000300800 */
[----:B------:R-:W3:Y:S01]  /*3f1d0*/  LDL.LU R12, [R1+0x120] ;  /* 0x00012000010c7983 */ /* 0x000ee20000300800 */
[----:B------:R-:W3:Y:S01]  /*3f1e0*/  LDL.LU R13, [R1+0x124] ;  /* 0x00012400010d7983 */ /* 0x000ee20000300800 */
[----:B--2---:R-:W-:Y:S01]  /*3f1f0*/  MOV R14, R26 ;  /* 0x0000001a000e7202 */ /* 0x004fe20000000f00 */
[----:B----4-:R-:W-:Y:S01]  /*3f200*/  IMAD.MOV.U32 R15, RZ, RZ, R27 ;  /* 0x000000ffff0f7224 */ /* 0x010fe200078e001b */
[----:B------:R-:W2:Y:S01]  /*3f210*/  LDL.LU R26, [R1+0x2164] ;  /* 0x00216400011a7983 */ /* 0x000ea20000300800 */
[----:B------:R-:W4:Y:S03]  /*3f220*/  LDL.LU R27, [R1+0x2160] ;  /* 0x00216000011b7983 */ /* 0x000f260000300800 */
[----:B------:R-:W-:Y:S01]  /*3f230*/  STL.64 [R1+0x2108], R14 ;  /* 0x0021080e01007387 */ /* 0x000fe20000100a00 */
[----:B---3--:R0:W-:Y:S03]  /*3f240*/  STL.64 [R1+0x2100], R12 ;  /* 0x0021000c01007387 */ /* 0x0081e60000100a00 */
[----:B0-----:R-:W3:Y:S01]  /*3f250*/  LDL.LU R12, [R1+0x150] ;  /* 0x00015000010c7983 */ /* 0x001ee20000300800 */
[----:B------:R-:W3:Y:S02]  /*3f260*/  LDL.LU R13, [R1+0x154] ;  /* 0x00015400010d7983 */ /* 0x000ee40000300800 */
[----:B------:R-:W2:Y:S02]  /*3f270*/  LDL.LU R14, [R1+0x158] ;  /* 0x00015800010e7983 */ /* 0x000ea40000300800 */
[----:B------:R-:W2:Y:S01]  /*3f280*/  LDL.LU R15, [R1+0x15c] ;  /* 0x00015c00010f7983 */ /* 0x000ea20000300800 */
[----:B------:R-:W-:Y:S01]  /*3f290*/  HMMA.16816.F32 R16, R16, R24, R8 ;  /* 0x000000181010723c */ /* 0x000fe20000001808 */
[----:B--2---:R-:W-:Y:S01]  /*3f2a0*/  STL.64 [R1+0x2128], R14 ;  /* 0x0021280e01007387 */ /* 0x004fe20000100a00 */
[----:B---3--:R0:W-:Y:S03]  /*3f2b0*/  STL.64 [R1+0x2120], R12 ;  /* 0x0021200c01007387 */ /* 0x0081e60000100a00 */
[----:B0-----:R-:W2:Y:S01]  /*3f2c0*/  LDL.LU R12, [R1+0x160] ;  /* 0x00016000010c7983 */ /* 0x001ea20000300800 */
[----:B------:R-:W2:Y:S01]  /*3f2d0*/  LDL.LU R13, [R1+0x164] ;  /* 0x00016400010d7983 */ /* 0x000ea20000300800 */
[----:B----4-:R-:W-:Y:S01]  /*3f2e0*/  MOV R14, R27 ;  /* 0x0000001b000e7202 */ /* 0x010fe20000000f00 */
[----:B------:R-:W-:Y:S01]  /*3f2f0*/  IMAD.MOV.U32 R15, RZ, RZ, R26 ;  /* 0x000000ffff0f7224 */ /* 0x000fe200078e001a */
[----:B------:R-:W3:Y:S01]  /*3f300*/  LDL.LU R27, [R1+0x215c] ;  /* 0x00215c00011b7983 */ /* 0x000ee20000300800 */
[----:B------:R-:W4:Y:S03]  /*3f310*/  LDL.LU R26, [R1+0x2158] ;  /* 0x00215800011a7983 */ /* 0x000f260000300800 */
[----:B------:R-:W-:Y:S11]  /*3f320*/  STL.64 [R1+0x2148], R14 ;  /* 0x0021480e01007387 */ /* 0x000ff60000100a00 */
[----:B------:R-:W-:Y:S01]  /*3f330*/  MOV R8, R16 ;  /* 0x0000001000087202 */ /* 0x000fe20000000f00 */
[----:B------:R-:W-:Y:S01]  /*3f340*/  IMAD.MOV.U32 R9, RZ, RZ, R17 ;  /* 0x000000ffff097224 */ /* 0x000fe200078e0011 */
[----:B------:R-:W-:Y:S01]  /*3f350*/  MOV R10, R18 ;  /* 0x00000012000a7202 */ /* 0x000fe20000000f00 */
[----:B------:R-:W-:Y:S01]  /*3f360*/  IMAD.MOV.U32 R11, RZ, RZ, R19 ;  /* 0x000000ffff0b7224 */ /* 0x000fe200078e0013 */
[----:B--2---:R0:W-:Y:S01]  /*3f370*/  STL.64 [R1+0x2140], R12 ;  /* 0x0021400c01007387 */ /* 0x0041e20000100a00 */
[----:B---3--:R-:W-:Y:S01]  /*3f380*/  IMAD.MOV.U32 R19, RZ, RZ, R27 ;  /* 0x000000ffff137224 */ /* 0x008fe200078e001b */
[----:B----4-:R-:W-:-:S02]  /*3f390*/  MOV R18, R26 ;  /* 0x0000001a00127202 */ /* 0x010fc40000000f00 */
[----:B0-----:R-:W5:Y:S01]  /*3f3a0*/  LDL.LU R12, [R1+0x170] ;  /* 0x00017000010c7983 */ /* 0x001f620000300800 */
[----:B------:R-:W5:Y:S02]  /*3f3b0*/  LDL.LU R13, [R1+0x174] ;  /* 0x00017400010d7983 */ /* 0x000f640000300800 */
[----:B------:R-:W5:Y:S02]  /*3f3c0*/  LDL.LU R14, [R1+0x178] ;  /* 0x00017800010e7983 */ /* 0x000f640000300800 */
[----:B------:R-:W5:Y:S01]  /*3f3d0*/  LDL.LU R15, [R1+0x17c] ;  /* 0x00017c00010f7983 */ /* 0x000f620000300800 */
[----:B------:R-:W2:Y:S01]  /*3f3e0*/  LDL.LU R16, [R1+0x180] ;  /* 0x0001800001107983 */ /* 0x000ea20000300800 */
[----:B------:R-:W2:Y:S02]  /*3f3f0*/  LDL.LU R17, [R1+0x184] ;  /* 0x0001840001117983 */ /* 0x000ea40000300800 */
[----:B------:R-:W5:Y:S02]  /*3f400*/  LDL.LU R26, [R1+0x2154] ;  /* 0x00215400011a7983 */ /* 0x000f640000300800 */
[----:B------:R-:W5:Y:S01]  /*3f410*/  LDL.LU R27, [R1+0x2150] ;  /* 0x00215000011b7983 */ /* 0x000f620000300800 */
[----:B--2---:R-:W-:Y:S08]  /*3f420*/  HMMA.16816.F32 R20, R20, R24, R16 ;  /* 0x000000181414723c */ /* 0x004ff00000001810 */
[-C--:B-----5:R-:W-:Y:S11]  /*3f430*/  HMMA.16816.F32 R4, R4, R26.reuse, R12 ;  /* 0x0000001a0404723c */ /* 0x0a0ff6000000180c */
[----:B------:R-:W-:Y:S05]  /*3f440*/  @!UPT UIADD3 URZ, URZ, URZ, URZ ;  /* 0x0000003f3f3ff290 */ /* 0x000fea000fffe03f */
[----:B------:R-:W-:Y:S02]  /*3f450*/  MOV R19, R20 ;  /* 0x0000001400137202 */ /* 0x000fe40000000f00 */
[----:B------:R-:W2:Y:S01]  /*3f460*/  LDL.LU R20, [R1+0x20] ;  /* 0x0000200001147983 */ /* 0x000ea20000300800 */
[----:B------:R-:W3:Y:S02]  /*3f470*/  LDL.LU.64 R14, [R1+0x2148] ;  /* 0x00214800010e7983 */ /* 0x000ee40000300a00 */
[----:B------:R-:W-:Y:S02]  /*3f480*/  IMAD.MOV.U32 R18, RZ, RZ, R21 ;  /* 0x000000ffff127224 */ /* 0x000fe400078e0015 */
[----:B------:R-:W3:Y:S01]  /*3f490*/  LDL.LU.64 R12, [R1+0x2140] ;  /* 0x00214000010c7983 */ /* 0x000ee20000300a00 */
[----:B------:R-:W-:Y:S01]  /*3f4a0*/  MOV R17, R22 ;  /* 0x0000001600117202 */ /* 0x000fe20000000f00 */
[----:B------:R-:W-:Y:S01]  /*3f4b0*/  IMAD.MOV.U32 R16, RZ, RZ, R23 ;  /* 0x000000ffff107224 */ /* 0x000fe200078e0017 */
[----:B------:R-:W-:Y:S01]  /*3f4c0*/  MOV R21, R3 ;  /* 0x0000000300157202 */ /* 0x000fe20000000f00 */
[----:B------:R-:W-:Y:S01]  /*3f4d0*/  STL.64 [R1+0x50], R4 ;  /* 0x0000500401007387 */ /* 0x000fe20000100a00 */
[----:B------:R-:W-:Y:S01]  /*3f4e0*/  IMAD.MOV.U32 R22, RZ, RZ, R2 ;  /* 0x000000ffff167224 */ /* 0x000fe200078e0002 */
[----:B------:R-:W-:Y:S01]  /*3f4f0*/  MOV R23, R0 ;  /* 0x0000000000177202 */ /* 0x000fe20000000f00 */
[----:B------:R-:W-:Y:S01]  /*3f500*/  IMAD.MOV.U32 R24, RZ, RZ, R6 ;  /* 0x000000ffff187224 */ /* 0x000fe200078e0006 */
[----:B------:R0:W-:Y:S01]  /*3f510*/  STL.64 [R1+0x58], R6 ;  /* 0x0000580601007387 */ /* 0x0001e20000100a00 */
[----:B------:R-:W-:Y:S01]  /*3f520*/  MOV R3, R7 ;  /* 0x0000000700037202 */ /* 0x000fe20000000f00 */
[----:B------:R-:W-:Y:S01]  /*3f530*/  IMAD.MOV.U32 R2, RZ, RZ, R4 ;  /* 0x000000ffff027224 */ /* 0x000fe200078e0004 */
[----:B------:R-:W-:Y:S01]  /*3f540*/  MOV R0, R5 ;  /* 0x0000000500007202 */ /* 0x000fe20000000f00 */
[----:B0-----:R-:W3:Y:S01]  /*3f550*/  LDL.LU.64 R6, [R1+0x2138] ;  /* 0x0021380001067983 */ /* 0x001ee20000300a00 */
[----:B------:R-:W3:Y:S02]  /*3f560*/  LDL.LU.64 R4, [R1+0x2130] ;  /* 0x0021300001047983 */ /* 0x000ee40000300a00 */
[-C--:B---3--:R-:W-:Y:S01]  /*3f570*/  HMMA.16816.F32 R4, R4, R26.reuse, R12 ;  /* 0x0000001a0404723c */ /* 0x088fe2000000180c */
[----:B------:R-:W3:Y:S01]  /*3f580*/  LDL.LU.64 R14, [R1+0x2128] ;  /* 0x00212800010e7983 */ /* 0x000ee20000300a00 */
[----:B------:R-:W3:Y:S11]  /*3f590*/  LDL.LU.64 R12, [R1+0x2120] ;  /* 0x00212000010c7983 */ /* 0x000ef60000300a00 */
[----:B------:R-:W-:Y:S10]  /*3f5a0*/  @!UPT UIADD3 URZ, URZ, URZ, URZ ;  /* 0x0000003f3f3ff290 */ /* 0x000ff4000fffe03f */
[----:B------:R-:W-:Y:S01]  /*3f5b0*/  STL.64 [R1+0x160], R4 ;  /* 0x0001600401007387 */ /* 0x000fe20000100a00 */
[----:B------:R0:W-:Y:S03]  /*3f5c0*/  STL.64 [R1+0x168], R6 ;  /* 0x0001680601007387 */ /* 0x0001e60000100a00 */
        /* <DEDUP_REMOVED lines=8> */
[----:B0-----:R-:W2:Y:S01]  /*3f650*/  LDL.LU.64 R6, [R1+0x20f8] ;  /* 0x0020f80001067983 */ /* 0x001ea20000300a00 */
[----:B------:R-:W2:Y:S02]  /*3f660*/  LDL.LU.64 R4, [R1+0x20f0] ;  /* 0x0020f00001047983 */ /* 0x000ea40000300a00 */
[-C--:B--2---:R-:W-:Y:S01]  /*3f670*/  HMMA.16816.F32 R20, R20, R26.reuse, R4 ;  /* 0x0000001a1414723c */ /* 0x084fe20000001804 */
[----:B------:R-:W3:Y:S01]  /*3f680*/  LDL.LU.64 R6, [R1+0x20e8] ;  /* 0x0020e80001067983 */ /* 0x000ee20000300a00 */
[----:B------:R-:W3:Y:S06]  /*3f690*/  LDL.LU.64 R4, [R1+0x20e0] ;  /* 0x0020e00001047983 */ /* 0x000eec0000300a00 */
[----:B---3--:R-:W-:Y:S01]  /*3f6a0*/  HMMA.16816.F32 R4, R4, R26, R12 ;  /* 0x0000001a0404723c */ /* 0x008fe2000000180c */
[----:B------:R-:W2:Y:S11]  /*3f6b0*/  LDL.LU R12, [R1+0x60] ;  /* 0x00006000010c7983 */ /* 0x000eb60000300800 */
[----:B------:R-:W-:Y:S03]  /*3f6c0*/  @!UPT UIADD3 URZ, URZ, URZ, URZ ;  /* 0x0000003f3f3ff290 */ /* 0x000fe6000fffe03f */
[----:B------:R-:W-:Y:S02]  /*3f6d0*/  STL.64 [R1+0x130], R20 ;  /* 0x0001301401007387 */ /* 0x000fe40000100a00 */
[----:B------:R-:W-:Y:S02]  /*3f6e0*/  STL.64 [R1+0x138], R22 ;  /* 0x0001381601007387 */ /* 0x000fe40000100a00 */
[----:B------:R-:W2:Y:S01]  /*3f6f0*/  LDL.LU R13, [R1+0x64] ;  /* 0x00006400010d7983 */ /* 0x000ea20000300800 */
[----:B------:R-:W2:Y:S01]  /*3f700*/  LDL.LU R14, [R1+0x68] ;  /* 0x00006800010e7983 */ /* 0x000ea20000300800 */
[----:B------:R-:W2:Y:S03]  /*3f710*/  LDL.LU R15, [R1+0x6c] ;  /* 0x00006c00010f7983 */ /* 0x000ea60000300800 */
[----:B------:R0:W-:Y:S01]  /*3f720*/  STL.64 [R1+0x1fe8], R6 ;  /* 0x001fe80601007387 */ /* 0x0001e20000100a00 */
[----:B------:R1:W-:Y:S01]  /*3f730*/  STL.64 [R1+0x1fe0], R4 ;  /* 0x001fe00401007387 */ /* 0x0003e20000100a00 */
[----:B0-----:R-:W-:Y:S01]  /*3f740*/  MOV R7, R16 ;  /* 0x0000001000077202 */ /* 0x001fe20000000f00 */
[----:B------:R-:W-:Y:S01]  /*3f750*/  IMAD.MOV.U32 R6, RZ, RZ, R17 ;  /* 0x000000ffff067224 */ /* 0x000fe200078e0011 */
[----:B------:R-:W3:Y:S01]  /*3f760*/  LDL.LU R16, [R1+0x70] ;  /* 0x0000700001107983 */ /* 0x000ee20000300800 */
[----:B-1----:R-:W-:Y:S01]  /*3f770*/  MOV R5, R18 ;  /* 0x0000001200057202 */ /* 0x002fe20000000f00 */
[----:B------:R-:W3:Y:S02]  /*3f780*/  LDL.LU R17, [R1+0x74] ;  /* 0x0000740001117983 */ /* 0x000ee40000300800 */
[----:B------:R-:W-:Y:S01]  /*3f790*/  IMAD.MOV.U32 R4, RZ, RZ, R19 ;  /* 0x000000ffff047224 */ /* 0x000fe200078e0013 */
[----:B------:R-:W3:Y:S01]  /*3f7a0*/  LDL.LU R18, [R1+0x78] ;  /* 0x0000780001127983 */ /* 0x000ee20000300800 */
[----:B------:R-:W3:Y:S02]  /*3f7b0*/  LDL.LU R19, [R1+0x7c] ;  /* 0x00007c0001137983 */ /* 0x000ee40000300800 */
[----:B------:R-:W3:Y:S02]  /*3f7c0*/  LDL.LU R20, [R1+0xe0] ;  /* 0x0000e00001147983 */ /* 0x000ee40000300800 */
[----:B------:R-:W3:Y:S01]  /*3f7d0*/  LDL.LU R21, [R1+0xe4] ;  /* 0x0000e40001157983 */ /* 0x000ee20000300800 */
[----:B------:R-:W3:Y:S01]  /*3f7e0*/  LDL.LU R22, [R1+0xe8] ;  /* 0x0000e80001167983 */ /* 0x000ee20000300800 */
[----:B------:R-:W3:Y:S02]  /*3f7f0*/  LDL.LU R23, [R1+0xec] ;  /* 0x0000ec0001177983 */ /* 0x000ee40000300800 */
[----:B------:R0:W-:Y:S02]  /*3f800*/  STL.64 [R1+0x1ff8], R6 ;  /* 0x001ff80601007387 */ /* 0x0001e40000100a00 */
[----:B------:R1:W-:Y:S02]  /*3f810*/  STL.64 [R1+0x1ff0], R4 ;  /* 0x001ff00401007387 */ /* 0x0003e40000100a00 */
[----:B0-----:R-:W-:-:S02]  /*3f820*/  IMAD.MOV.U32 R6, RZ, RZ, R10 ;  /* 0x000000ffff067224 */ /* 0x001fc400078e000a */
[----:B-1----:R-:W-:Y:S01]  /*3f830*/  IMAD.MOV.U32 R4, RZ, RZ, R8 ;  /* 0x000000ffff047224 */ /* 0x002fe200078e0008 */
[----:B------:R-:W-:Y:S01]  /*3f840*/  MOV R7, R11 ;  /* 0x0000000b00077202 */ /* 0x000fe20000000f00 */
[----:B------:R-:W4:Y:S01]  /*3f850*/  LDL.LU R8, [R1+0x20dc] ;  /* 0x0020dc0001087983 */ /* 0x000f220000300800 */
[----:B------:R-:W-:Y:S02]  /*3f860*/  MOV R5, R9 ;  /* 0x0000000900057202 */ /* 0x000fe40000000f00 */
[----:B------:R-:W5:Y:S02]  /*3f870*/  LDL.LU R9, [R1+0x20d8] ;  /* 0x0020d80001097983 */ /* 0x000f640000300800 */
[----:B------:R-:W2:Y:S01]  /*3f880*/  LDL.LU R10, [R1+0x20d4] ;  /* 0x0020d400010a7983 */ /* 0x000ea20000300800 */
[----:B------:R-:W2:Y:S01]  /*3f890*/  LDL.LU R11, [R1+0x20d0] ;  /* 0x0020d000010b7983 */ /* 0x000ea20000300800 */
[----:B------:R-:W-:Y:S02]  /*3f8a0*/  STL.64 [R1+0x2008], R6 ;  /* 0x0020080601007387 */ /* 0x000fe40000100a00 */
[----:B------:R0:W-:Y:S02]  /*3f8b0*/  STL.64 [R1+0x2000], R4 ;  /* 0x0020000401007387 */ /* 0x0001e40000100a00 */
[----:B0-----:R-:W2:Y:S01]  /*3f8c0*/  LDL.LU R4, [R1+0xa0] ;  /* 0x0000a00001047983 */ /* 0x001ea20000300800 */
[----:B------:R-:W2:Y:S02]  /*3f8d0*/  LDL.LU R5, [R1+0xa4] ;  /* 0x0000a40001057983 */ /* 0x000ea40000300800 */
[----:B------:R-:W-:Y:S01]  /*3f8e0*/  IMAD.MOV.U32 R6, RZ, RZ, R29 ;  /* 0x000000ffff067224 */ /* 0x000fe200078e001d */
[----:B------:R-:W-:Y:S01]  /*3f8f0*/  MOV R7, R28 ;  /* 0x0000001c00077202 */ /* 0x000fe20000000f00 */
[----:B------:R-:W3:Y:S01]  /*3f900*/  LDL.LU R29, [R1+0x20cc] ;  /* 0x0020cc00011d7983 */ /* 0x000ee20000300800 */
[----:B------:R-:W3:Y:S03]  /*3f910*/  LDL.LU R28, [R1+0x20c8] ;  /* 0x0020c800011c7983 */ /* 0x000ee60000300800 */
[----:B------:R4:W-:Y:S02]  /*3f920*/  STL.64 [R1+0x2018], R6 ;  /* 0x0020180601007387 */ /* 0x0009e40000100a00 */
[----:B----4-:R-:W-:Y:S01]  /*3f930*/  MOV R7, R8 ;  /* 0x0000000800077202 */ /* 0x010fe20000000f00 */
[----:B-----5:R-:W-:Y:S01]  /*3f940*/  IMAD.MOV.U32 R6, RZ, RZ, R9 ;  /* 0x000000ffff067224 */ /* 0x020fe200078e0009 */
[----:B--2---:R0:W-:Y:S04]  /*3f950*/  STL.64 [R1+0x2010], R4 ;  /* 0x0020100401007387 */ /* 0x0041e80000100a00 */
[----:B------:R-:W-:Y:S02]  /*3f960*/  STL.64 [R1+0x2028], R6 ;  /* 0x0020280601007387 */ /* 0x000fe40000100a00 */
[----:B0-----:R-:W-:Y:S01]  /*3f970*/  IMAD.MOV.U32 R4, RZ, RZ, R11 ;  /* 0x000000ffff047224 */ /* 0x001fe200078e000b */
[----:B------:R-:W-:-:S05]  /*3f980*/  MOV R5, R10 ;  /* 0x0000000a00057202 */ /* 0x000fca0000000f00 */
[----:B------:R0:W-:Y:S04]  /*3f990*/  STL.64 [R1+0x2020], R4 ;  /* 0x0020200401007387 */ /* 0x0001e80000100a00 */
[----:B0-----:R-:W2:Y:S01]  /*3f9a0*/  LDL.LU R4, [R1+0x110] ;  /* 0x0001100001047983 */ /* 0x001ea20000300800 */
[----:B------:R-:W2:Y:S02]  /*3f9b0*/  LDL.LU R5, [R1+0x114] ;  /* 0x0001140001057983 */ /* 0x000ea40000300800 */
[----:B------:R-:W2:Y:S02]  /*3f9c0*/  LDL.LU R6, [R1+0x118] ;  /* 0x0001180001067983 */ /* 0x000ea40000300800 */
[----:B------:R-:W2:Y:S01]  /*3f9d0*/  LDL.LU R7, [R1+0x11c] ;  /* 0x00011c0001077983 */ /* 0x000ea20000300800 */
[----:B------:R-:W0:Y:S02]  /*3f9e0*/  S2R R9, SR_TID.X ;  /* 0x0000000000097919 */ /* 0x000e240000002100 */
[----:B0-----:R-:W-:-:S02]  /*3f9f0*/  LOP3.LUT R11, R9, 0x7, RZ, 0xc0, !PT ;  /* 0x00000007090b7812 */ /* 0x001fc400078ec0ff */
[C---:B------:R-:W-:Y:S01]  /*3fa00*/  LOP3.LUT R10, R9.reuse, 0x10, RZ, 0xc0, !PT ;  /* 0x00000010090a7812 */ /* 0x040fe200078ec0ff */
[----:B------:R-:W-:Y:S02]  /*3fa10*/  IMAD.SHL.U32 R9, R9, 0x2, RZ ;  /* 0x0000000209097824 */ /* 0x000fe400078e00ff */
[C---:B------:R-:W-:Y:S02]  /*3fa20*/  IMAD R25, R11.reuse, 0x210, RZ ;  /* 0x000002100b197824 */ /* 0x040fe400078e02ff */
[----:B------:R-:W-:Y:S01]  /*3fa30*/  IMAD R11, R11, 0x210, RZ ;  /* 0x000002100b0b7824 */ /* 0x000fe200078e02ff */
[----:B------:R-:W-:-:S04]  /*3fa40*/  SHF.L.U32 R10, R10, 0x8, RZ ;  /* 0x000000080a0a7819 */ /* 0x000fc800000006ff */
[----:B------:R-:W-:-:S04]  /*3fa50*/  LOP3.LUT R11, R11, 0x10, R9, 0x78, !PT ;  /* 0x000000100b0b7812 */ /* 0x000fc800078e7809 */
[----:B------:R-:W-:-:S04]  /*3fa60*/  LOP3.LUT R11, R11, R10, RZ, 0xfc, !PT ;  /* 0x0000000a0b0b7212 */ /* 0x000fc800078efcff */
[----:B------:R-:W-:Y:S02]  /*3fa70*/  LOP3.LUT R11, R11, 0x20, RZ, 0x3c, !PT ;  /* 0x000000200b0b7812 */ /* 0x000fe400078e3cff */
[----:B------:R-:W-:-:S04]  /*3fa80*/  LOP3.LUT R25, R25, 0x10, R9, 0x78, !PT ;  /* 0x0000001019197812 */ /* 0x000fc800078e7809 */
[----:B------:R-:W-:-:S04]  /*3fa90*/  LOP3.LUT R25, R25, R10, RZ, 0xfc, !PT ;  /* 0x0000000a19197212 */ /* 0x000fc800078efcff */
[----:B------:R-:W-:Y:S01]  /*3faa0*/  LOP3.LUT R25, R25, 0x40, RZ, 0x3c, !PT ;  /* 0x0000004019197812 */ /* 0x000fe200078e3cff */
[-C--:B---3--:R-:W-:Y:S08]  /*3fab0*/  HMMA.16816.F32 R20, R16, R26.reuse, R20 ;  /* 0x0000001a1014723c */ /* 0x088ff00000001814 */
[----:B--2---:R-:W-:Y:S11]  /*3fac0*/  HMMA.16816.F32 R4, R12, R26, R4 ;  /* 0x0000001a0c04723c */ /* 0x004ff60000001804 */
[----:B------:R-:W-:Y:S11]  /*3fad0*/  @!UPT UIADD3 URZ, URZ, URZ, URZ ;  /* 0x0000003f3f3ff290 */ /* 0x000ff6000fffe03f */
[----:B------:R-:W-:Y:S01]  /*3fae0*/  @!UPT UIADD3 URZ, URZ, URZ, URZ ;  /* 0x0000003f3f3ff290 */ /* 0x000fe2000fffe03f */
        /* <DEDUP_REMOVED lines=12> */
[----:B------:R-:W0:Y:S04]  /*3fbb0*/  LDSM.16.MT88.4 R4, [R25+0x3e080] ;  /* 0x03e080001904783b */ /* 0x000e280000004200 */
[----:B------:R-:W-:Y:S01]  /*3fbc0*/  STL.64 [R1+0x120], R20 ;  /* 0x0001201401007387 */ /* 0x000fe20000100a00 */
[----:B0-----:R-:W-:Y:S01]  /*3fbd0*/  IMAD.MOV.U32 R19, RZ, RZ, R4 ;  /* 0x000000ffff137224 */ /* 0x001fe200078e0004 */
[----:B------:R-:W-:Y:S01]  /*3fbe0*/  MOV R18, R5 ;  /* 0x0000000500127202 */ /* 0x000fe20000000f00 */
[----:B------:R-:W-:Y:S01]  /*3fbf0*/  IMAD.MOV.U32 R17, RZ, RZ, R6 ;  /* 0x000000ffff117224 */ /* 0x000fe200078e0006 */
[----:B------:R-:W-:-:S02]  /*3fc00*/  MOV R16, R7 ;  /* 0x0000000700107202 */ /* 0x000fc40000000f00 */
[----:B------:R-:W0:Y:S04]  /*3fc10*/  LDSM.16.MT88.4 R4, [R25+0x3e100] ;  /* 0x03e100001904783b */ /* 0x000e280000004200 */
[----:B------:R0:W-:Y:S02]  /*3fc20*/  STL.64 [R1+0x128], R22 ;  /* 0x0001281601007387 */ /* 0x0001e40000100a00 */
[----:B0-----:R-:W-:Y:S01]  /*3fc30*/  IMAD.MOV.U32 R23, RZ, RZ, R4 ;  /* 0x000000ffff177224 */ /* 0x001fe200078e0004 */
[----:B------:R-:W-:Y:S01]  /*3fc40*/  MOV R22, R5 ;  /* 0x0000000500167202 */ /* 0x000fe20000000f00 */
[----:B------:R-:W-:Y:S01]  /*3fc50*/  IMAD.MOV.U32 R21, RZ, RZ, R6 ;  /* 0x000000ffff157224 */ /* 0x000fe200078e0006 */
[----:B------:R-:W-:Y:S02]  /*3fc60*/  MOV R20, R7 ;  /* 0x0000000700147202 */ /* 0x000fe40000000f00 */
[----:B------:R-:W0:Y:S04]  /*3fc70*/  LDSM.16.MT88.4 R4, [R25+0x3e180] ;  /* 0x03e180001904783b */ /* 0x000e280000004200 */
[----:B0-----:R0:W-:Y:S01]  /*3fc80*/  STL.64 [R1+0x2048], R6 ;  /* 0x0020480601007387 */ /* 0x0011e20000100a00 */
[----:B------:R1:W-:Y:S02]  /*3fc90*/  STL.64 [R1+0x2040], R4 ;  /* 0x0020400401007387 */ /* 0x0003e40000100a00 */
[----:B0-----:R-:W-:Y:S01]  /*3fca0*/  IMAD.MOV.U32 R6, RZ, RZ, R21 ;  /* 0x000000ffff067224 */ /* 0x001fe200078e0015 */
[----:B------:R-:W-:Y:S01]  /*3fcb0*/  MOV R7, R20 ;  /* 0x0000001400077202 */ /* 0x000fe20000000f00 */
[----:B-1----:R-:W-:Y:S01]  /*3fcc0*/  IMAD.MOV.U32 R4, RZ, RZ, R23 ;  /* 0x000000ffff047224 */ /* 0x002fe200078e0017 */
[----:B------:R-:W-:-:S02]  /*3fcd0*/  MOV R5, R22 ;  /* 0x0000001600057202 */ /* 0x000fc40000000f00 */
[----:B------:R-:W-:Y:S04]  /*3fce0*/  LDSM.16.MT88.4 R20, [R28+0x3e180] ;  /* 0x03e180001c14783b */ /* 0x000fe80000004200 */
[----:B------:R0:W-:Y:S01]  /*3fcf0*/  STL.64 [R1+0x2068], R6 ;  /* 0x0020680601007387 */ /* 0x0001e20000100a00 */
        /* <DEDUP_REMOVED lines=15> */
[----:B0-----:R-:W-:Y:S02]  /*3fdf0*/  IMAD.MOV.U32 R6, RZ, RZ, R9 ;  /* 0x000000ffff067224 */ /* 0x001fe400078e0009 */
[----:B-1----:R-:W-:Y:S01]  /*3fe00*/  IMAD.MOV.U32 R4, RZ, RZ, R11 ;  /* 0x000000ffff047224 */ /* 0x002fe200078e000b */
[----:B------:R-:W-:-:S02]  /*3fe10*/  MOV R5, R10 ;  /* 0x0000000a00057202 */ /* 0x000fc40000000f00 */
[----:B------:R-:W-:Y:S02]  /*3fe20*/  MOV R7, R8 ;  /* 0x0000000800077202 */ /* 0x000fe40000000f00 */
[----:B------:R-:W0:Y:S01]  /*3fe30*/  LDSM.16.MT88.4 R8, [R28+0x3e000] ;  /* 0x03e000001c08783b */ /* 0x000e220000004200 */
[----:B------:R-:W-:Y:S02]  /*3fe40*/  FMUL R2, R2, c[0x0][0x188] ;  /* 0x0000620002027a20 */ /* 0x000fe40000400000 */
[----:B------:R-:W-:Y:S02]  /*3fe50*/  FMUL R0, R0, c[0x0][0x188] ;  /* 0x0000620000007a20 */ /* 0x000fe40000400000 */
[----:B------:R-:W-:Y:S06]  /*3fe60*/  BAR.SYNC.DEFER_BLOCKING 0x0 ;  /* 0x0000000000007b1d */ /* 0x000fec0000010000 */
[----:B0-----:R-:W-:Y:S01]  /*3fe70*/  STL.64 [R1+0x2038], R10 ;  /* 0x0020380a01007387 */ /* 0x001fe20000100a00 */
[----:B------:R0:W-:Y:S03]  /*3fe80*/  STL.64 [R1+0x2030], R8 ;  /* 0x0020300801007387 */ /* 0x0001e60000100a00 */
[----:B0-----:R-:W2:Y:S01]  /*3fe90*/  LDL.LU R8, [R1+0xc0] ;  /* 0x0000c00001087983 */ /* 0x001ea20000300800 */
[----:B------:R-:W2:Y:S02]  /*3fea0*/  LDL.LU R9, [R1+0xc4] ;  /* 0x0000c40001097983 */ /* 0x000ea40000300800 */
[----:B------:R-:W3:Y:S02]  /*3feb0*/  LDL.LU R10, [R1+0xc8] ;  /* 0x0000c800010a7983 */ /* 0x000ee40000300800 */
[----:B------:R-:W3:Y:S02]  /*3fec0*/  LDL.LU R11, [R1+0xcc] ;  /* 0x0000cc00010b7983 */ /* 0x000ee40000300800 */
[----:B---3--:R0:W-:Y:S01]  /*3fed0*/  STL.64 [R1+0x2058], R10 ;  /* 0x0020580a01007387 */ /* 0x0081e20000100a00 */
[----:B--2---:R1:W-:Y:S02]  /*3fee0*/  STL.64 [R1+0x2050], R8 ;  /* 0x0020500801007387 */ /* 0x0043e40000100a00 */
[----:B0-----:R-:W-:Y:S01]  /*3fef0*/  IMAD.MOV.U32 R10, RZ, RZ, R29 ;  /* 0x000000ffff0a7224 */ /* 0x001fe200078e001d */
[----:B-1----:R-:W2:Y:S01]  /*3ff00*/  LDL.LU R8, [R1+0xd0] ;  /* 0x0000d00001087983 */ /* 0x002ea20000300800 */
[----:B------:R-:W2:Y:S02]  /*3ff10*/  LDL.LU R9, [R1+0xd4] ;  /* 0x0000d40001097983 */ /* 0x000ea40000300800 */
[----:B------:R-:W3:Y:S02]  /*3ff20*/  LDL.LU R29, [R1+0x20c4] ;  /* 0x0020c400011d7983 */ /* 0x000ee40000300800 */
[----:B------:R-:W4:Y:S02]  /*3ff30*/  LDL.LU R11, [R1+0xdc] ;  /* 0x0000dc00010b7983 */ /* 0x000f240000300800 */
[----:B----4-:R-:W-:Y:S01]  /*3ff40*/  STL.64 [R1+0x2078], R10 ;  /* 0x0020780a01007387 */ /* 0x010fe20000100a00 */
[----:B--2---:R0:W-:Y:S03]  /*3ff50*/  STL.64 [R1+0x2070], R8 ;  /* 0x0020700801007387 */ /* 0x0041e60000100a00 */
[----:B0-----:R-:W2:Y:S01]  /*3ff60*/  LDL.LU R8, [R1+0xf0] ;  /* 0x0000f00001087983 */ /* 0x001ea20000300800 */
[----:B------:R-:W2:Y:S02]  /*3ff70*/  LDL.LU R9, [R1+0xf4] ;  /* 0x0000f40001097983 */ /* 0x000ea40000300800 */
[----:B------:R-:W4:Y:S01]  /*3ff80*/  LDL.LU R10, [R1+0xf8] ;  /* 0x0000f800010a7983 */ /* 0x000f220000300800 */
[----:B---3--:R-:W-:-:S02]  /*3ff90*/  MOV R11, R29 ;  /* 0x0000001d000b7202 */ /* 0x008fc40000000f00 */
[----:B------:R-:W3:Y:S04]  /*3ffa0*/  LDL.LU R29, [R1+0x20c0] ;  /* 0x0020c000011d7983 */ /* 0x000ee80000300800 */
[----:B----4-:R-:W-:Y:S01]  /*3ffb0*/  STL.64 [R1+0x2098], R10 ;  /* 0x0020980a01007387 */ /* 0x010fe20000100a00 */
[----:B--2---:R0:W-:Y:S03]  /*3ffc0*/  STL.64 [R1+0x2090], R8 ;  /* 0x0020900801007387 */ /* 0x0041e60000100a00 */
[----:B0-----:R-:W2:Y:S01]  /*3ffd0*/  LDL.LU R8, [R1+0x100] ;  /* 0x0001000001087983 */ /* 0x001ea20000300800 */
[----:B------:R-:W2:Y:S02]  /*3ffe0*/  LDL.LU R9, [R1+0x104] ;  /* 0x0001040001097983 */ /* 0x000ea40000300800 */
[----:B------:R-:W4:Y:S02]  /*3fff0*/  LDL.LU R10, [R1+0x108] ;  /* 0x00010800010a7983 */ /* 0x000f240000300800 */
[----:B------:R-:W4:Y:S02]  /*40000*/  LDL.LU R11, [R1+0x10c] ;  /* 0x00010c00010b7983 */ /* 0x000f240000300800 */
[----:B----4-:R-:W-:Y:S01]  /*40010*/  STL.64 [R1+0x20b8], R10 ;  /* 0x0020b80a01007387 */ /* 0x010fe20000100a00 */
[----:B--2---:R0:W-:Y:S03]  /*40020*/  STL.64 [R1+0x20b0], R8 ;  /* 0x0020b00801007387 */ /* 0x0041e60000100a00 */
[----:B0-----:R-:W2:Y:S01]  /*40030*/  LDL.LU R8, [R1+0x140] ;  /* 0x0001400001087983 */ /* 0x001ea20000300800 */
[----:B------:R-:W2:Y:S02]  /*40040*/  LDL.LU R9, [R1+0x144] ;  /* 0x0001440001097983 */ /* 0x000ea40000300800 */
[----:B------:R-:W2:Y:S02]  /*40050*/  LDL.LU R10, [R1+0x148] ;  /* 0x00014800010a7983 */ /* 0x000ea40000300800 */
[----:B---3--:R-:W-:-:S07]  /*40060*/  IMAD.MOV.U32 R11, RZ, RZ, R29 ;  /* 0x000000ffff0b7224 */ /* 0x008fce00078e001d */
        /* <DEDUP_REMOVED lines=13> */
[----:B------:R0:W-:Y:S02]  /*40140*/  STL.64 [R1+0x48], R6 ;  /* 0x0000480601007387 */ /* 0x0001e40000100a00 */
[----:B------:R-:W-:Y:S01]  /*40150*/  IMAD.MOV.U32 R25, RZ, RZ, R7 ;  /* 0x000000ffff197224 */ /* 0x000fe200078e0007 */
[----:B------:R-:W-:Y:S01]  /*40160*/  MOV R29, R5 ;  /* 0x00000005001d7202 */ /* 0x000fe20000000f00 */
        /* <DEDUP_REMOVED lines=28> */
[----:B------:R-:W2:Y:S06]  /*40330*/  LDL.LU.64 R4, [R1+0x2010] ;  /* 0x0020100001047983 */ /* 0x000eac0000300a00 */
[-C--:B--2---:R-:W-:Y:S01]  /*40340*/  HMMA.16816.F32 R12, R12, R26.reuse, R4 ;  /* 0x0000001a0c0c723c */ /* 0x084fe20000001804 */
[----:B------:R-:W2:Y:S01]  /*40350*/  LDL.LU.64 R6, [R1+0x2008] ;  /* 0x0020080001067983 */ /* 0x000ea20000300a00 */
[----:B------:R-:W2:Y:S06]  /*40360*/  LDL.LU.64 R4, [R1+0x2000] ;  /* 0x0020000001047983 */ /* 0x000eac0000300a00 */
[-C--:B--2---:R-:W-:Y:S01]  /*40370*/  HMMA.16816.F32 R16, R16, R26.reuse, R4 ;  /* 0x0000001a1010723c */ /* 0x084fe20000001804 */
[----:B------:R-:W2:Y:S01]  /*40380*/  LDL.LU.64 R6, [R1+0x1ff8] ;  /* 0x001ff80001067983 */ /* 0x000ea20000300a00 */
[----:B------:R-:W2:Y:S11]  /*40390*/  LDL.LU.64 R4, [R1+0x1ff0] ;  /* 0x001ff00001047983 */ /* 0x000eb60000300a00 */
[----:B------:R-:W-:Y:S10]  /*403a0*/  @!UPT UIADD3 URZ, URZ, URZ, URZ ;  /* 0x0000003f3f3ff290 */ /* 0x000ff4000fffe03f */
[----:B------:R0:W-:Y:S04]  /*403b0*/  STL [R1+0x1fc8], R16 ;  /* 0x001fc81001007387 */ /* 0x0001e80000100800 */
[----:B0-----:R-:W3:Y:S01]  /*403c0*/  LDL R16, [R1+0x48] ;  /* 0x0000480001107983 */ /* 0x001ee20000100800 */
[----:B------:R0:W-:Y:S03]  /*403d0*/  STL [R1+0x1fc4], R17 ;  /* 0x001fc41101007387 */ /* 0x0001e60000100800 */
[----:B0-----:R-:W4:Y:S01]  /*403e0*/  LDL R17, [R1+0x40] ;  /* 0x0000400001117983 */ /* 0x001f220000100800 */
[----:B------:R0:W-:Y:S02]  /*403f0*/  STL [R1+0x1fbc], R18 ;  /* 0x001fbc1201007387 */ /* 0x0001e40000100800 */
[----:B------:R1:W-:Y:S01]  /*40400*/  STL [R1+0x1fb8], R19 ;  /* 0x001fb81301007387 */ /* 0x0003e20000100800 */
[----:B--2---:R-:W-:Y:S01]  /*40410*/  HMMA.16816.F32 R20, R20, R26, R4 ;  /* 0x0000001a1414723c */ /* 0x004fe20000001804 */
[----:B------:R-:W2:Y:S01]  /*40420*/  LDL.LU.64 R6, [R1+0x1fe8] ;  /* 0x001fe80001067983 */ /* 0x000ea20000300a00 */
[----:B------:R-:W5:Y:S05]  /*40430*/  LDL.LU.64 R4, [R1+0x1fe0] ;  /* 0x001fe00001047983 */ /* 0x000f6a0000300a00 */
[----:B------:R-:W-:Y:S01]  /*40440*/  FMNMX R27, R2, R0, !PT ;  /* 0x00000000021b7209 */ /* 0x000fe20007800000 */
[----:B------:R-:W-:-:S02]  /*40450*/  FMUL R2, R24, c[0x0][0x188] ;  /* 0x0000620018027a20 */ /* 0x000fc40000400000 */
[----:B------:R-:W-:Y:S11]  /*40460*/  FMUL R0, R3, c[0x0][0x188] ;  /* 0x0000620003007a20 */ /* 0x000ff60000400000 */
[----:B------:R-:W-:Y:S02]  /*40470*/  @!UPT UIADD3 URZ, URZ, URZ, URZ ;  /* 0x0000003f3f3ff290 */ /* 0x000fe4000fffe03f */
[----:B------:R-:W-:Y:S01]  /*40480*/  STL [R1+0x1fcc], R20 ;  /* 0x001fcc1401007387 */ /* 0x000fe20000100800 */
[----:B------:R3:W-:Y:S02]  /*40490*/  STL [R1+0x1fc0], R21 ;  /* 0x001fc01501007387 */ /* 0x0007e40000100800 */
[----:B------:R4:W-:Y:S02]  /*404a0*/  STL [R1+0x1fb4], R22 ;  /* 0x001fb41601007387 */ /* 0x0009e40000100800 */
[----:B------:R-:W-:Y:S01]  /*404b0*/  STL [R1+0x1fb0], R23 ;  /* 0x001fb01701007387 */ /* 0x000fe20000100800 */
[----:B0-----:R-:W2:Y:S04]  /*404c0*/  LDL R18, [R1+0x164] ;  /* 0x0001640001127983 */ /* 0x001ea80000100800 */
[----:B-1----:R-:W2:Y:S04]  /*404d0*/  LDL R19, [R1+0x64] ;  /* 0x0000640001137983 */ /* 0x002ea80000100800 */
[----:B---3--:R-:W3:Y:S01]  /*404e0*/  LDL R21, [R1+0x60] ;  /* 0x0000600001157983 */ /* 0x008ee20000100800 */
[----:B------:R-:W-:-:S02]  /*404f0*/  FMUL R20, R16, c[0x0][0x188] ;  /* 0x0000620010147a20 */ /* 0x000fc40000400000 */
[----:B----4-:R-:W-:Y:S02]  /*40500*/  FMUL R22, R17, c[0x0][0x188] ;  /* 0x0000620011167a20 */ /* 0x010fe40000400000 */
[----:B-----5:R-:W-:Y:S01]  /*40510*/  FMUL R24, R4, c[0x0][0x188] ;  /* 0x0000620004187a20 */ /* 0x020fe20000400000 */
[----:B------:R0:W-:Y:S01]  /*40520*/  STL [R1+0x1f18], R4 ;  /* 0x001f180401007387 */ /* 0x0001e20000100800 */
[----:B------:R-:W-:Y:S02]  /*40530*/  FMUL R3, R5, c[0x0][0x188] ;  /* 0x0000620005037a20 */ /* 0x000fe40000400000 */
[----:B--2---:R-:W-:Y:S01]  /*40540*/  FMUL R28, R6, c[0x0][0x188] ;  /* 0x00006200061c7a20 */ /* 0x004fe20000400000 */
[----:B0-----:R-:W2:Y:S01]  /*40550*/  LDL R4, [R1+0x16c] ;  /* 0x00016c0001047983 */ /* 0x001ea20000100800 */
[----:B------:R0:W-:Y:S03]  /*40560*/  STL [R1+0x1f1c], R5 ;  /* 0x001f1c0501007387 */ /* 0x0001e60000100800 */
[----:B0-----:R-:W4:Y:S01]  /*40570*/  LDL R5, [R1+0x168] ;  /* 0x0001680001057983 */ /* 0x001f220000100800 */
[----:B------:R0:W-:Y:S03]  /*40580*/  STL [R1+0x1f20], R6 ;  /* 0x001f200601007387 */ /* 0x0001e60000100800 */
[----:B0-----:R-:W5:Y:S01]  /*40590*/  LDL R6, [R1+0x160] ;  /* 0x0001600001067983 */ /* 0x001f620000100800 */
[----:B------:R0:W-:Y:S02]  /*405a0*/  STL [R1+0x1f24], R7 ;  /* 0x001f240701007387 */ /* 0x0001e40000100800 */
[----:B------:R-:W3:Y:S02]  /*405b0*/  LDL R17, [R1+0x68] ;  /* 0x0000680001117983 */ /* 0x000ee40000100800 */
[----:B------:R-:W3:Y:S02]  /*405c0*/  LDL R16, [R1+0x6c] ;  /* 0x00006c0001107983 */ /* 0x000ee40000100800 */
[----:B------:R-:W-:-:S02]  /*405d0*/  FMUL R29, R29, c[0x0][0x188] ;  /* 0x000062001d1d7a20 */ /* 0x000fc40000400000 */
[----:B------:R-:W-:Y:S02]  /*405e0*/  FMUL R26, R7, c[0x0][0x188] ;  /* 0x00006200071a7a20 */ /* 0x000fe40000400000 */
[----:B0-----:R-:W-:Y:S01]  /*405f0*/  FMUL R7, R25, c[0x0][0x188] ;  /* 0x0000620019077a20 */ /* 0x001fe20000400000 */
[----:B------:R-:W-:-:S04]  /*40600*/  FMNMX R22, R22, R29, !PT ;  /* 0x0000001d16167209 */ /* 0x000fc80007800000 */
[----:B------:R-:W-:Y:S01]  /*40610*/  FMNMX R23, R20, R7, !PT ;  /* 0x0000000714177209 */ /* 0x000fe20007800000 */
[----:B------:R0:W-:Y:S01]  /*40620*/  STL [R1+0x1fd0], R22 ;  /* 0x001fd01601007387 */ /* 0x0001e20000100800 */
[----:B------:R-:W3:Y:S01]  /*40630*/  LDL R20, [R1+0xec] ;  /* 0x0000ec0001147983 */ /* 0x000ee20000100800 */
[----:B------:R-:W-:Y:S01]  /*40640*/  FMNMX R3, R24, R3, !PT ;  /* 0x0000000318037209 */ /* 0x000fe20007800000 */
[----:B------:R-:W-:Y:S01]  /*40650*/  FMUL R24, R8, c[0x0][0x188] ;  /* 0x0000620008187a20 */ /* 0x000fe20000400000 */
[----:B0-----:R-:W3:Y:S01]  /*40660*/  LDL R22, [R1+0xe8] ;  /* 0x0000e80001167983 */ /* 0x001ee20000100800 */
[----:B------:R0:W-:Y:S03]  /*40670*/  STL [R1+0x1fd4], R23 ;  /* 0x001fd41701007387 */ /* 0x0001e60000100800 */
[----:B0-----:R-:W3:Y:S01]  /*40680*/  LDL R23, [R1+0xe4] ;  /* 0x0000e40001177983 */ /* 0x001ee20000100800 */
[----:B------:R0:W-:Y:S03]  /*40690*/  STL [R1+0x1f14], R8 ;  /* 0x001f140801007387 */ /* 0x0001e60000100800 */
[----:B0-----:R-:W3:Y:S01]  /*406a0*/  LDL R8, [R1+0xe0] ;  /* 0x0000e00001087983 */ /* 0x001ee20000100800 */
[----:B------:R-:W-:Y:S01]  /*406b0*/  FMNMX R25, R2, R0, !PT ;  /* 0x0000000002197209 */ /* 0x000fe20007800000 */
[----:B------:R-:W-:-:S02]  /*406c0*/  FMNMX R0, R28, R26, !PT ;  /* 0x0000001a1c007209 */ /* 0x000fc40007800000 */
[----:B------:R-:W-:Y:S02]  /*406d0*/  FMUL R2, R9, c[0x0][0x188] ;  /* 0x0000620009027a20 */ /* 0x000fe40000400000 */
[----:B------:R-:W-:Y:S02]  /*406e0*/  FMUL R28, R10, c[0x0][0x188] ;  /* 0x000062000a1c7a20 */ /* 0x000fe40000400000 */
[----:B------:R-:W-:Y:S01]  /*406f0*/  FMUL R26, R11, c[0x0][0x188] ;  /* 0x000062000b1a7a20 */ /* 0x000fe20000400000 */
[----:B------:R-:W-:Y:S01]  /*40700*/  STL [R1+0x1f28], R9 ;  /* 0x001f280901007387 */ /* 0x000fe20000100800 */
[----:B------:R-:W-:Y:S02]  /*40710*/  STL [R1+0x1f2c], R10 ;  /* 0x001f2c0a01007387 */ /* 0x000fe40000100800 */
[----:B------:R0:W-:Y:S02]  /*40720*/  STL [R1+0x1f30], R11 ;  /* 0x001f300b01007387 */ /* 0x0001e40000100800 */
[----:B------:R-:W-:Y:S01]  /*40730*/  FMUL R29, R19, c[0x0][0x188] ;  /* 0x00006200131d7a20 */ /* 0x000fe20000400000 */
[----:B0-----:R-:W-:Y:S01]  /*40740*/  FMNMX R11, R28, R26, !PT ;  /* 0x0000001a1c0b7209 */ /* 0x001fe20007800000 */
[----:B----4-:R-:W-:-:S02]  /*40750*/  FMUL R5, R5, c[0x0][0x188] ;  /* 0x0000620005057a20 */ /* 0x010fc40000400000 */
[----:B-----5:R-:W-:Y:S02]  /*40760*/  FMUL R7, R6, c[0x0][0x188] ;  /* 0x0000620006077a20 */ /* 0x020fe40000400000 */
[----:B--2---:R-:W-:Y:S02]  /*40770*/  FMUL R6, R4, c[0x0][0x188] ;  /* 0x0000620004067a20 */ /* 0x004fe40000400000 */
[----:B---3--:R-:W-:Y:S01]  /*40780*/  FMUL R4, R21, c[0x0][0x188] ;  /* 0x0000620015047a20 */ /* 0x008fe20000400000 */
[----:B------:R-:W-:Y:S01]  /*40790*/  FMNMX R21, R24, R2, !PT ;  /* 0x0000000218157209 */ /* 0x000fe20007800000 */
[----:B------:R-:W-:Y:S01]  /*407a0*/  FMUL R10, R16, c[0x0][0x188] ;  /* 0x00006200100a7a20 */ /* 0x000fe20000400000 */
[----:B------:R-:W-:Y:S02]  /*407b0*/  FMNMX R6, R5, R6, !PT ;  /* 0x0000000605067209 */ /* 0x000fe40007800000 */
[----:B------:R-:W-:Y:S01]  /*407c0*/  FMNMX R5, R4, R29, !PT ;  /* 0x0000001d04057209 */ /* 0x000fe20007800000 */
[----:B------:R-:W-:Y:S01]  /*407d0*/  STL [R1+0x1fd8], R21 ;  /* 0x001fd81501007387 */ /* 0x000fe20000100800 */
[----:B------:R0:W-:Y:S02]  /*407e0*/  STL [R1+0x1fdc], R11 ;  /* 0x001fdc0b01007387 */ /* 0x0001e40000100800 */
[----:B------:R-:W-:-:S02]  /*407f0*/  FMUL R4, R17, c[0x0][0x188] ;  /* 0x0000620011047a20 */ /* 0x000fc40000400000 */
[----:B------:R-:W2:Y:S01]  /*40800*/  LDL R16, [R1+0x154] ;  /* 0x0001540001107983 */ /* 0x000ea20000100800 */
[----:B------:R-:W3:Y:S01]  /*40810*/  LDL R17, [R1+0x150] ;  /* 0x0001500001117983 */ /* 0x000ee20000100800 */
[----:B------:R-:W-:-:S03]  /*40820*/  FMUL R18, R18, c[0x0][0x188] ;  /* 0x0000620012127a20 */ /* 0x000fc60000400000 */
[----:B------:R-:W4:Y:S04]  /*40830*/  LDL R19, [R1+0x15c] ;  /* 0x00015c0001137983 */ /* 0x000f280000100800 */
[----:B------:R-:W5:Y:S01]  /*40840*/  LDL R9, [R1+0x120] ;  /* 0x0001200001097983 */ /* 0x000f620000100800 */
[----:B------:R-:W-:-:S03]  /*40850*/  FMNMX R7, R7, R18, !PT ;  /* 0x0000001207077209 */ /* 0x000fc60007800000 */
[----:B------:R-:W4:Y:S01]  /*40860*/  LDL R18, [R1+0x158] ;  /* 0x0001580001127983 */ /* 0x000f220000100800 */
[----:B------:R-:W-:Y:S02]  /*40870*/  STL [R1+0x1f08], R12 ;  /* 0x001f080c01007387 */ /* 0x000fe40000100800 */
[----:B------:R-:W-:Y:S02]  /*40880*/  STL [R1+0x1f04], R13 ;  /* 0x001f040d01007387 */ /* 0x000fe40000100800 */
[----:B------:R1:W-:Y:S02]  /*40890*/  STL [R1+0x1f0c], R14 ;  /* 0x001f0c0e01007387 */ /* 0x0003e40000100800 */
[----:B------:R-:W-:Y:S02]  /*408a0*/  FMUL R22, R22, c[0x0][0x188] ;  /* 0x0000620016167a20 */ /* 0x000fe40000400000 */
[----:B------:R-:W-:Y:S02]  /*408b0*/  FMUL R29, R15, c[0x0][0x188] ;  /* 0x000062000f1d7a20 */ /* 0x000fe40000400000 */
[----:B0-----:R-:W-:-:S02]  /*408c0*/  FMUL R11, R23, c[0x0][0x188] ;  /* 0x00006200170b7a20 */ /* 0x001fc40000400000 */
[----:B------:R-:W-:Y:S02]  /*408d0*/  FMUL R23, R20, c[0x0][0x188] ;  /* 0x0000620014177a20 */ /* 0x000fe40000400000 */
[----:B------:R-:W-:Y:S02]  /*408e0*/  FMUL R20, R14, c[0x0][0x188] ;  /* 0x000062000e147a20 */ /* 0x000fe40000400000 */
[----:B-1----:R-:W5:Y:S01]  /*408f0*/  LDL R14, [R1+0x128] ;  /* 0x00012800010e7983 */ /* 0x002f620000100800 */
[----:B------:R-:W-:Y:S02]  /*40900*/  FMUL R21, R8, c[0x0][0x188] ;  /* 0x0000620008157a20 */ /* 0x000fe40000400000 */
[----:B------:R-:W-:Y:S01]  /*40910*/  FMUL R8, R12, c[0x0][0x188] ;  /* 0x000062000c087a20 */ /* 0x000fe20000400000 */
[----:B------:R-:W-:Y:S01]  /*40920*/  MOV R12, R10 ;  /* 0x0000000a000c7202 */ /* 0x000fe20000000f00 */
[----:B------:R-:W-:Y:S01]  /*40930*/  FMUL R10, R13, c[0x0][0x188] ;  /* 0x000062000d0a7a20 */ /* 0x000fe20000400000 */
[----:B------:R-:W-:Y:S01]  /*40940*/  FMNMX R21, R21, R11, !PT ;  /* 0x0000000b15157209 */ /* 0x000fe20007800000 */
[----:B------:R0:W-:Y:S01]  /*40950*/  STL [R1+0x1f00], R15 ;  /* 0x001f000f01007387 */ /* 0x0001e20000100800 */
[----:B------:R-:W-:-:S02]  /*40960*/  FMNMX R4, R4, R12, !PT ;  /* 0x0000000c04047209 */ /* 0x000fc40007800000 */
[----:B------:R-:W5:Y:S02]  /*40970*/  LDL R12, [R1+0xd0] ;  /* 0x0000d000010c7983 */ /* 0x000f640000100800 */
[----:B------:R-:W5:Y:S01]  /*40980*/  LDL R13, [R1+0xd4] ;  /* 0x0000d400010d7983 */ /* 0x000f620000100800 */
[----:B------:R-:W-:Y:S02]  /*40990*/  FMNMX R22, R22, R23, !PT ;  /* 0x0000001716167209 */ /* 0x000fe40007800000 */
[----:B------:R-:W-:Y:S01]  /*409a0*/  FMNMX R8, R8, R10, !PT ;  /* 0x0000000a08087209 */ /* 0x000fe20007800000 */
[----:B0-----:R-:W5:Y:S01]  /*409b0*/  LDL R15, [R1+0x12c] ;  /* 0x00012c00010f7983 */ /* 0x001f620000100800 */
[----:B------:R-:W5:Y:S02]  /*409c0*/  LDL.LU R11, [R1+0x1fdc] ;  /* 0x001fdc00010b7983 */ /* 0x000f640000300800 */
[----:B------:R0:W-:Y:S01]  /*409d0*/  STL [R1+0x90], R21 ;  /* 0x0000901501007387 */ /* 0x0001e20000100800 */
[----:B------:R-:W-:Y:S01]  /*409e0*/  FMNMX R29, R20, R29, !PT ;  /* 0x0000001d141d7209 */ /* 0x000fe20007800000 */
[----:B0-----:R-:W5:Y:S01]  /*409f0*/  LDL.LU R21, [R1+0x1fd8] ;  /* 0x001fd80001157983 */ /* 0x001f620000300800 */
[----:B------:R-:W5:Y:S02]  /*40a00*/  LDL.LU R23, [R1+0x1fd4] ;  /* 0x001fd40001177983 */ /* 0x000f640000300800 */
[----:B------:R0:W-:Y:S02]  /*40a10*/  STL [R1+0x2c], R22 ;  /* 0x00002c1601007387 */ /* 0x0001e40000100800 */
[----:B0-----:R-:W5:Y:S01]  /*40a20*/  LDL.LU R22, [R1+0x1fd0] ;  /* 0x001fd00001167983 */ /* 0x001f620000300800 */
[----:B------:R-:W5:Y:S02]  /*40a30*/  LDL R10, [R1+0xd8] ;  /* 0x0000d800010a7983 */ /* 0x000f640000100800 */
[----:B------:R0:W-:Y:S02]  /*40a40*/  STL [R1+0xb0], R8 ;  /* 0x0000b00801007387 */ /* 0x0001e40000100800 */
[----:B0-----:R-:W5:Y:S01]  /*40a50*/  LDL R8, [R1+0xdc] ;  /* 0x0000dc0001087983 */ /* 0x001f620000100800 */
[----:B------:R-:W5:Y:S02]  /*40a60*/  LDL.LU R20, [R1+0x1fcc] ;  /* 0x001fcc0001147983 */ /* 0x000f640000300800 */
[----:B------:R0:W-:Y:S02]  /*40a70*/  STL [R1+0xac], R29 ;  /* 0x0000ac1d01007387 */ /* 0x0001e40000100800 */
[----:B0-----:R-:W5:Y:S01]  /*40a80*/  LDL R29, [R1+0x124] ;  /* 0x00012400011d7983 */ /* 0x001f620000100800 */
[----:B--2---:R-:W-:-:S02]  /*40a90*/  FMUL R16, R16, c[0x0][0x188] ;  /* 0x0000620010107a20 */ /* 0x004fc40000400000 */
[----:B---3--:R-:W-:-:S05]  /*40aa0*/  FMUL R17, R17, c[0x0][0x188] ;  /* 0x0000620011117a20 */ /* 0x008fca0000400000 */
[----:B------:R-:W-:Y:S02]  /*40ab0*/  FMNMX R17, R17, R16, !PT ;  /* 0x0000001011117209 */ /* 0x000fe40007800000 */
[----:B------:R-:W2:Y:S03]  /*40ac0*/  LDL.LU R16, [R1+0x1fc8] ;  /* 0x001fc80001107983 */ /* 0x000ea60000300800 */
[----:B------:R0:W-:Y:S02]  /*40ad0*/  STL [R1+0xa8], R17 ;  /* 0x0000a81101007387 */ /* 0x0001e40000100800 */
[----:B0-----:R-:W3:Y:S04]  /*40ae0*/  LDL.LU R17, [R1+0x1fc4] ;  /* 0x001fc40001117983 */ /* 0x001ee80000300800 */
[----:B------:R-:W0:Y:S04]  /*40af0*/  SHFL.BFLY PT, R28, R27, 0x2, 0x1f ;  /* 0x0c401f001b1c7f89 */ /* 0x000e2800000e0000 */
[----:B------:R-:W1:Y:S04]  /*40b00*/  SHFL.BFLY PT, R26, R25, 0x2, 0x1f ;  /* 0x0c401f00191a7f89 */ /* 0x000e6800000e0000 */
[----:B------:R-:W-:Y:S04]  /*40b10*/  SHFL.BFLY PT, R24, R3, 0x2, 0x1f ;  /* 0x0c401f0003187f89 */ /* 0x000fe800000e0000 */
[----:B------:R-:W5:Y:S01]  /*40b20*/  SHFL.BFLY PT, R2, R0, 0x2, 0x1f ;  /* 0x0c401f0000027f89 */ /* 0x000f6200000e0000 */
[----:B----4-:R-:W-:-:S02]  /*40b30*/  FMUL R18, R18, c[0x0][0x188] ;  /* 0x0000620012127a20 */ /* 0x010fc40000400000 */
[----:B------:R-:W-:Y:S02]  /*40b40*/  FMUL R19, R19, c[0x0][0x188] ;  /* 0x0000620013137a20 */ /* 0x000fe40000400000 */
[----:B-----5:R-:W-:-:S03]  /*40b50*/  FMUL R9, R9, c[0x0][0x188] ;  /* 0x0000620009097a20 */ /* 0x020fc60000400000 */
[----:B------:R-:W-:Y:S01]  /*40b60*/  FMNMX R19, R18, R19, !PT ;  /* 0x0000001312137209 */ /* 0x000fe20007800000 */
[----:B------:R-:W-:-:S04]  /*40b70*/  FMUL R14, R14, c[0x0][0x188] ;  /* 0x000062000e0e7a20 */ /* 0x000fc80000400000 */
[----:B------:R1:W-:Y:S01]  /*40b80*/  STL [R1+0xa4], R19 ;  /* 0x0000a41301007387 */ /* 0x0003e20000100800 */
[----:B0-----:R-:W-:Y:S02]  /*40b90*/  FMNMX R18, R27, R28, !PT ;  /* 0x0000001c1b127209 */ /* 0x001fe40007800000 */
[----:B-1----:R-:W-:Y:S01]  /*40ba0*/  FMNMX R19, R25, R26, !PT ;  /* 0x0000001a19137209 */ /* 0x002fe20007800000 */
[----:B------:R-:W-:Y:S01]  /*40bb0*/  FMUL R12, R12, c[0x0][0x188] ;  /* 0x000062000c0c7a20 */ /* 0x000fe20000400000 */
[----:B------:R-:W-:Y:S01]  /*40bc0*/  FMNMX R0, R0, R2, !PT ;  /* 0x0000000200007209 */ /* 0x000fe20007800000 */
[----:B------:R-:W-:Y:S01]  /*40bd0*/  FMUL R13, R13, c[0x0][0x188] ;  /* 0x000062000d0d7a20 */ /* 0x000fe20000400000 */
[----:B------:R-:W-:Y:S01]  /*40be0*/  SHFL.BFLY PT, R26, R18, 0x1, 0x1f ;  /* 0x0c201f00121a7f89 */ /* 0x000fe200000e0000 */
[----:B------:R-:W-:-:S03]  /*40bf0*/  FMUL R15, R15, c[0x0][0x188] ;  /* 0x000062000f0f7a20 */ /* 0x000fc60000400000 */
[----:B------:R-:W-:Y:S04]  /*40c00*/  SHFL.BFLY PT, R25, R11, 0x2, 0x1f ;  /* 0x0c401f000b197f89 */ /* 0x000fe800000e0000 */
[----:B------:R-:W-:Y:S01]  /*40c10*/  SHFL.BFLY PT, R27, R19, 0x1, 0x1f ;  /* 0x0c201f00131b7f89 */ /* 0x000fe200000e0000 */
[----:B------:R-:W-:Y:S01]  /*40c20*/  FMNMX R14, R14, R15, !PT ;  /* 0x0000000f0e0e7209 */ /* 0x000fe20007800000 */
[----:B------:R-:W-:Y:S02]  /*40c30*/  FMNMX R15, R12, R13, !PT ;  /* 0x0000000d0c0f7209 */ /* 0x000fe40007800000 */
[----:B------:R-:W0:Y:S01]  /*40c40*/  SHFL.BFLY PT, R2, R22, 0x2, 0x1f ;  /* 0x0c401f0016027f89 */ /* 0x000e2200000e0000 */
[----:B------:R-:W-:Y:S02]  /*40c50*/  FMUL R13, R10, c[0x0][0x188] ;  /* 0x000062000a0d7a20 */ /* 0x000fe40000400000 */
[----:B------:R-:W-:-:S05]  /*40c60*/  FMUL R29, R29, c[0x0][0x188] ;  /* 0x000062001d1d7a20 */ /* 0x000fca0000400000 */
[----:B------:R-:W-:-:S05]  /*40c70*/  FMNMX R9, R9, R29, !PT ;  /* 0x0000001d09097209 */ /* 0x000fca0007800000 */
[----:B------:R1:W-:Y:S02]  /*40c80*/  STL [R1+0xa0], R9 ;  /* 0x0000a00901007387 */ /* 0x0003e40000100800 */
[----:B-1----:R-:W-:Y:S02]  /*40c90*/  FMNMX R9, R3, R24, !PT ;  /* 0x0000001803097209 */ /* 0x002fe40007800000 */
[----:B------:R-:W-:Y:S04]  /*40ca0*/  SHFL.BFLY PT, R24, R21, 0x2, 0x1f ;  /* 0x0c401f0015187f89 */ /* 0x000fe800000e0000 */
[----:B------:R-:W1:Y:S04]  /*40cb0*/  SHFL.BFLY PT, R3, R23, 0x2, 0x1f ;  /* 0x0c401f0017037f89 */ /* 0x000e6800000e0000 */
[----:B------:R-:W-:Y:S01]  /*40cc0*/  STL [R1+0x1fa4], R15 ;  /* 0x001fa40f01007387 */ /* 0x000fe20000100800 */
[----:B------:R4:W-:Y:S02]  /*40cd0*/  STL [R1+0x9c], R14 ;  /* 0x00009c0e01007387 */ /* 0x0009e40000100800 */
[----:B----4-:R-:W-:-:S02]  /*40ce0*/  FMUL R14, R8, c[0x0][0x188] ;  /* 0x00006200080e7a20 */ /* 0x010fc40000400000 */
[----:B------:R-:W4:Y:S03]  /*40cf0*/  LDL R8, [R1+0x6d0] ;  /* 0x0006d00001087983 */ /* 0x000f260000100800 */
[----:B------:R-:W-:Y:S02]  /*40d00*/  FMNMX R14, R13, R14, !PT ;  /* 0x0000000e0d0e7209 */ /* 0x000fe40007800000 */
[----:B0-----:R-:W-:Y:S01]  /*40d10*/  FMNMX R22, R22, R2, !PT ;  /* 0x0000000216167209 */ /* 0x001fe20007800000 */
[----:B------:R-:W-:Y:S01]  /*40d20*/  FMNMX R2, R11, R25, !PT ;  /* 0x000000190b027209 */ /* 0x000fe20007800000 */
[----:B------:R-:W-:Y:S02]  /*40d30*/  FMNMX R27, R19, R27, !PT ;  /* 0x0000001b131b7209 */ /* 0x000fe40007800000 */
[----:B-1----:R-:W-:Y:S01]  /*40d40*/  FMNMX R23, R23, R3, !PT ;  /* 0x0000000317177209 */ /* 0x002fe20007800000 */
[----:B------:R-:W-:-:S02]  /*40d50*/  FMNMX R3, R18, R26, !PT ;  /* 0x0000001a12037209 */ /* 0x000fc40007800000 */
[----:B--2---:R-:W-:Y:S01]  /*40d60*/  FMUL R10, R16, c[0x0][0x188] ;  /* 0x00006200100a7a20 */ /* 0x004fe20000400000 */
[----:B------:R-:W-:Y:S01]  /*40d70*/  STL [R1+0x1ef4], R16 ;  /* 0x001ef41001007387 */ /* 0x000fe20000100800 */
[----:B---3--:R-:W-:-:S03]  /*40d80*/  FMUL R12, R17, c[0x0][0x188] ;  /* 0x00006200110c7a20 */ /* 0x008fc60000400000 */
[----:B------:R0:W-:Y:S01]  /*40d90*/  STL [R1+0x1ef0], R17 ;  /* 0x001ef01101007387 */ /* 0x0001e20000100800 */
[----:B------:R-:W-:Y:S01]  /*40da0*/  STL [R1+0x1fa8], R14 ;  /* 0x001fa80e01007387 */ /* 0x000fe20000100800 */
[----:B------:R-:W-:Y:S02]  /*40db0*/  FMNMX R13, R10, R12, !PT ;  /* 0x0000000c0a0d7209 */ /* 0x000fe40007800000 */
[----:B------:R-:W2:Y:S03]  /*40dc0*/  LDL R12, [R1+0x134] ;  /* 0x00013400010c7983 */ /* 0x000ea60000100800 */
[----:B------:R1:W-:Y:S02]  /*40dd0*/  STL [R1+0x1fac], R13 ;  /* 0x001fac0d01007387 */ /* 0x0003e40000100800 */
[----:B------:R-:W3:Y:S01]  /*40de0*/  LDL R10, [R1+0x13c] ;  /* 0x00013c00010a7983 */ /* 0x000ee20000100800 */
[----:B0-----:R-:W-:Y:S01]  /*40df0*/  FMNMX R17, R21, R24, !PT ;  /* 0x0000001815117209 */ /* 0x001fe20007800000 */
[----:B-1----:R-:W5:Y:S01]  /*40e00*/  LDL R13, [R1+0x130] ;  /* 0x00013000010d7983 */ /* 0x002f620000100800 */
[----:B------:R-:W2:Y:S02]  /*40e10*/  LDL.LU R21, [R1+0x1fc0] ;  /* 0x001fc00001157983 */ /* 0x000ea40000300800 */
[----:B------:R-:W2:Y:S02]  /*40e20*/  LDL R11, [R1+0x114] ;  /* 0x00011400010b7983 */ /* 0x000ea40000100800 */
[----:B------:R-:W2:Y:S01]  /*40e30*/  LDL.LU R18, [R1+0x1fbc] ;  /* 0x001fbc0001127983 */ /* 0x000ea20000300800 */
[----:B------:R-:W3:Y:S04]  /*40e40*/  LDL.LU R19, [R1+0x1fb8] ;  /* 0x001fb80001137983 */ /* 0x000ee80000300800 */
[----:B------:R-:W0:Y:S04]  /*40e50*/  SHFL.BFLY PT, R28, R9, 0x1, 0x1f ;  /* 0x0c201f00091c7f89 */ /* 0x000e2800000e0000 */
[----:B------:R-:W1:Y:S01]  /*40e60*/  SHFL.BFLY PT, R29, R0, 0x1, 0x1f ;  /* 0x0c201f00001d7f89 */ /* 0x000e6200000e0000 */
[----:B------:R-:W4:Y:S01]  /*40e70*/  LDL R16, [R1+0x118] ;  /* 0x0001180001107983 */ /* 0x000f220000100800 */
[----:B0-----:R-:W-:-:S02]  /*40e80*/  FMNMX R24, R9, R28, !PT ;  /* 0x0000001c09187209 */ /* 0x001fc40007800000 */
[----:B------:R-:W5:Y:S01]  /*40e90*/  LDL R9, [R1+0x11c] ;  /* 0x00011c0001097983 */ /* 0x000f620000100800 */
[----:B------:R-:W5:Y:S02]  /*40ea0*/  LDL.LU R14, [R1+0x90] ;  /* 0x00009000010e7983 */ /* 0x000f640000300800 */
[----:B------:R-:W5:Y:S01]  /*40eb0*/  LDL.LU R15, [R1+0x2c] ;  /* 0x00002c00010f7983 */ /* 0x000f620000300800 */
[----:B-1----:R-:W-:Y:S01]  /*40ec0*/  FMNMX R0, R0, R29, !PT ;  /* 0x0000001d00007209 */ /* 0x002fe20007800000 */
[----:B--2---:R-:W-:Y:S01]  /*40ed0*/  FMUL R29, R18, c[0x0][0x188] ;  /* 0x00006200121d7a20 */ /* 0x004fe20000400000 */
[----:B------:R0:W-:Y:S01]  /*40ee0*/  STL [R1+0x1ef8], R18 ;  /* 0x001ef81201007387 */ /* 0x0001e20000100800 */
[----:B---3--:R-:W-:-:S03]  /*40ef0*/  FMUL R28, R19, c[0x0][0x188] ;  /* 0x00006200131c7a20 */ /* 0x008fc60000400000 */
[----:B0-----:R-:W2:Y:S01]  /*40f00*/  LDL R18, [R1+0x110] ;  /* 0x0001100001127983 */ /* 0x001ea20000100800 */
[----:B------:R0:W-:Y:S03]  /*40f10*/  STL [R1+0x1efc], R19 ;  /* 0x001efc1301007387 */ /* 0x0001e60000100800 */
[----:B0-----:R-:W3:Y:S04]  /*40f20*/  LDL R19, [R1+0x138] ;  /* 0x0001380001137983 */ /* 0x001ee80000100800 */
[----:B------:R-:W0:Y:S04]  /*40f30*/  SHFL.BFLY PT, R26, R22, 0x1, 0x1f ;  /* 0x0c201f00161a7f89 */ /* 0x000e2800000e0000 */
[----:B------:R-:W1:Y:S04]  /*40f40*/  SHFL.BFLY PT, R25, R23, 0x1, 0x1f ;  /* 0x0c201f0017197f89 */ /* 0x000e6800000e0000 */
[----:B----4-:R-:W-:Y:S02]  /*40f50*/  @P1 STS [R8+0x40000], R3 ;  /* 0x0400000308001388 */ /* 0x010fe40000000800 */
[----:B------:R-:W4:Y:S02]  /*40f60*/  SHFL.BFLY PT, R3, R17, 0x1, 0x1f ;  /* 0x0c201f0011037f89 */ /* 0x000f2400000e0000 */
[----:B------:R5:W-:Y:S02]  /*40f70*/  @P1 STS [R8+0x40100], R27 ;  /* 0x0401001b08001388 */ /* 0x000be40000000800 */
[----:B------:R5:W-:Y:S02]  /*40f80*/  @P1 STS [R8+0x40200], R24 ;  /* 0x0402001808001388 */ /* 0x000be40000000800 */
[----:B-----5:R-:W-:-:S02]  /*40f90*/  FMUL R27, R13, c[0x0][0x188] ;  /* 0x000062000d1b7a20 */ /* 0x020fc40000400000 */
[----:B------:R-:W-:Y:S01]  /*40fa0*/  FMUL R24, R12, c[0x0][0x188] ;  /* 0x000062000c187a20 */ /* 0x000fe20000400000 */
[----:B------:R-:W-:Y:S01]  /*40fb0*/  FMNMX R12, R29, R28, !PT ;  /* 0x0000001c1d0c7209 */ /* 0x000fe20007800000 */
[----:B------:R-:W-:Y:S02]  /*40fc0*/  FMUL R28, R10, c[0x0][0x188] ;  /* 0x000062000a1c7a20 */ /* 0x000fe40000400000 */
[----:B------:R-:W5:Y:S01]  /*40fd0*/  LDL R10, [R1+0xc0] ;  /* 0x0000c000010a7983 */ /* 0x000f620000100800 */
[----:B------:R-:W-:Y:S01]  /*40fe0*/  FMNMX R13, R27, R24, !PT ;  /* 0x000000181b0d7209 */ /* 0x000fe20007800000 */
[----:B------:R-:W-:Y:S01]  /*40ff0*/  FMUL R24, R11, c[0x0][0x188] ;  /* 0x000062000b187a20 */ /* 0x000fe20000400000 */
[----:B0-----:R-:W-:-:S03]  /*41000*/  FMNMX R26, R22, R26, !PT ;  /* 0x0000001a161a7209 */ /* 0x001fc60007800000 */
[----:B------:R-:W-:Y:S01]  /*41010*/  STL [R1+0x88], R13 ;  /* 0x0000880d01007387 */ /* 0x000fe20000100800 */
[----:B-1----:R-:W-:Y:S02]  /*41020*/  FMNMX R25, R23, R25, !PT ;  /* 0x0000001917197209 */ /* 0x002fe40007800000 */
[----:B----4-:R-:W-:Y:S01]  /*41030*/  FMNMX R3, R17, R3, !PT ;  /* 0x0000000311037209 */ /* 0x010fe20007800000 */
[----:B--2---:R-:W-:-:S05]  /*41040*/  FMUL R27, R18, c[0x0][0x188] ;  /* 0x00006200121b7a20 */ /* 0x004fca0000400000 */
[----:B------:R-:W-:Y:S01]  /*41050*/  FMNMX R18, R27, R24, !PT ;  /* 0x000000181b127209 */ /* 0x000fe20007800000 */
[----:B---3--:R-:W-:Y:S02]  /*41060*/  FMUL R29, R19, c[0x0][0x188] ;  /* 0x00006200131d7a20 */ /* 0x008fe40000400000 */
[----:B------:R-:W-:-:S03]  /*41070*/  FMUL R27, R16, c[0x0][0x188] ;  /* 0x00006200101b7a20 */ /* 0x000fc60000400000 */
[----:B------:R-:W-:Y:S02]  /*41080*/  FMNMX R11, R29, R28, !PT ;  /* 0x0000001c1d0b7209 */ /* 0x000fe40007800000 */
[----:B------:R-:W2:Y:S04]  /*41090*/  LDL R29, [R1+0xc4] ;  /* 0x0000c400011d7983 */ /* 0x000ea80000100800 */
[----:B------:R-:W3:Y:S01]  /*410a0*/  LDL R28, [R1+0xc8] ;  /* 0x0000c800011c7983 */ /* 0x000ee20000100800 */
[----:B------:R-:W4:Y:S02]  /*410b0*/  LDL.LU R22, [R1+0x1fb4] ;  /* 0x001fb40001167983 */ /* 0x000f240000300800 */
[----:B------:R0:W-:Y:S02]  /*410c0*/  STL [R1+0x80], R18 ;  /* 0x0000801201007387 */ /* 0x0001e40000100800 */
[----:B------:R-:W4:Y:S02]  /*410d0*/  LDL.LU R23, [R1+0x1fb0] ;  /* 0x001fb00001177983 */ /* 0x000f240000300800 */
[----:B------:R-:W-:Y:S01]  /*410e0*/  FMUL R24, R9, c[0x0][0x188] ;  /* 0x0000620009187a20 */ /* 0x000fe20000400000 */
[----:B------:R-:W-:Y:S01]  /*410f0*/  STL [R1+0x84], R11 ;  /* 0x0000840b01007387 */ /* 0x000fe20000100800 */
[----:B------:R-:W4:Y:S03]  /*41100*/  LDL.LU R19, [R1+0xa8] ;  /* 0x0000a80001137983 */ /* 0x000f260000300800 */
[----:B------:R-:W-:Y:S01]  /*41110*/  FMNMX R9, R27, R24, !PT ;  /* 0x000000181b097209 */ /* 0x000fe20007800000 */
[----:B0-----:R-:W4:Y:S01]  /*41120*/  LDL.LU R18, [R1+0xa4] ;  /* 0x0000a40001127983 */ /* 0x001f220000300800 */
[----:B------:R-:W4:Y:S02]  /*41130*/  LDL.LU R17, [R1+0xa0] ;  /* 0x0000a00001117983 */ /* 0x000f240000300800 */
[----:B------:R-:W4:Y:S02]  /*41140*/  LDL.LU R16, [R1+0x9c] ;  /* 0x00009c0001107983 */ /* 0x000f240000300800 */
[----:B------:R-:W4:Y:S01]  /*41150*/  LDL R27, [R1+0xcc] ;  /* 0x0000cc00011b7983 */ /* 0x000f220000100800 */
[----:B------:R-:W-:Y:S02]  /*41160*/  @P1 STS [R8+0x40300], R0 ;  /* 0x0403000008001388 */ /* 0x000fe40000000800 */
[----:B------:R-:W0:Y:S02]  /*41170*/  SHFL.BFLY PT, R0, R2, 0x1, 0x1f ;  /* 0x0c201f0002007f89 */ /* 0x000e2400000e0000 */
[----:B-----5:R-:W-:-:S02]  /*41180*/  FMUL R10, R10, c[0x0][0x188] ;  /* 0x000062000a0a7a20 */ /* 0x020fc40000400000 */
[----:B------:R-:W-:Y:S01]  /*41190*/  @P1 STS [R8+0x40400], R26 ;  /* 0x0404001a08001388 */ /* 0x000fe20000000800 */
[----:B------:R-:W-:Y:S01]  /*411a0*/  @P1 STS [R8+0x40500], R25 ;  /* 0x0405001908001388 */ /* 0x000fe20000000800 */
[----:B------:R-:W-:Y:S03]  /*411b0*/  @P1 STS [R8+0x40600], R3 ;  /* 0x0406000308001388 */ /* 0x000fe60000000800 */
[----:B------:R-:W-:Y:S01]  /*411c0*/  STL [R1+0x7c], R9 ;  /* 0x00007c0901007387 */ /* 0x000fe20000100800 */
[----:B------:R-:W-:Y:S01]  /*411d0*/  STL [R1+0x1f3c], R8 ;  /* 0x001f3c0801007387 */ /* 0x000fe20000100800 */
[----:B0-----:R-:W-:-:S05]  /*411e0*/  FMNMX R0, R2, R0, !PT ;  /* 0x0000000002007209 */ /* 0x001fca0007800000 */
[----:B------:R0:W-:Y:S04]  /*411f0*/  @P1 STS [R8+0x40700], R0 ;  /* 0x0407000008001388 */ /* 0x0001e80000000800 */
[----:B0-----:R-:W5:Y:S04]  /*41200*/  LDL.LU R8, [R1+0x80] ;  /* 0x0000800001087983 */ /* 0x001f680000300800 */
[----:B------:R-:W0:Y:S04]  /*41210*/  SHFL.BFLY PT, R24, R4, 0x2, 0x1f ;  /* 0x0c401f0004187f89 */ /* 0x000e2800000e0000 */
[----:B------:R-:W1:Y:S04]  /*41220*/  SHFL.BFLY PT, R25, R14, 0x2, 0x1f ;  /* 0x0c401f000e197f89 */ /* 0x000e6800000e0000 */
[----:B------:R-:W1:Y:S01]  /*41230*/  SHFL.BFLY PT, R26, R15, 0x2, 0x1f ;  /* 0x0c401f000f1a7f89 */ /* 0x000e6200000e0000 */
[----:B0-----:R-:W-:Y:S01]  /*41240*/  FMNMX R4, R4, R24, !PT ;  /* 0x0000001804047209 */ /* 0x001fe20007800000 */
[----:B--2---:R-:W-:-:S02]  /*41250*/  FMUL R29, R29, c[0x0][0x188] ;  /* 0x000062001d1d7a20 */ /* 0x004fc40000400000 */
[----:B---3--:R-:W-:-:S03]  /*41260*/  FMUL R28, R28, c[0x0][0x188] ;  /* 0x000062001c1c7a20 */ /* 0x008fc60000400000 */
[----:B------:R-:W-:-:S05]  /*41270*/  FMNMX R29, R10, R29, !PT ;  /* 0x0000001d0a1d7209 */ /* 0x000fca0007800000 */
[----:B------:R0:W-:Y:S01]  /*41280*/  STL [R1+0x78], R29 ;  /* 0x0000781d01007387 */ /* 0x0001e20000100800 */
[----:B----4-:R-:W-:-:S03]  /*41290*/  FMUL R27, R27, c[0x0][0x188] ;  /* 0x000062001b1b7a20 */ /* 0x010fc60000400000 */
[----:B------:R2:W-:Y:S02]  /*412a0*/  STL [R1+0x1ee4], R20 ;  /* 0x001ee41401007387 */ /* 0x0005e40000100800 */
[----:B------:R-:W-:Y:S01]  /*412b0*/  FMNMX R10, R28, R27, !PT ;  /* 0x0000001b1c0a7209 */ /* 0x000fe20007800000 */
[----:B------:R-:W-:Y:S02]  /*412c0*/  IMAD.MOV.U32 R27, RZ, RZ, R11 ;  /* 0x000000ffff1b7224 */ /* 0x000fe400078e000b */
[----:B------:R-:W-:Y:S02]  /*412d0*/  FMUL R11, R20, c[0x0][0x188] ;  /* 0x00006200140b7a20 */ /* 0x000fe40000400000 */
[----:B0-----:R-:W-:Y:S01]  /*412e0*/  FMUL R29, R21, c[0x0][0x188] ;  /* 0x00006200151d7a20 */ /* 0x001fe20000400000 */
[----:B--2---:R-:W2:Y:S01]  /*412f0*/  LDL.LU R20, [R1+0xac] ;  /* 0x0000ac0001147983 */ /* 0x004ea20000300800 */
[----:B------:R0:W-:Y:S03]  /*41300*/  STL [R1+0x1ee0], R21 ;  /* 0x001ee01501007387 */ /* 0x0001e60000100800 */
[----:B0-----:R-:W3:Y:S01]  /*41310*/  LDL.LU R21, [R1+0xb0] ;  /* 0x0000b00001157983 */ /* 0x001ee20000300800 */
[----:B------:R-:W-:-:S02]  /*41320*/  FMUL R28, R22, c[0x0][0x188] ;  /* 0x00006200161c7a20 */ /* 0x000fc40000400000 */
[----:B------:R0:W-:Y:S02]  /*41330*/  STL [R1+0x1ed8], R22 ;  /* 0x001ed81601007387 */ /* 0x0001e40000100800 */
[----:B------:R4:W-:Y:S01]  /*41340*/  STL [R1+0x1ed4], R23 ;  /* 0x001ed41701007387 */ /* 0x0009e20000100800 */
[----:B------:R-:W-:Y:S01]  /*41350*/  FMNMX R11, R11, R29, !PT ;  /* 0x0000001d0b0b7209 */ /* 0x000fe20007800000 */
[----:B------:R-:W-:Y:S01]  /*41360*/  MOV R29, R9 ;  /* 0x00000009001d7202 */ /* 0x000fe20000000f00 */
[----:B0-----:R-:W-:Y:S01]  /*41370*/  MOV R22, R27 ;  /* 0x0000001b00167202 */ /* 0x001fe20000000f00 */
[----:B------:R-:W-:Y:S02]  /*41380*/  FMUL R27, R23, c[0x0][0x188] ;  /* 0x00006200171b7a20 */ /* 0x000fe40000400000 */
[----:B----4-:R-:W-:Y:S02]  /*41390*/  IMAD.MOV.U32 R23, RZ, RZ, R13 ;  /* 0x000000ffff177224 */ /* 0x010fe400078e000d */
[----:B------:R-:W4:Y:S01]  /*413a0*/  LDL.LU R13, [R1+0x1fac] ;  /* 0x001fac00010d7983 */ /* 0x000f220000300800 */
[----:B------:R-:W-:Y:S01]  /*413b0*/  FMNMX R9, R28, R27, !PT ;  /* 0x0000001b1c097209 */ /* 0x000fe20007800000 */
[----:B------:R-:W-:Y:S01]  /*413c0*/  IMAD.MOV.U32 R28, RZ, RZ, R23 ;  /* 0x000000ffff1c7224 */ /* 0x000fe200078e0017 */
[----:B-1----:R-:W-:Y:S01]  /*413d0*/  FMNMX R23, R14, R25, !PT ;  /* 0x000000190e177209 */ /* 0x002fe20007800000 */
[----:B------:R-:W-:Y:S01]  /*413e0*/  STL [R1+0x1f6c], R4 ;  /* 0x001f6c0401007387 */ /* 0x000fe20000100800 */
[----:B------:R-:W4:Y:S01]  /*413f0*/  LDL.LU R14, [R1+0x1fa8] ;  /* 0x001fa800010e7983 */ /* 0x000f220000300800 */
[----:B------:R-:W-:Y:S01]  /*41400*/  MOV R27, R22 ;  /* 0x00000016001b7202 */ /* 0x000fe20000000f00 */
[----:B------:R-:W-:Y:S01]  /*41410*/  FMNMX R22, R15, R26, !PT ;  /* 0x0000001a0f167209 */ /* 0x000fe20007800000 */
[----:B------:R0:W-:Y:S04]  /*41420*/  STL [R1+0x1f70], R23 ;  /* 0x001f701701007387 */ /* 0x0001e80000100800 */
[----:B0-----:R-:W4:Y:S01]  /*41430*/  LDL.LU R23, [R1+0x78] ;  /* 0x0000780001177983 */ /* 0x001f220000300800 */
[----:B------:R-:W4:Y:S03]  /*41440*/  LDL.LU R15, [R1+0x1fa4] ;  /* 0x001fa400010f7983 */ /* 0x000f260000300800 */
[----:B------:R-:W0:Y:S04]  /*41450*/  SHFL.BFLY PT, R0, R7, 0x2, 0x1f ;  /* 0x0c401f0007007f89 */ /* 0x000e2800000e0000 */
[----:B------:R-:W1:Y:S01]  /*41460*/  SHFL.BFLY PT, R2, R6, 0x2, 0x1f ;  /* 0x0c401f0006027f89 */ /* 0x000e6200000e0000 */
[----:B0-----:R-:W-:-:S02]  /*41470*/  FMNMX R7, R7, R0, !PT ;  /* 0x0000000007077209 */ /* 0x001fc40007800000 */
[----:B-1----:R-:W-:Y:S01]  /*41480*/  FMNMX R6, R6, R2, !PT ;  /* 0x0000000206067209 */ /* 0x002fe20007800000 */
[----:B------:R-:W-:Y:S04]  /*41490*/  STL [R1+0x1f68], R22 ;  /* 0x001f681601007387 */ /* 0x000fe80000100800 */
[----:B------:R-:W0:Y:S02]  /*414a0*/  SHFL.BFLY PT, R3, R5, 0x2, 0x1f ;  /* 0x0c401f0005037f89 */ /* 0x000e2400000e0000 */
[----:B0-----:R-:W-:Y:S02]  /*414b0*/  FMNMX R5, R5, R3, !PT ;  /* 0x0000000305057209 */ /* 0x001fe40007800000 */
[----:B------:R-:W-:Y:S04]  /*414c0*/  SHFL.BFLY PT, R3, R27, 0x2, 0x1f ;  /* 0x0c401f001b037f89 */ /* 0x000fe800000e0000 */
[----:B-----5:R-:W-:Y:S04]  /*414d0*/  SHFL.BFLY PT, R24, R8, 0x2, 0x1f ;  /* 0x0c401f0008187f89 */ /* 0x020fe800000e0000 */
[----:B---3--:R-:W0:Y:S04]  /*414e0*/  SHFL.BFLY PT, R0, R21, 0x2, 0x1f ;  /* 0x0c401f0015007f89 */ /* 0x008e2800000e0000 */
[----:B--2---:R-:W1:Y:S04]  /*414f0*/  SHFL.BFLY PT, R2, R20, 0x2, 0x1f ;  /* 0x0c401f0014027f89 */ /* 0x004e6800000e0000 */
[----:B0-----:R-:W-:Y:S02]  /*41500*/  STL [R1+0x20], R0 ;  /* 0x0000200001007387 */ /* 0x001fe40000100800 */
[----:B------:R-:W0:Y:S02]  /*41510*/  SHFL.BFLY PT, R0, R19, 0x2, 0x1f ;  /* 0x0c401f0013007f89 */ /* 0x000e2400000e0000 */
[----:B------:R-:W-:Y:S02]  /*41520*/  STL [R1+0x1fa0], R21 ;  /* 0x001fa01501007387 */ /* 0x000fe40000100800 */
[----:B------:R-:W-:Y:S01]  /*41530*/  STL [R1+0x1f9c], R20 ;  /* 0x001f9c1401007387 */ /* 0x000fe20000100800 */
[----:B-1----:R-:W-:Y:S02]  /*41540*/  STL [R1+0x1c], R2 ;  /* 0x00001c0201007387 */ /* 0x002fe40000100800 */
[----:B------:R-:W1:Y:S02]  /*41550*/  SHFL.BFLY PT, R2, R18, 0x2, 0x1f ;  /* 0x0c401f0012027f89 */ /* 0x000e6400000e0000 */
[----:B------:R-:W-:Y:S01]  /*41560*/  STL [R1+0x1f98], R19 ;  /* 0x001f981301007387 */ /* 0x000fe20000100800 */
[----:B0-----:R-:W-:Y:S02]  /*41570*/  STL [R1+0x18], R0 ;  /* 0x0000180001007387 */ /* 0x001fe40000100800 */
[----:B------:R-:W0:Y:S02]  /*41580*/  SHFL.BFLY PT, R0, R17, 0x2, 0x1f ;  /* 0x0c401f0011007f89 */ /* 0x000e2400000e0000 */
[----:B------:R-:W-:Y:S01]  /*41590*/  STL [R1+0x1f94], R18 ;  /* 0x001f941201007387 */ /* 0x000fe20000100800 */
[----:B-1----:R-:W-:Y:S02]  /*415a0*/  STL [R1+0x14], R2 ;  /* 0x0000140201007387 */ /* 0x002fe40000100800 */
[----:B------:R-:W1:Y:S02]  /*415b0*/  SHFL.BFLY PT, R2, R16, 0x2, 0x1f ;  /* 0x0c401f0010027f89 */ /* 0x000e6400000e0000 */
[----:B------:R-:W-:Y:S01]  /*415c0*/  STL [R1+0x1f90], R17 ;  /* 0x001f901101007387 */ /* 0x000fe20000100800 */
[----:B0-----:R-:W-:Y:S02]  /*415d0*/  STL [R1+0x10], R0 ;  /* 0x0000100001007387 */ /* 0x001fe40000100800 */
[----:B----4-:R-:W0:Y:S02]  /*415e0*/  SHFL.BFLY PT, R0, R15, 0x2, 0x1f ;  /* 0x0c401f000f007f89 */ /* 0x010e2400000e0000 */
[----:B------:R2:W-:Y:S01]  /*415f0*/  STL [R1+0x1f8c], R16 ;  /* 0x001f8c1001007387 */ /* 0x0005e20000100800 */
[----:B-1----:R-:W-:Y:S01]  /*41600*/  STL [R1+0xc], R2 ;  /* 0x00000c0201007387 */ /* 0x002fe20000100800 */
[----:B------:R-:W3:Y:S02]  /*41610*/  LDL.LU R20, [R1+0x20] ;  /* 0x0000200001147983 */ /* 0x000ee40000300800 */
[----:B------:R-:W4:Y:S01]  /*41620*/  LDL.LU R19, [R1+0x1c] ;  /* 0x00001c0001137983 */ /* 0x000f220000300800 */
[----:B0-----:R-:W-:Y:S02]  /*41630*/  STL [R1+0x8], R0 ;  /* 0x0000080001007387 */ /* 0x001fe40000100800 */
[----:B------:R-:W0:Y:S02]  /*41640*/  SHFL.BFLY PT, R0, R14, 0x2, 0x1f ;  /* 0x0c401f000e007f89 */ /* 0x000e2400000e0000 */
[----:B------:R-:W5:Y:S02]  /*41650*/  LDL.LU R18, [R1+0x18] ;  /* 0x0000180001127983 */ /* 0x000f640000300800 */
[----:B------:R-:W3:Y:S01]  /*41660*/  LDL.LU R17, [R1+0x14] ;  /* 0x0000140001117983 */ /* 0x000ee20000300800 */
[----:B--2---:R-:W2:Y:S01]  /*41670*/  LDL.LU R16, [R1+0x10] ;  /* 0x0000100001107983 */ /* 0x004ea20000300800 */
[----:B------:R1:W-:Y:S03]  /*41680*/  STL [R1+0x1f88], R15 ;  /* 0x001f880f01007387 */ /* 0x0003e60000100800 */
[----:B-1----:R-:W2:Y:S01]  /*41690*/  LDL.LU R15, [R1+0xc] ;  /* 0x00000c00010f7983 */ /* 0x002ea20000300800 */
[----:B------:R1:W-:Y:S03]  /*416a0*/  STL [R1+0x1f84], R14 ;  /* 0x001f840e01007387 */ /* 0x0003e60000100800 */
[----:B------:R-:W-:Y:S04]  /*416b0*/  SHFL.BFLY PT, R21, R5, 0x1, 0x1f ;  /* 0x0c201f0005157f89 */ /* 0x000fe800000e0000 */
[----:B-1----:R-:W2:Y:S01]  /*416c0*/  LDL.LU R14, [R1+0x8] ;  /* 0x00000800010e7983 */ /* 0x002ea20000300800 */
[----:B0-----:R-:W-:Y:S02]  /*416d0*/  STL [R1+0x4], R0 ;  /* 0x0000040001007387 */ /* 0x001fe40000100800 */
[----:B------:R-:W0:Y:S02]  /*416e0*/  SHFL.BFLY PT, R0, R13, 0x2, 0x1f ;  /* 0x0c401f000d007f89 */ /* 0x000e2400000e0000 */
[----:B------:R1:W-:Y:S02]  /*416f0*/  STL [R1+0x1f80], R13 ;  /* 0x001f800d01007387 */ /* 0x0003e40000100800 */
[----:B-1----:R-:W2:Y:S04]  /*41700*/  LDL.LU R13, [R1+0x4] ;  /* 0x00000400010d7983 */ /* 0x002ea80000300800 */
[----:B0-----:R-:W-:Y:S02]  /*41710*/  STL [R1], R0 ;  /* 0x0000000001007387 */ /* 0x001fe40000100800 */
[----:B------:R-:W-:Y:S02]  /*41720*/  SHFL.BFLY PT, R0, R12, 0x2, 0x1f ;  /* 0x0c401f000c007f89 */ /* 0x000fe400000e0000 */
[----:B------:R0:W-:Y:S02]  /*41730*/  STL [R1+0x1f7c], R12 ;  /* 0x001f7c0c01007387 */ /* 0x0001e40000100800 */
[----:B0-----:R-:W2:Y:S01]  /*41740*/  LDL.LU R12, [R1] ;  /* 0x00000000010c7983 */ /* 0x001ea20000300800 */
[----:B------:R0:W-:Y:S03]  /*41750*/  STL [R1+0x1f78], R3 ;  /* 0x001f780301007387 */ /* 0x0001e60000100800 */
[----:B0-----:R-:W2:Y:S01]  /*41760*/  LDL.LU R3, [R1+0x88] ;  /* 0x0000880001037983 */ /* 0x001ea20000300800 */
[----:B------:R0:W-:Y:S03]  /*41770*/  STL [R1+0x1f74], R8 ;  /* 0x001f740801007387 */ /* 0x0001e60000100800 */
[----:B0-----:R-:W2:Y:S01]  /*41780*/  LDL.LU R8, [R1+0x84] ;  /* 0x0000840001087983 */ /* 0x001ea20000300800 */
[----:B------:R0:W-:Y:S03]  /*41790*/  STL [R1+0x24], R21 ;  /* 0x0000241501007387 */ /* 0x0001e60000100800 */
[----:B0-----:R-:W3:Y:S02]  /*417a0*/  LDL.LU R21, [R1+0x1fa0] ;  /* 0x001fa00001157983 */ /* 0x001ee40000300800 */
[----:B---3--:R-:W-:-:S02]  /*417b0*/  FMNMX R21, R21, R20, !PT ;  /* 0x0000001415157209 */ /* 0x008fc40007800000 */
[----:B------:R-:W4:Y:S02]  /*417c0*/  LDL.LU R20, [R1+0x1f9c] ;  /* 0x001f9c0001147983 */ /* 0x000f240000300800 */
[----:B----4-:R-:W-:Y:S02]  /*417d0*/  FMNMX R20, R20, R19, !PT ;  /* 0x0000001314147209 */ /* 0x010fe40007800000 */
[----:B------:R-:W5:Y:S02]  /*417e0*/  LDL.LU R19, [R1+0x1f98] ;  /* 0x001f980001137983 */ /* 0x000f640000300800 */
[----:B-----5:R-:W-:Y:S02]  /*417f0*/  FMNMX R19, R19, R18, !PT ;  /* 0x0000001213137209 */ /* 0x020fe40007800000 */
[----:B------:R-:W3:Y:S02]  /*41800*/  LDL.LU R18, [R1+0x1f94] ;  /* 0x001f940001127983 */ /* 0x000ee40000300800 */
[----:B---3--:R-:W-:-:S02]  /*41810*/  FMNMX R18, R18, R17, !PT ;  /* 0x0000001112127209 */ /* 0x008fc40007800000 */
[----:B------:R-:W2:Y:S02]  /*41820*/  LDL.LU R17, [R1+0x1f90] ;  /* 0x001f900001117983 */ /* 0x000ea40000300800 */
[----:B--2---:R-:W-:Y:S02]  /*41830*/  FMNMX R17, R17, R16, !PT ;  /* 0x0000001011117209 */ /* 0x004fe40007800000 */
[----:B------:R-:W2:Y:S02]  /*41840*/  LDL.LU R16, [R1+0x1f8c] ;  /* 0x001f8c0001107983 */ /* 0x000ea40000300800 */
[----:B--2---:R-:W-:Y:S02]  /*41850*/  FMNMX R16, R16, R15, !PT ;  /* 0x0000000f10107209 */ /* 0x004fe40007800000 */
[----:B------:R-:W2:Y:S02]  /*41860*/  LDL.LU R15, [R1+0x1f88] ;  /* 0x001f8800010f7983 */ /* 0x000ea40000300800 */
[----:B--2---:R-:W-:-:S02]  /*41870*/  FMNMX R15, R15, R14, !PT ;  /* 0x0000000e0f0f7209 */ /* 0x004fc40007800000 */
[----:B------:R-:W2:Y:S02]  /*41880*/  LDL.LU R14, [R1+0x1f84] ;  /* 0x001f8400010e7983 */ /* 0x000ea40000300800 */
[----:B--2---:R-:W-:Y:S02]  /*41890*/  FMNMX R14, R14, R13, !PT ;  /* 0x0000000d0e0e7209 */ /* 0x004fe40007800000 */
[----:B------:R-:W2:Y:S04]  /*418a0*/  LDL.LU R13, [R1+0x1f80] ;  /* 0x001f8000010d7983 */ /* 0x000ea80000300800 */
[----:B------:R-:W0:Y:S01]  /*418b0*/  SHFL.BFLY PT, R2, R28, 0x2, 0x1f ;  /* 0x0c401f001c027f89 */ /* 0x000e2200000e0000 */
[----:B--2---:R-:W-:-:S03]  /*418c0*/  FMNMX R13, R13, R12, !PT ;  /* 0x0000000c0d0d7209 */ /* 0x004fc60007800000 */
[----:B------:R-:W2:Y:S01]  /*418d0*/  LDL.LU R12, [R1+0x1f7c] ;  /* 0x001f7c00010c7983 */ /* 0x000ea20000300800 */
[----:B0-----:R-:W-:Y:S02]  /*418e0*/  FMNMX R2, R3, R2, !PT ;  /* 0x0000000203027209 */ /* 0x001fe40007800000 */
[----:B--2---:R-:W-:Y:S02]  /*418f0*/  FMNMX R12, R12, R0, !PT ;  /* 0x000000000c0c7209 */ /* 0x004fe40007800000 */
[----:B------:R-:W2:Y:S01]  /*41900*/  LDL.LU R0, [R1+0x24] ;  /* 0x0000240001007983 */ /* 0x000ea20000300800 */
[----:B------:R-:W3:Y:S03]  /*41910*/  LDL.LU R3, [R1+0x1f78] ;  /* 0x001f780001037983 */ /* 0x000ee60000300800 */
[----:B------:R-:W-:Y:S04]  /*41920*/  SHFL.BFLY PT, R25, R29, 0x2, 0x1f ;  /* 0x0c401f001d197f89 */ /* 0x000fe800000e0000 */
[----:B------:R-:W-:Y:S04]  /*41930*/  SHFL.BFLY PT, R26, R23, 0x2, 0x1f ;  /* 0x0c401f00171a7f89 */ /* 0x000fe800000e0000 */
[----:B------:R-:W0:Y:S01]  /*41940*/  SHFL.BFLY PT, R4, R7, 0x1, 0x1f ;  /* 0x0c201f0007047f89 */ /* 0x000e2200000e0000 */
[----:B---3--:R-:W-:-:S03]  /*41950*/  FMNMX R3, R8, R3, !PT ;  /* 0x0000000308037209 */ /* 0x008fc60007800000 */
[----:B------:R-:W3:Y:S02]  /*41960*/  LDL.LU R8, [R1+0x1f74] ;  /* 0x001f740001087983 */ /* 0x000ee40000300800 */
[----:B------:R1:W-:Y:S02]  /*41970*/  STL [R1+0x84], R3 ;  /* 0x0000840301007387 */ /* 0x0003e40000100800 */
[----:B-1----:R-:W4:Y:S04]  /*41980*/  LDL.LU R3, [R1+0x7c] ;  /* 0x00007c0001037983 */ /* 0x002f280000300800 */
[----:B------:R-:W1:Y:S01]  /*41990*/  SHFL.BFLY PT, R27, R10, 0x2, 0x1f ;  /* 0x0c401f000a1b7f89 */ /* 0x000e6200000e0000 */
[----:B------:R-:W-:Y:S01]  /*419a0*/  STL [R1+0x88], R2 ;  /* 0x0000880201007387 */ /* 0x000fe20000100800 */
[----:B0-----:R-:W-:-:S02]  /*419b0*/  FMNMX R7, R7, R4, !PT ;  /* 0x0000000407077209 */ /* 0x001fc40007800000 */
[----:B------:R-:W0:Y:S01]  /*419c0*/  SHFL.BFLY PT, R22, R6, 0x1, 0x1f ;  /* 0x0c201f0006167f89 */ /* 0x000e2200000e0000 */
[----:B-1----:R-:W-:Y:S02]  /*419d0*/  FMNMX R10, R10, R27, !PT ;  /* 0x0000001b0a0a7209 */ /* 0x002fe40007800000 */
[----:B0-----:R-:W-:Y:S02]  /*419e0*/  FMNMX R6, R6, R22, !PT ;  /* 0x0000001606067209 */ /* 0x001fe40007800000 */
[----:B---3--:R-:W-:Y:S02]  /*419f0*/  FMNMX R8, R8, R24, !PT ;  /* 0x0000001808087209 */ /* 0x008fe40007800000 */
[----:B----4-:R-:W-:Y:S01]  /*41a00*/  FMNMX R24, R3, R25, !PT ;  /* 0x0000001903187209 */ /* 0x010fe20007800000 */
[----:B------:R-:W-:-:S04]  /*41a10*/  FMNMX R3, R23, R26, !PT ;  /* 0x0000001a17037209 */ /* 0x000fc80007800000 */
[----:B------:R-:W-:Y:S01]  /*41a20*/  STL [R1+0x7c], R24 ;  /* 0x00007c1801007387 */ /* 0x000fe20000100800 */
[----:B------:R-:W3:Y:S02]  /*41a30*/  LDL.LU R23, [R1+0x1f70] ;  /* 0x001f700001177983 */ /* 0x000ee40000300800 */
[----:B------:R-:W-:Y:S02]  /*41a40*/  STL [R1+0x78], R3 ;  /* 0x0000780301007387 */ /* 0x000fe40000100800 */
[----:B------:R-:W4:Y:S01]  /*41a50*/  LDL.LU R4, [R1+0x1f6c] ;  /* 0x001f6c0001047983 */ /* 0x000f220000300800 */
[----:B------:R-:W-:Y:S01]  /*41a60*/  STL [R1+0x74], R10 ;  /* 0x0000740a01007387 */ /* 0x000fe20000100800 */
[----:B------:R0:W-:Y:S03]  /*41a70*/  STL [R1+0x1f40], R7 ;  /* 0x001f400701007387 */ /* 0x0001e60000100800 */
[----:B0-----:R-:W5:Y:S01]  /*41a80*/  LDL.LU R7, [R1+0x84] ;  /* 0x0000840001077983 */ /* 0x001f620000300800 */
[----:B------:R-:W5:Y:S01]  /*41a90*/  LDL.LU R22, [R1+0x1f68] ;  /* 0x001f680001167983 */ /* 0x000f620000300800 */
[----:B--2---:R-:W-:Y:S01]  /*41aa0*/  FMNMX R5, R5, R0, !PT ;  /* 0x0000000005057209 */ /* 0x004fe20007800000 */
[----:B------:R-:W-:Y:S01]  /*41ab0*/  IMAD.MOV.U32 R25, RZ, RZ, R2 ;  /* 0x000000ffff197224 */ /* 0x000fe200078e0002 */
[----:B------:R0:W-:Y:S04]  /*41ac0*/  STL [R1+0x1f38], R6 ;  /* 0x001f380601007387 */ /* 0x0001e80000100800 */
[----:B0-----:R-:W2:Y:S01]  /*41ad0*/  LDL.LU R6, [R1+0x7c] ;  /* 0x00007c0001067983 */ /* 0x001ea20000300800 */
[----:B------:R0:W-:Y:S03]  /*41ae0*/  STL [R1+0x1f34], R5 ;  /* 0x001f340501007387 */ /* 0x0001e60000100800 */
[----:B0-----:R-:W2:Y:S04]  /*41af0*/  LDL.LU R5, [R1+0x78] ;  /* 0x0000780001057983 */ /* 0x001ea80000300800 */
[----:B---3--:R-:W-:Y:S04]  /*41b00*/  SHFL.BFLY PT, R2, R23, 0x1, 0x1f ;  /* 0x0c201f0017027f89 */ /* 0x008fe800000e0000 */
[----:B----4-:R-:W0:Y:S04]  /*41b10*/  SHFL.BFLY PT, R0, R4, 0x1, 0x1f ;  /* 0x0c201f0004007f89 */ /* 0x010e2800000e0000 */
[----:B0-----:R-:W-:Y:S01]  /*41b20*/  STL [R1+0x20], R0 ;  /* 0x0000200001007387 */ /* 0x001fe20000100800 */
[----:B------:R-:W-:Y:S02]  /*41b30*/  STL [R1+0x1f64], R23 ;  /* 0x001f641701007387 */ /* 0x000fe40000100800 */
[----:B-----5:R-:W0:Y:S02]  /*41b40*/  SHFL.BFLY PT, R0, R22, 0x1, 0x1f ;  /* 0x0c201f0016007f89 */ /* 0x020e2400000e0000 */
[----:B------:R-:W-:Y:S02]  /*41b50*/  STL [R1+0x1c], R2 ;  /* 0x00001c0201007387 */ /* 0x000fe40000100800 */
[----:B------:R-:W1:Y:S04]  /*41b60*/  SHFL.BFLY PT, R2, R21, 0x1, 0x1f ;  /* 0x0c201f0015027f89 */ /* 0x000e6800000e0000 */
[----:B------:R3:W-:Y:S04]  /*41b70*/  STL [R1+0x1f60], R22 ;  /* 0x001f601601007387 */ /* 0x0007e80000100800 */
[----:B0-----:R-:W-:Y:S01]  /*41b80*/  STL [R1+0x18], R0 ;  /* 0x0000180001007387 */ /* 0x001fe20000100800 */
[----:B------:R-:W-:Y:S02]  /*41b90*/  STL [R1+0x1f5c], R21 ;  /* 0x001f5c1501007387 */ /* 0x000fe40000100800 */
[----:B-1----:R-:W-:Y:S01]  /*41ba0*/  STL [R1+0x14], R2 ;  /* 0x0000140201007387 */ /* 0x002fe20000100800 */
[----:B------:R-:W4:Y:S04]  /*41bb0*/  LDL.LU R23, [R1+0x20] ;  /* 0x0000200001177983 */ /* 0x000f280000300800 */
[----:B------:R-:W0:Y:S04]  /*41bc0*/  SHFL.BFLY PT, R0, R20, 0x1, 0x1f ;  /* 0x0c201f0014007f89 */ /* 0x000e2800000e0000 */
[----:B---3--:R-:W3:Y:S04]  /*41bd0*/  LDL.LU R22, [R1+0x1c] ;  /* 0x00001c0001167983 */ /* 0x008ee80000300800 */
[----:B0-----:R-:W-:Y:S02]  /*41be0*/  STL [R1+0x10], R0 ;  /* 0x0000100001007387 */ /* 0x001fe40000100800 */
[----:B------:R-:W0:Y:S02]  /*41bf0*/  SHFL.BFLY PT, R0, R19, 0x1, 0x1f ;  /* 0x0c201f0013007f89 */ /* 0x000e2400000e0000 */
[----:B------:R-:W5:Y:S02]  /*41c00*/  LDL.LU R21, [R1+0x18] ;  /* 0x0000180001157983 */ /* 0x000f640000300800 */
[----:B------:R1:W-:Y:S02]  /*41c10*/  STL [R1+0x1f58], R20 ;  /* 0x001f581401007387 */ /* 0x0003e40000100800 */
[----:B-1----:R-:W2:Y:S01]  /*41c20*/  LDL.LU R20, [R1+0x14] ;  /* 0x0000140001147983 */ /* 0x002ea20000300800 */
[----:B------:R1:W-:Y:S03]  /*41c30*/  STL [R1+0x1f54], R19 ;  /* 0x001f541301007387 */ /* 0x0003e60000100800 */
[----:B-1----:R-:W2:Y:S01]  /*41c40*/  LDL.LU R19, [R1+0x10] ;  /* 0x0000100001137983 */ /* 0x002ea20000300800 */
[----:B0-----:R-:W-:Y:S02]  /*41c50*/  STL [R1+0xc], R0 ;  /* 0x00000c0001007387 */ /* 0x001fe40000100800 */
[----:B------:R-:W0:Y:S02]  /*41c60*/  SHFL.BFLY PT, R0, R18, 0x1, 0x1f ;  /* 0x0c201f0012007f89 */ /* 0x000e2400000e0000 */
[----:B------:R1:W-:Y:S02]  /*41c70*/  STL [R1+0x1f50], R18 ;  /* 0x001f501201007387 */ /* 0x0003e40000100800 */
[----:B-1----:R-:W2:Y:S04]  /*41c80*/  LDL.LU R18, [R1+0xc] ;  /* 0x00000c0001127983 */ /* 0x002ea80000300800 */
[----:B0-----:R-:W-:Y:S02]  /*41c90*/  STL [R1+0x8], R0 ;  /* 0x0000080001007387 */ /* 0x001fe40000100800 */
[----:B------:R-:W0:Y:S02]  /*41ca0*/  SHFL.BFLY PT, R0, R17, 0x1, 0x1f ;  /* 0x0c201f0011007f89 */ /* 0x000e2400000e0000 */
[----:B------:R1:W-:Y:S01]  /*41cb0*/  STL [R1+0x1f4c], R17 ;  /* 0x001f4c1101007387 */ /* 0x0003e20000100800 */
[----:B------:R-:W0:Y:S04]  /*41cc0*/  SHFL.BFLY PT, R28, R11, 0x2, 0x1f ;  /* 0x0c401f000b1c7f89 */ /* 0x000e2800000e0000 */
[----:B------:R-:W-:Y:S04]  /*41cd0*/  SHFL.BFLY PT, R10, R10, 0x1, 0x1f ;  /* 0x0c201f000a0a7f89 */ /* 0x000fe800000e0000 */
[----:B-1----:R-:W2:Y:S04]  /*41ce0*/  LDL.LU R17, [R1+0x8] ;  /* 0x0000080001117983 */ /* 0x002ea80000300800 */
[----:B0-----:R-:W-:Y:S02]  /*41cf0*/  STL [R1+0x4], R0 ;  /* 0x0000040001007387 */ /* 0x001fe40000100800 */
[----:B------:R-:W0:Y:S02]  /*41d00*/  SHFL.BFLY PT, R0, R16, 0x1, 0x1f ;  /* 0x0c201f0010007f89 */ /* 0x000e2400000e0000 */
[----:B------:R1:W-:Y:S01]  /*41d10*/  STL [R1+0x1f48], R16 ;  /* 0x001f481001007387 */ /* 0x0003e20000100800 */
[----:B------:R-:W-:Y:S01]  /*41d20*/  FMNMX R11, R11, R28, !PT ;  /* 0x0000001c0b0b7209 */ /* 0x000fe20007800000 */
[----:B-1----:R-:W2:Y:S04]  /*41d30*/  LDL.LU R16, [R1+0x4] ;  /* 0x0000040001107983 */ /* 0x002ea80000300800 */
[----:B0-----:R-:W-:Y:S02]  /*41d40*/  STL [R1], R0 ;  /* 0x0000000001007387 */ /* 0x001fe40000100800 */
[----:B------:R-:W-:Y:S02]  /*41d50*/  SHFL.BFLY PT, R0, R15, 0x1, 0x1f ;  /* 0x0c201f000f007f89 */ /* 0x000fe400000e0000 */
[----:B------:R0:W-:Y:S02]  /*41d60*/  STL [R1+0x1f44], R15 ;  /* 0x001f440f01007387 */ /* 0x0001e40000100800 */
[----:B0-----:R-:W2:Y:S01]  /*41d70*/  LDL.LU R15, [R1] ;  /* 0x00000000010f7983 */ /* 0x001ea20000300800 */
[----:B------:R-:W-:Y:S02]  /*41d80*/  STL [R1+0x24], R10 ;  /* 0x0000240a01007387 */ /* 0x000fe40000100800 */
[----:B------:R-:W0:Y:S02]  /*41d90*/  SHFL.BFLY PT, R10, R11, 0x1, 0x1f ;  /* 0x0c201f000b0a7f89 */ /* 0x000e2400000e0000 */
[----:B0-----:R-:W-:Y:S01]  /*41da0*/  STL [R1+0x28], R10 ;  /* 0x0000280a01007387 */ /* 0x001fe20000100800 */
[----:B----4-:R-:W-:-:S03]  /*41db0*/  FMNMX R4, R4, R23, !PT ;  /* 0x0000001704047209 */ /* 0x010fc60007800000 */
[----:B------:R-:W3:Y:S02]  /*41dc0*/  LDL.LU R23, [R1+0x1f64] ;  /* 0x001f640001177983 */ /* 0x000ee40000300800 */
[----:B---3--:R-:W-:Y:S02]  /*41dd0*/  FMNMX R23, R23, R22, !PT ;  /* 0x0000001617177209 */ /* 0x008fe40007800000 */
[----:B------:R-:W5:Y:S02]  /*41de0*/  LDL.LU R22, [R1+0x1f60] ;  /* 0x001f600001167983 */ /* 0x000f640000300800 */
[----:B-----5:R-:W-:Y:S02]  /*41df0*/  FMNMX R22, R22, R21, !PT ;  /* 0x0000001516167209 */ /* 0x020fe40007800000 */
[----:B------:R-:W2:Y:S02]  /*41e00*/  LDL.LU R21, [R1+0x1f5c] ;  /* 0x001f5c0001157983 */ /* 0x000ea40000300800 */
[----:B--2---:R-:W-:-:S02]  /*41e10*/  FMNMX R21, R21, R20, !PT ;  /* 0x0000001415157209 */ /* 0x004fc40007800000 */
        /* <DEDUP_REMOVED lines=8> */
[----:B------:R-:W2:Y:S02]  /*41ea0*/  LDL.LU R16, [R1+0x1f48] ;  /* 0x001f480001107983 */ /* 0x000ea40000300800 */
[----:B--2---:R-:W-:Y:S02]  /*41eb0*/  FMNMX R16, R16, R15, !PT ;  /* 0x0000000f10107209 */ /* 0x004fe40007800000 */
[----:B------:R-:W2:Y:S04]  /*41ec0*/  LDL.LU R15, [R1+0x1f44] ;  /* 0x001f4400010f7983 */ /* 0x000ea80000300800 */
[----:B------:R-:W0:Y:S04]  /*41ed0*/  SHFL.BFLY PT, R29, R9, 0x2, 0x1f ;  /* 0x0c401f00091d7f89 */ /* 0x000e2800000e0000 */
[----:B------:R-:W1:Y:S04]  /*41ee0*/  SHFL.BFLY PT, R2, R14, 0x1, 0x1f ;  /* 0x0c201f000e027f89 */ /* 0x000e6800000e0000 */
[----:B------:R-:W3:Y:S04]  /*41ef0*/  SHFL.BFLY PT, R26, R7, 0x1, 0x1f ;  /* 0x0c201f00071a7f89 */ /* 0x000ee800000e0000 */
[----:B------:R-:W4:Y:S04]  /*41f00*/  SHFL.BFLY PT, R3, R13, 0x1, 0x1f ;  /* 0x0c201f000d037f89 */ /* 0x000f2800000e0000 */
[----:B------:R-:W5:Y:S04]  /*41f10*/  SHFL.BFLY PT, R27, R8, 0x1, 0x1f ;  /* 0x0c201f00081b7f89 */ /* 0x000f6800000e0000 */
[----:B------:R-:W0:Y:S04]  /*41f20*/  SHFL.BFLY PT, R24, R12, 0x1, 0x1f ;  /* 0x0c201f000c187f89 */ /* 0x000e2800000e0000 */
[----:B------:R-:W0:Y:S04]  /*41f30*/  SHFL.BFLY PT, R28, R6, 0x1, 0x1f ;  /* 0x0c201f00061c7f89 */ /* 0x000e2800000e0000 */
[----:B------:R-:W0:Y:S01]  /*41f40*/  SHFL.BFLY PT, R25, R25, 0x1, 0x1f ;  /* 0x0c201f0019197f89 */ /* 0x000e2200000e0000 */
[----:B--2---:R-:W-:-:S03]  /*41f50*/  FMNMX R15, R15, R0, !PT ;  /* 0x000000000f0f7209 */ /* 0x004fc60007800000 */
[----:B------:R-:W2:Y:S01]  /*41f60*/  LDL.LU R0, [R1+0x88] ;  /* 0x0000880001007983 */ /* 0x000ea20000300800 */
[----:B0-----:R-:W-:Y:S02]  /*41f70*/  FMNMX R9, R9, R29, !PT ;  /* 0x0000001d09097209 */ /* 0x001fe40007800000 */
[----:B------:R-:W0:Y:S01]  /*41f80*/  SHFL.BFLY PT, R29, R5, 0x1, 0x1f ;  /* 0x0c201f00051d7f89 */ /* 0x000e2200000e0000 */
[----:B-1----:R-:W-:Y:S01]  /*41f90*/  FMNMX R14, R14, R2, !PT ;  /* 0x000000020e0e7209 */ /* 0x002fe20007800000 */
[----:B---3--:R-:W-:Y:S01]  /*41fa0*/  FMNMX R2, R7, R26, !PT ;  /* 0x0000001a07027209 */ /* 0x008fe20007800000 */
[----:B----4-:R-:W-:Y:S01]  /*41fb0*/  FMNMX R13, R13, R3, !PT ;  /* 0x000000030d0d7209 */ /* 0x010fe20007800000 */
[----:B------:R-:W3:Y:S01]  /*41fc0*/  LDL.LU R7, [R1+0x1f40] ;  /* 0x001f400001077983 */ /* 0x000ee20000300800 */
[----:B------:R-:W4:Y:S01]  /*41fd0*/  LDL.LU R26, [R1+0x74] ;  /* 0x00007400011a7983 */ /* 0x000f220000300800 */
[----:B-----5:R-:W-:Y:S02]  /*41fe0*/  FMNMX R3, R8, R27, !PT ;  /* 0x0000001b08037209 */ /* 0x020fe40007800000 */
[----:B------:R-:W-:Y:S01]  /*41ff0*/  FMNMX R12, R12, R24, !PT ;  /* 0x000000180c0c7209 */ /* 0x000fe20007800000 */
[----:B------:R-:W3:Y:S01]  /*42000*/  LDL.LU R8, [R1+0x1f3c] ;  /* 0x001f3c0001087983 */ /* 0x000ee20000300800 */
[----:B------:R-:W5:Y:S01]  /*42010*/  LDL.LU R27, [R1+0x28] ;  /* 0x00002800011b7983 */ /* 0x000f620000300800 */
[----:B------:R-:W-:-:S02]  /*42020*/  FMNMX R24, R6, R28, !PT ;  /* 0x0000001c06187209 */ /* 0x000fc40007800000 */
[----:B------:R-:W4:Y:S01]  /*42030*/  LDL.LU R6, [R1+0x1f38] ;  /* 0x001f380001067983 */ /* 0x000f220000300800 */
[----:B------:R-:W5:Y:S01]  /*42040*/  LDL.LU R28, [R1+0x24] ;  /* 0x00002400011c7983 */ /* 0x000f620000300800 */
[----:B--2---:R-:W-:Y:S01]  /*42050*/  FMNMX R0, R0, R25, !PT ;  /* 0x0000001900007209 */ /* 0x004fe20007800000 */
[----:B0-----:R-:W-:Y:S02]  /*42060*/  FMNMX R25, R5, R29, !PT ;  /* 0x0000001d05197209 */ /* 0x001fe40007800000 */
[----:B------:R-:W2:Y:S04]  /*42070*/  LDL.LU R5, [R1+0x1f34] ;  /* 0x001f340001057983 */ /* 0x000ea80000300800 */
[----:B------:R-:W0:Y:S04]  /*42080*/  SHFL.BFLY PT, R10, R9, 0x1, 0x1f ;  /* 0x0c201f00090a7f89 */ /* 0x000e2800000e0000 */
[----:B---3--:R1:W-:Y:S04]  /*42090*/  @P1 STS [R8+0x40800], R7 ;  /* 0x0408000708001388 */ /* 0x0083e80000000800 */
[----:B----4-:R3:W-:Y:S01]  /*420a0*/  @P1 STS [R8+0x40900], R6 ;  /* 0x0409000608001388 */ /* 0x0107e20000000800 */
[----:B-----5:R-:W-:-:S02]  /*420b0*/  FMNMX R26, R26, R28, !PT ;  /* 0x0000001c1a1a7209 */ /* 0x020fc40007800000 */
[----:B------:R-:W-:Y:S02]  /*420c0*/  FMNMX R27, R11, R27, !PT ;  /* 0x0000001b0b1b7209 */ /* 0x000fe40007800000 */
[----:B------:R-:W4:Y:S01]  /*420d0*/  LDL.LU R11, [R1+0x1f30] ;  /* 0x001f3000010b7983 */ /* 0x000f220000300800 */
[----:B0-----:R-:W-:-:S03]  /*420e0*/  FMNMX R28, R9, R10, !PT ;  /* 0x0000000a091c7209 */ /* 0x001fc60007800000 */
[----:B------:R-:W5:Y:S01]  /*420f0*/  LDL.LU R10, [R1+0x1f2c] ;  /* 0x001f2c00010a7983 */ /* 0x000f620000300800 */
[----:B------:R-:W4:Y:S02]  /*42100*/  LDL.LU R9, [R1+0x1f28] ;  /* 0x001f280001097983 */ /* 0x000f240000300800 */
[----:B-1----:R-:W4:Y:S02]  /*42110*/  LDL.LU R7, [R1+0x1f24] ;  /* 0x001f240001077983 */ /* 0x002f240000300800 */
[----:B---3--:R-:W3:Y:S01]  /*42120*/  LDL.LU R6, [R1+0x1f20] ;  /* 0x001f200001067983 */ /* 0x008ee20000300800 */
[----:B--2---:R-:W-:Y:S01]  /*42130*/  @P1 STS [R8+0x40a00], R5 ;  /* 0x040a000508001388 */ /* 0x004fe20000000800 */
[----:B------:R-:W-:Y:S02]  /*42140*/  @P1 STS [R8+0x40b00], R4 ;  /* 0x040b000408001388 */ /* 0x000fe40000000800 */
[----:B------:R-:W-:Y:S02]  /*42150*/  @P1 STS [R8+0x40c00], R23 ;  /* 0x040c001708001388 */ /* 0x000fe40000000800 */
[----:B------:R-:W-:Y:S01]  /*42160*/  @P1 STS [R8+0x40d00], R22 ;  /* 0x040d001608001388 */ /* 0x000fe20000000800 */
[----:B------:R-:W-:Y:S01]  /*42170*/  @P1 STS [R8+0x40e00], R21 ;  /* 0x040e001508001388 */ /* 0x000fe20000000800 */
        /* <DEDUP_REMOVED lines=8> */
[----:B------:R0:W-:Y:S02]  /*42200*/  @P1 STS [R8+0x41700], R12 ;  /* 0x0417000c08001388 */ /* 0x0001e40000000800 */
[----:B------:R-:W-:Y:S02]  /*42210*/  @P1 STS [R8+0x41800], R0 ;  /* 0x0418000008001388 */ /* 0x000fe40000000800 */
[----:B------:R-:W-:Y:S01]  /*42220*/  @P1 STS [R8+0x41900], R2 ;  /* 0x0419000208001388 */ /* 0x000fe20000000800 */
[----:B------:R-:W-:Y:S01]  /*42230*/  @P1 STS [R8+0x41a00], R3 ;  /* 0x041a000308001388 */ /* 0x000fe20000000800 */
[----:B------:R-:W-:Y:S02]  /*42240*/  @P1 STS [R8+0x41b00], R24 ;  /* 0x041b001808001388 */ /* 0x000fe40000000800 */
[----:B------:R-:W-:Y:S02]  /*42250*/  @P1 STS [R8+0x41c00], R25 ;  /* 0x041c001908001388 */ /* 0x000fe40000000800 */
[----:B------:R-:W-:Y:S01]  /*42260*/  @P1 STS [R8+0x41d00], R26 ;  /* 0x041d001a08001388 */ /* 0x000fe20000000800 */
[----:B------:R-:W-:Y:S04]  /*42270*/  @P1 STS [R8+0x41e00], R27 ;  /* 0x041e001b08001388 */ /* 0x000fe80000000800 */
[----:B0-----:R-:W0:Y:S01]  /*42280*/  S2R R12, SR_TID.X ;  /* 0x00000000000c7919 */ /* 0x001e220000002100 */
[----:B------:R-:W-:Y:S02]  /*42290*/  @P1 STS [R8+0x41f00], R28 ;  /* 0x041f001c08001388 */ /* 0x000fe40000000800 */
[----:B------:R-:W-:Y:S06]  /*422a0*/  BAR.SYNC.DEFER_BLOCKING 0x0 ;  /* 0x0000000000007b1d */ /* 0x000fec0000010000 */
[----:B------:R-:W2:Y:S01]  /*422b0*/  LDL.LU R5, [R1+0x1f1c] ;  /* 0x001f1c0001057983 */ /* 0x000ea20000300800 */
[----:B------:R-:W2:Y:S02]  /*422c0*/  LDL.LU R4, [R1+0x1f18] ;  /* 0x001f180001047983 */ /* 0x000ea40000300800 */
[----:B------:R-:W2:Y:S02]  /*422d0*/  LDL R16, [R1+0x1e0] ;  /* 0x0001e00001107983 */ /* 0x000ea40000100800 */
[----:B------:R-:W2:Y:S01]  /*422e0*/  LDL.LU R18, [R1+0x50] ;  /* 0x0000500001127983 */ /* 0x000ea20000300800 */
[----:B0-----:R-:W-:-:S05]  /*422f0*/  LOP3.LUT R12, R12, 0x1ff, RZ, 0xc0, !PT ;  /* 0x000001ff0c0c7812 */ /* 0x001fca00078ec0ff */
[----:B------:R-:W0:Y:S04]  /*42300*/  LDS R0, [R12.X4+0x40000] ;  /* 0x040000000c007984 */ /* 0x000e280000004800 */
[----:B0-----:R-:W0:Y:S02]  /*42310*/  SHFL.BFLY PT, R2, R0, 0x4, 0x1f ;  /* 0x0c801f0000027f89 */ /* 0x001e2400000e0000 */
[----:B0-----:R-:W-:-:S05]  /*42320*/  FMNMX R2, R0, R2, !PT ;  /* 0x0000000200027209 */ /* 0x001fca0007800000 */
[----:B------:R-:W0:Y:S02]  /*42330*/  SHFL.BFLY PT, R0, R2, 0x2, 0x1f ;  /* 0x0c401f0002007f89 */ /* 0x000e2400000e0000 */
[----:B0-----:R-:W-:-:S05]  /*42340*/  FMNMX R0, R2, R0, !PT ;  /* 0x0000000002007209 */ /* 0x001fca0007800000 */
[----:B------:R-:W0:Y:S02]  /*42350*/  SHFL.BFLY PT, R2, R0, 0x1, 0x1f ;  /* 0x0c201f0000027f89 */ /* 0x000e2400000e0000 */
[----:B0-----:R-:W-:-:S05]  /*42360*/  FMNMX R2, R0, R2, !PT ;  /* 0x0000000200027209 */ /* 0x001fca0007800000 */
[----:B------:R0:W-:Y:S04]  /*42370*/  @!P2 STS [R12.X4+0x40000], R2 ;  /* 0x040000020c00a388 */ /* 0x0001e80000004800 */
[----:B0-----:R-:W3:Y:S01]  /*42380*/  LDL.LU R12, [R1+0x54] ;  /* 0x00005400010c7983 */ /* 0x001ee20000300800 */
[----:B------:R-:W4:Y:S02]  /*42390*/  LDL R14, [R1+0x1e4] ;  /* 0x0001e400010e7983 */ /* 0x000f240000100800 */
[----:B------:R-:W5:Y:S02]  /*423a0*/  LDL.LU R17, [R1+0x58] ;  /* 0x0000580001117983 */ /* 0x000f640000300800 */
[----:B------:R-:W5:Y:S01]  /*423b0*/  LDL.LU R15, [R1+0x5c] ;  /* 0x00005c00010f7983 */ /* 0x000f620000300800 */
[----:B------:R-:W5:Y:S04]  /*423c0*/  LDL R13, [R1+0x1e8] ;  /* 0x0001e800010d7983 */ /* 0x000f680000100800 */
[----:B------:R-:W0:Y:S04]  /*423d0*/  S2R R20, SR_TID.X ;  /* 0x0000000000147919 */ /* 0x000e280000002100 */
[----:B0-----:R-:W0:Y:S04]  /*423e0*/  LDS R25, [R20.X4+0x40800] ;  /* 0x0408000014197984 */ /* 0x001e280000004800 */
[----:B------:R-:W1:Y:S04]  /*423f0*/  LDS R3, [R20.X4+0x41000] ;  /* 0x0410000014037984 */ /* 0x000e680000004800 */
[----:B------:R-:W1:Y:S04]  /*42400*/  LDS R0, [R20.X4+0x41800] ;  /* 0x0418000014007984 */ /* 0x000e680000004800 */
[----:B0-----:R-:W0:Y:S04]  /*42410*/  SHFL.BFLY PT, R26, R25, 0x4, 0x1f ;  /* 0x0c801f00191a7f89 */ /* 0x001e2800000e0000 */
[----:B-1----:R-:W1:Y:S04]  /*42420*/  SHFL.BFLY PT, R24, R3, 0x4, 0x1f ;  /* 0x0c801f0003187f89 */ /* 0x002e6800000e0000 */
[----:B------:R-:W1:Y:S01]  /*42430*/  SHFL.BFLY PT, R2, R0, 0x4, 0x1f ;  /* 0x0c801f0000027f89 */ /* 0x000e6200000e0000 */
[----:B0-----:R-:W-:-:S02]  /*42440*/  FMNMX R26, R25, R26, !PT ;  /* 0x0000001a191a7209 */ /* 0x001fc40007800000 */
[----:B-1----:R-:W-:Y:S02]  /*42450*/  FMNMX R3, R3, R24, !PT ;  /* 0x0000001803037209 */ /* 0x002fe40007800000 */
[----:B------:R-:W-:Y:S01]  /*42460*/  FMNMX R2, R0, R2, !PT ;  /* 0x0000000200027209 */ /* 0x000fe20007800000 */
[----:B------:R-:W0:Y:S04]  /*42470*/  SHFL.BFLY PT, R25, R26, 0x2, 0x1f ;  /* 0x0c401f001a197f89 */ /* 0x000e2800000e0000 */
[----:B------:R-:W1:Y:S04]  /*42480*/  SHFL.BFLY PT, R24, R3, 0x2, 0x1f ;  /* 0x0c401f0003187f89 */ /* 0x000e6800000e0000 */
[----:B------:R-:W1:Y:S01]  /*42490*/  SHFL.BFLY PT, R0, R2, 0x2, 0x1f ;  /* 0x0c401f0002007f89 */ /* 0x000e6200000e0000 */
[----:B0-----:R-:W-:-:S02]  /*424a0*/  FMNMX R25, R26, R25, !PT ;  /* 0x000000191a197209 */ /* 0x001fc40007800000 */
[----:B-1----:R-:W-:Y:S02]  /*424b0*/  FMNMX R3, R3, R24, !PT ;  /* 0x0000001803037209 */ /* 0x002fe40007800000 */
[----:B------:R-:W-:Y:S01]  /*424c0*/  FMNMX R0, R2, R0, !PT ;  /* 0x0000000002007209 */ /* 0x000fe20007800000 */
[----:B------:R-:W0:Y:S04]  /*424d0*/  SHFL.BFLY PT, R26, R25, 0x1, 0x1f ;  /* 0x0c201f00191a7f89 */ /* 0x000e2800000e0000 */
[----:B------:R-:W1:Y:S04]  /*424e0*/  SHFL.BFLY PT, R2, R3, 0x1, 0x1f ;  /* 0x0c201f0003027f89 */ /* 0x000e6800000e0000 */
[----:B------:R-:W2:Y:S01]  /*424f0*/  SHFL.BFLY PT, R24, R0, 0x1, 0x1f ;  /* 0x0c201f0000187f89 */ /* 0x000ea200000e0000 */
[----:B0-----:R-:W-:-:S02]  /*42500*/  FMNMX R26, R25, R26, !PT ;  /* 0x0000001a191a7209 */ /* 0x001fc40007800000 */
[----:B-1----:R-:W-:Y:S02]  /*42510*/  FMNMX R2, R3, R2, !PT ;  /* 0x0000000203027209 */ /* 0x002fe40007800000 */
[----:B--2---:R-:W-:Y:S01]  /*42520*/  FMNMX R0, R0, R24, !PT ;  /* 0x0000001800007209 */ /* 0x004fe20007800000 */
[----:B------:R-:W-:Y:S02]  /*42530*/  @!P2 STS [R20.X4+0x40800], R26 ;  /* 0x0408001a1400a388 */ /* 0x000fe40000004800 */
[----:B------:R-:W-:Y:S02]  /*42540*/  @!P2 STS [R20.X4+0x41000], R2 ;  /* 0x041000021400a388 */ /* 0x000fe40000004800 */
[----:B------:R-:W-:Y:S02]  /*42550*/  @!P2 STS [R20.X4+0x41800], R0 ;  /* 0x041800001400a388 */ /* 0x000fe40000004800 */
[----:B------:R-:W-:Y:S01]  /*42560*/  BAR.SYNC.DEFER_BLOCKING 0x0 ;  /* 0x0000000000007b1d */ /* 0x000fe20000010000 */
[----:B------:R-:W-:-:S05]  /*42570*/  LOP3.LUT R21, R20, 0x1c, RZ, 0xc0, !PT ;  /* 0x0000001c14157812 */ /* 0x000fca00078ec0ff */
[----:B------:R-:W0:Y:S04]  /*42580*/  LDS R3, [R21.X8+0x40000] ;  /* 0x0400000015037984 */ /* 0x000e280000008800 */
[----:B------:R-:W4:Y:S04]  /*42590*/  LDS R0, [R21.X8+0x40100] ;  /* 0x0401000015007984 */ /* 0x000f280000008800 */
[----:B------:R-:W1:Y:S04]  /*425a0*/  LDS R2, [R21.X8+0x40200] ;  /* 0x0402000015027984 */ /* 0x000e680000008800 */
[----:B------:R-:W-:Y:S04]  /*425b0*/  LDS R23, [R21.X8+0x41900] ;  /* 0x0419000015177984 */ /* 0x000fe80000008800 */
[----:B------:R-:W-:Y:S04]  /*425c0*/  LDS R19, [R21.X8+0x41300] ;  /* 0x0413000015137984 */ /* 0x000fe80000008800 */
[----:B------:R-:W-:Y:S01]  /*425d0*/  LDS R22, [R21.X8+0x41700] ;  /* 0x0417000015167984 */ /* 0x000fe20000008800 */
[----:B0-----:R-:W-:-:S05]  /*425e0*/  FMNMX R16, R3, R16, !PT ;  /* 0x0000001003107209 */ /* 0x001fca0007800000 */
[--C-:B------:R-:W-:Y:S01]  /*425f0*/  FFMA R3, R18, c[0x0][0x188], -R16.reuse ;  /* 0x0000620012037a23 */ /* 0x100fe20000000810 */
[----:B------:R4:W-:Y:S03]  /*42600*/  STL [R1+0x7b8], R16 ;  /* 0x0007b81001007387 */ /* 0x0009e60000100800 */
[----:B------:R-:W-:Y:S02]  /*42610*/  FMUL R3, R3, 1.4426950216293334961 ;  /* 0x3fb8aa3b03037820 */ /* 0x000fe40000400000 */
[----:B---3--:R-:W-:Y:S01]  /*42620*/  FFMA R24, R12, c[0x0][0x188], -R16 ;  /* 0x000062000c187a23 */ /* 0x008fe20000000810 */
[----:B----4-:R-:W-:Y:S01]  /*42630*/  FMNMX R16, R0, R14, !PT ;  /* 0x0000000e00107209 */ /* 0x010fe20007800000 */
[----:B------:R0:W2:Y:S04]  /*42640*/  MUFU.EX2 R12, R3 ;  /* 0x00000003000c7308 */ /* 0x0000a80000000800 */
[----:B-----5:R-:W-:-:S02]  /*42650*/  FFMA R0, R17, c[0x0][0x188], -R16 ;  /* 0x0000620011007a23 */ /* 0x020fc40000000810 */
[----:B0-----:R-:W-:Y:S02]  /*42660*/  FMUL R3, R24, 1.4426950216293334961 ;  /* 0x3fb8aa3b18037820 */ /* 0x001fe40000400000 */
[----:B------:R-:W-:Y:S02]  /*42670*/  FMUL R0, R0, 1.4426950216293334961 ;  /* 0x3fb8aa3b00007820 */ /* 0x000fe40000400000 */
[----:B------:R0:W3:Y:S02]  /*42680*/  MUFU.EX2 R14, R3 ;  /* 0x00000003000e7308 */ /* 0x0000e40000000800 */
[----:B0-----:R-:W-:-:S06]  /*42690*/  FFMA R3, R15, c[0x0][0x188], -R16 ;  /* 0x000062000f037a23 */ /* 0x001fcc0000000810 */
[----:B------:R0:W4:Y:S01]  /*426a0*/  MUFU.EX2 R15, R0 ;  /* 0x00000000000f7308 */ /* 0x0001220000000800 */
[----:B-1----:R-:W-:Y:S01]  /*426b0*/  FMNMX R13, R2, R13, !PT ;  /* 0x0000000d020d7209 */ /* 0x002fe20007800000 */
[----:B--2---:R1:W-:Y:S01]  /*426c0*/  STL [R1+0x820], R12 ;  /* 0x0008200c01007387 */ /* 0x0043e20000100800 */
[----:B------:R-:W-:Y:S02]  /*426d0*/  STL [R1+0x7b4], R16 ;  /* 0x0007b41001007387 */ /* 0x000fe40000100800 */
[----:B---3--:R-:W-:Y:S02]  /*426e0*/  STL [R1+0x81c], R14 ;  /* 0x00081c0e01007387 */ /* 0x008fe40000100800 */
[----:B------:R-:W-:Y:S02]  /*426f0*/  FADD R2, R12, R14 ;  /* 0x0000000e0c027221 */ /* 0x000fe40000000000 */
[--C-:B------:R-:W-:Y:S02]  /*42700*/  FFMA R4, R4, c[0x0][0x188], -R13.reuse ;  /* 0x0000620004047a23 */ /* 0x100fe4000000080d */
[----:B------:R-:W-:-:S02]  /*42710*/  FFMA R5, R5, c[0x0][0x188], -R13 ;  /* 0x0000620005057a23 */ /* 0x000fc4000000080d */
[----:B------:R-:W-:Y:S01]  /*42720*/  FMUL R3, R3, 1.4426950216293334961 ;  /* 0x3fb8aa3b03037820 */ /* 0x000fe20000400000 */
[----:B0-----:R-:W-:Y:S04]  /*42730*/  LDS R0, [R21.X8+0x40300] ;  /* 0x0403000015007984 */ /* 0x001fe80000008800 */
[----:B----4-:R-:W-:Y:S01]  /*42740*/  STL [R1+0x818], R15 ;  /* 0x0008180f01007387 */ /* 0x010fe20000100800 */
[----:B------:R0:W-:Y:S02]  /*42750*/  STL [R1+0x7ac], R13 ;  /* 0x0007ac0d01007387 */ /* 0x0001e40000100800 */
[----:B-1----:R-:W2:Y:S02]  /*42760*/  LDL R12, [R1+0x1ec] ;  /* 0x0001ec00010c7983 */ /* 0x002ea40000100800 */
[----:B------:R-:W-:-:S02]  /*42770*/  FMUL R4, R4, 1.4426950216293334961 ;  /* 0x3fb8aa3b04047820 */ /* 0x000fc40000400000 */
[----:B------:R-:W-:Y:S01]  /*42780*/  FMUL R5, R5, 1.4426950216293334961 ;  /* 0x3fb8aa3b05057820 */ /* 0x000fe20000400000 */
[----:B------:R1:W3:Y:S08]  /*42790*/  MUFU.EX2 R18, R3 ;  /* 0x0000000300127308 */ /* 0x0002f00000000800 */
[----:B0-----:R0:W4:Y:S08]  /*427a0*/  MUFU.EX2 R13, R4 ;  /* 0x00000004000d7308 */ /* 0x0011300000000800 */
[----:B------:R-:W5:Y:S01]  /*427b0*/  MUFU.EX2 R17, R5 ;  /* 0x0000000500117308 */ /* 0x000f620000000800 */
[----:B------:R-:W2:Y:S04]  /*427c0*/  LDL.LU R16, [R1+0x40] ;  /* 0x0000400001107983 */ /* 0x000ea80000300800 */
[----:B-1----:R-:W1:Y:S04]  /*427d0*/  SHFL.BFLY PT, R3, R2, 0x2, 0x1f ;  /* 0x0c401f0002037f89 */ /* 0x002e6800000e0000 */
[----:B0-----:R-:W0:Y:S04]  /*427e0*/  LDS R4, [R21.X8+0x40400] ;  /* 0x0404000015047984 */ /* 0x001e280000008800 */
[----:B---3--:R-:W-:Y:S01]  /*427f0*/  STL [R1+0x814], R18 ;  /* 0x0008141201007387 */ /* 0x008fe20000100800 */
[----:B------:R-:W3:Y:S02]  /*42800*/  LDL.LU R14, [R1+0x44] ;  /* 0x00004400010e7983 */ /* 0x000ee40000300800 */
[----:B----4-:R-:W-:Y:S02]  /*42810*/  STL [R1+0x810], R13 ;  /* 0x0008100d01007387 */ /* 0x010fe40000100800 */
[----:B-----5:R-:W-:Y:S02]  /*42820*/  STL [R1+0x80c], R17 ;  /* 0x00080c1101007387 */ /* 0x020fe40000100800 */
[----:B------:R-:W-:-:S02]  /*42830*/  FADD R24, R15, R18 ;  /* 0x000000120f187221 */ /* 0x000fc40000000000 */
[----:B------:R-:W0:Y:S01]  /*42840*/  LDL R15, [R1+0x1f0] ;  /* 0x0001f000010f7983 */ /* 0x000e220000100800 */
[----:B------:R-:W-:Y:S02]  /*42850*/  FADD R5, R13, R17 ;  /* 0x000000110d057221 */ /* 0x000fe40000000000 */
[----:B------:R-:W-:Y:S01]  /*42860*/  LDS R17, [R21.X8+0x40b00] ;  /* 0x040b000015117984 */ /* 0x000fe20000008800 */
[----:B------:R-:W-:Y:S03]  /*42870*/  LDS R18, [R21.X8+0x41400] ;  /* 0x0414000015127984 */ /* 0x000fe60000008800 */
[----:B-1----:R-:W-:-:S05]  /*42880*/  FADD R26, R2, R3 ;  /* 0x00000003021a7221 */ /* 0x002fca0000000000 */
[----:B------:R-:W-:Y:S04]  /*42890*/  SHFL.BFLY PT, R25, R26, 0x1, 0x1f ;  /* 0x0c201f001a197f89 */ /* 0x000fe800000e0000 */
[----:B------:R-:W1:Y:S01]  /*428a0*/  SHFL.BFLY PT, R2, R24, 0x2, 0x1f ;  /* 0x0c401f0018027f89 */ /* 0x000e6200000e0000 */
[----:B--2---:R-:W-:-:S05]  /*428b0*/  FMNMX R12, R0, R12, !PT ;  /* 0x0000000c000c7209 */ /* 0x004fca0007800000 */
[--C-:B------:R-:W-:Y:S02]  /*428c0*/  FFMA R0, R6, c[0x0][0x188], -R12.reuse ;  /* 0x0000620006007a23 */ /* 0x100fe4000000080c */
[----:B------:R-:W-:Y:S01]  /*428d0*/  FFMA R7, R7, c[0x0][0x188], -R12 ;  /* 0x0000620007077a23 */ /* 0x000fe2000000080c */
[----:B------:R2:W-:Y:S01]  /*428e0*/  STL [R1+0x7a8], R12 ;  /* 0x0007a80c01007387 */ /* 0x0005e20000100800 */
[----:B0-----:R-:W-:Y:S01]  /*428f0*/  FMNMX R15, R4, R15, !PT ;  /* 0x0000000f040f7209 */ /* 0x001fe20007800000 */
[----:B------:R-:W-:Y:S02]  /*42900*/  FMUL R0, R0, 1.4426950216293334961 ;  /* 0x3fb8aa3b00007820 */ /* 0x000fe40000400000 */
[----:B------:R-:W0:Y:S01]  /*42910*/  SHFL.BFLY PT, R3, R5, 0x2, 0x1f ;  /* 0x0c401f0005037f89 */ /* 0x000e2200000e0000 */
[----:B-1----:R-:W-:-:S03]  /*42920*/  FADD R2, R24, R2 ;  /* 0x0000000218027221 */ /* 0x002fc60000000000 */
[----:B------:R-:W-:Y:S01]  /*42930*/  LDS R4, [R21.X8+0x40500] ;  /* 0x0405000015047984 */ /* 0x000fe20000008800 */
[----:B--2---:R1:W2:Y:S01]  /*42940*/  MUFU.EX2 R12, R0 ;  /* 0x00000000000c7308 */ /* 0x0042a20000000800 */
[--C-:B------:R-:W-:Y:S02]  /*42950*/  FFMA R27, R16, c[0x0][0x188], -R15.reuse ;  /* 0x00006200101b7a23 */ /* 0x100fe4000000080f */
[----:B---3--:R-:W-:Y:S01]  /*42960*/  FFMA R29, R14, c[0x0][0x188], -R15 ;  /* 0x000062000e1d7a23 */ /* 0x008fe2000000080f */
[----:B------:R-:W3:Y:S04]  /*42970*/  LDS R16, [R21.X8+0x40c00] ;  /* 0x040c000015107984 */ /* 0x000ee80000008800 */
[----:B------:R-:W-:Y:S04]  /*42980*/  LDS R6, [R21.X8+0x40700] ;  /* 0x0407000015067984 */ /* 0x000fe80000008800 */
[----:B------:R-:W-:Y:S01]  /*42990*/  LDS R24, [R21.X8+0x40900] ;  /* 0x0409000015187984 */ /* 0x000fe20000008800 */
[----:B-1----:R-:W-:-:S03]  /*429a0*/  FMUL R0, R7, 1.4426950216293334961 ;  /* 0x3fb8aa3b07007820 */ /* 0x002fc60000400000 */
[----:B--2---:R-:W-:Y:S01]  /*429b0*/  STL [R1+0x808], R12 ;  /* 0x0008080c01007387 */ /* 0x004fe20000100800 */
[----:B------:R1:W2:Y:S01]  /*429c0*/  MUFU.EX2 R13, R0 ;  /* 0x00000000000d7308 */ /* 0x0002a20000000800 */
[----:B------:R-:W-:Y:S02]  /*429d0*/  FMUL R27, R27, 1.4426950216293334961 ;  /* 0x3fb8aa3b1b1b7820 */ /* 0x000fe40000400000 */
[----:B------:R-:W-:Y:S01]  /*429e0*/  FMUL R29, R29, 1.4426950216293334961 ;  /* 0x3fb8aa3b1d1d7820 */ /* 0x000fe20000400000 */
[----:B------:R-:W-:Y:S01]  /*429f0*/  LDS R7, [R21.X8+0x40800] ;  /* 0x0408000015077984 */ /* 0x000fe20000008800 */
[----:B-1----:R-:W-:-:S03]  /*42a00*/  FADD R0, R26, R25 ;  /* 0x000000191a007221 */ /* 0x002fc60000000000 */
[----:B--2---:R1:W-:Y:S01]  /*42a10*/  STL [R1+0x804], R13 ;  /* 0x0008040d01007387 */ /* 0x0043e20000100800 */
[----:B------:R-:W-:Y:S02]  /*42a20*/  FADD R26, R12, R13 ;  /* 0x0000000d0c1a7221 */ /* 0x000fe40000000000 */
[----:B------:R-:W2:Y:S04]  /*42a30*/  LDS R12, [R21.X8+0x40d00] ;  /* 0x040d0000150c7984 */ /* 0x000ea80000008800 */
[----:B------:R-:W-:Y:S01]  /*42a40*/  STL [R1+0x7a0], R15 ;  /* 0x0007a00f01007387 */ /* 0x000fe20000100800 */
[----:B------:R-:W-:Y:S01]  /*42a50*/  STL [R1], R17 ;  /* 0x0000001101007387 */ /* 0x000fe20000100800 */
[----:B------:R-:W-:Y:S08]  /*42a60*/  MUFU.EX2 R14, R29 ;  /* 0x0000001d000e7308 */ /* 0x000ff00000000800 */
[----:B-1----:R-:W1:Y:S01]  /*42a70*/  MUFU.EX2 R13, R27 ;  /* 0x0000001b000d7308 */ /* 0x002e620000000800 */
[----:B0-----:R-:W-:Y:S01]  /*42a80*/  FADD R3, R5, R3 ;  /* 0x0000000305037221 */ /* 0x001fe20000000000 */
[----:B------:R-:W-:Y:S04]  /*42a90*/  LDS R25, [R21.X8+0x40a00] ;  /* 0x040a000015197984 */ /* 0x000fe80000008800 */
[----:B---3--:R-:W-:Y:S02]  /*42aa0*/  STL [R1+0x4], R16 ;  /* 0x0000041001007387 */ /* 0x008fe40000100800 */
[----:B------:R-:W-:Y:S02]  /*42ab0*/  LDS R16, [R21.X8+0x41100] ;  /* 0x0411000015107984 */ /* 0x000fe40000008800 */
[----:B------:R-:W-:Y:S04]  /*42ac0*/  LDS R5, [R21.X8+0x40600] ;  /* 0x0406000015057984 */ /* 0x000fe80000008800 */
[----:B------:R-:W-:Y:S04]  /*42ad0*/  LDS R15, [R21.X8+0x40f00] ;  /* 0x040f0000150f7984 */ /* 0x000fe80000008800 */
[----:B------:R-:W-:Y:S04]  /*42ae0*/  LDS R17, [R21.X8+0x41600] ;  /* 0x0416000015117984 */ /* 0x000fe80000008800 */
[----:B--2---:R-:W-:Y:S02]  /*42af0*/  STL [R1+0x1f10], R12 ;  /* 0x001f100c01007387 */ /* 0x004fe40000100800 */
[----:B------:R-:W0:Y:S04]  /*42b00*/  LDS R12, [R21.X8+0x41000] ;  /* 0x04100000150c7984 */ /* 0x000e280000008800 */
[----:B-1----:R-:W-:Y:S02]  /*42b10*/  STL [R1+0x800], R13 ;  /* 0x0008000d01007387 */ /* 0x002fe40000100800 */
[----:B------:R-:W-:Y:S04]  /*42b20*/  LDS R13, [R21.X8+0x40e00] ;  /* 0x040e0000150d7984 */ /* 0x000fe80000008800 */
[----:B0-----:R-:W-:Y:S02]  /*42b30*/  STL [R1+0x14], R12 ;  /* 0x0000140c01007387 */ /* 0x001fe40000100800 */
[----:B------:R-:W0:Y:S04]  /*42b40*/  LDS R12, [R21.X8+0x41200] ;  /* 0x04120000150c7984 */ /* 0x000e280000008800 */
[----:B------:R-:W-:Y:S02]  /*42b50*/  STL [R1+0x7fc], R14 ;  /* 0x0007fc0e01007387 */ /* 0x000fe40000100800 */
[----:B------:R-:W-:Y:S02]  /*42b60*/  STL [R1+0x18], R16 ;  /* 0x0000181001007387 */ /* 0x000fe40000100800 */
[----:B------:R-:W-:Y:S04]  /*42b70*/  LDS R16, [R21.X8+0x41500] ;  /* 0x0415000015107984 */ /* 0x000fe80000008800 */
[----:B0-----:R-:W-:Y:S02]  /*42b80*/  STL [R1+0x1c], R12 ;  /* 0x00001c0c01007387 */ /* 0x001fe40000100800 */
[----:B------:R-:W0:Y:S02]  /*42b90*/  LDS R12, [R21.X8+0x41800] ;  /* 0x04180000150c7984 */ /* 0x000e240000008800 */
[----:B0-----:R-:W-:Y:S02]  /*42ba0*/  STL [R1+0x44], R12 ;  /* 0x0000440c01007387 */ /* 0x001fe40000100800 */
[----:B------:R-:W0:Y:S04]  /*42bb0*/  LDS R12, [R21.X8+0x41a00] ;  /* 0x041a0000150c7984 */ /* 0x000e280000008800 */
[----:B------:R-:W-:Y:S02]  /*42bc0*/  STL [R1+0x58], R23 ;  /* 0x0000581701007387 */ /* 0x000fe40000100800 */
[----:B------:R-:W1:Y:S04]  /*42bd0*/  LDS R23, [R21.X8+0x41b00] ;  /* 0x041b000015177984 */ /* 0x000e680000008800 */
[----:B0-----:R-:W-:Y:S02]  /*42be0*/  STL [R1+0x54], R12 ;  /* 0x0000540c01007387 */ /* 0x001fe40000100800 */
[----:B------:R-:W0:Y:S04]  /*42bf0*/  LDS R12, [R21.X8+0x41c00] ;  /* 0x041c0000150c7984 */ /* 0x000e280000008800 */
[----:B-1----:R1:W-:Y:S02]  /*42c00*/  STL [R1+0x50], R23 ;  /* 0x0000501701007387 */ /* 0x0023e40000100800 */
[----:B-1----:R-:W-:-:S02]  /*42c10*/  SHF.L.U32 R23, R20, 0x3, RZ ;  /* 0x0000000314177819 */ /* 0x002fc400000006ff */
[----:B------:R-:W1:Y:S02]  /*42c20*/  LDS R20, [R21.X8+0x41d00] ;  /* 0x041d000015147984 */ /* 0x000e640000008800 */
[----:B------:R-:W2:Y:S02]  /*42c30*/  LDS R21, [R21.X8+0x41e00] ;  /* 0x041e000015157984 */ /* 0x000ea40000008800 */
[----:B0-----:R0:W-:Y:S02]  /*42c40*/  STL [R1+0x40], R12 ;  /* 0x0000400c01007387 */ /* 0x0011e40000100800 */
[----:B0-----:R-:W-:-:S05]  /*42c50*/  LOP3.LUT R12, R23, 0xe0, RZ, 0xc0, !PT ;  /* 0x000000e0170c7812 */ /* 0x001fca00078ec0ff */
[----:B------:R-:W0:Y:S01]  /*42c60*/  LDS R23, [R12+0x41f00] ;  /* 0x041f00000c177984 */ /* 0x000e220000000800 */
[----:B------:R-:W-:Y:S06]  /*42c70*/  BAR.SYNC.DEFER_BLOCKING 0x0 ;  /* 0x0000000000007b1d */ /* 0x000fec0000010000 */
[----:B-1----:R1:W-:Y:S04]  /*42c80*/  STL [R1+0x1ee8], R20 ;  /* 0x001ee81401007387 */ /* 0x0023e80000100800 */
[----:B-1----:R-:W3:Y:S01]  /*42c90*/  LDL.LU R20, [R1+0x4c] ;  /* 0x00004c0001147983 */ /* 0x002ee20000300800 */
[----:B--2---:R1:W-:Y:S02]  /*42ca0*/  STL [R1+0x1eec], R21 ;  /* 0x001eec1501007387 */ /* 0x0043e40000100800 */
[----:B------:R-:W2:Y:S01]  /*42cb0*/  LDL R12, [R1+0x1f8] ;  /* 0x0001f800010c7983 */ /* 0x000ea20000100800 */
[----:B-1----:R-:W4:Y:S04]  /*42cc0*/  LDL R21, [R1+0x1f4] ;  /* 0x0001f40001157983 */ /* 0x002f280000100800 */
[----:B------:R-:W-:Y:S04]  /*42cd0*/  @P1 STS [R8+0x40000], R0 ;  /* 0x0400000008001388 */ /* 0x000fe80000000800 */
[----:B0-----:R0:W-:Y:S04]  /*42ce0*/  STL [R1+0x1edc], R23 ;  /* 0x001edc1701007387 */ /* 0x0011e80000100800 */
[----:B0-----:R-:W5:Y:S01]  /*42cf0*/  LDL.LU R23, [R1+0x48] ;  /* 0x0000480001177983 */ /* 0x001f620000300800 */
[----:B------:R-:W2:Y:S02]  /*42d00*/  LDL.LU R8, [R1+0x1f14] ;  /* 0x001f140001087983 */ /* 0x000ea40000300800 */
[----:B------:R-:W2:Y:S01]  /*42d10*/  LDL R0, [R1+0x6d0] ;  /* 0x0006d00001007983 */ /* 0x000ea20000100800 */
[----:B------:R-:W0:Y:S04]  /*42d20*/  SHFL.BFLY PT, R27, R2, 0x1, 0x1f ;  /* 0x0c201f00021b7f89 */ /* 0x000e2800000e0000 */
[----:B------:R-:W1:Y:S01]  /*42d30*/  SHFL.BFLY PT, R28, R26, 0x2, 0x1f ;  /* 0x0c401f001a1c7f89 */ /* 0x000e6200000e0000 */
[----:B0-----:R-:W-:-:S02]  /*42d40*/  FADD R2, R2, R27 ;  /* 0x0000001b02027221 */ /* 0x001fc40000000000 */
[----:B--2---:R-:W-:Y:S02]  /*42d50*/  IMAD.MOV.U32 R27, RZ, RZ, R0 ;  /* 0x000000ffff1b7224 */ /* 0x004fe400078e0000 */
[----:B-1----:R-:W-:Y:S02]  /*42d60*/  FADD R0, R26, R28 ;  /* 0x0000001c1a007221 */ /* 0x002fe40000000000 */
[----:B------:R-:W2:Y:S01]  /*42d70*/  LDL.LU R28, [R1+0x800] ;  /* 0x00080000011c7983 */ /* 0x000ea20000300800 */
[----:B----4-:R-:W-:-:S05]  /*42d80*/  FMNMX R21, R4, R21, !PT ;  /* 0x0000001504157209 */ /* 0x010fca0007800000 */
[--C-:B-----5:R-:W-:Y:S01]  /*42d90*/  FFMA R4, R23, c[0x0][0x188], -R21.reuse ;  /* 0x0000620017047a23 */ /* 0x120fe20000000815 */
[----:B------:R3:W-:Y:S03]  /*42da0*/  @P1 STS [R27+0x40100], R2 ;  /* 0x040100021b001388 */ /* 0x0007e60000000800 */
[----:B------:R-:W-:Y:S01]  /*42db0*/  FMUL R26, R4, 1.4426950216293334961 ;  /* 0x3fb8aa3b041a7820 */ /* 0x000fe20000400000 */
[----:B------:R0:W-:Y:S04]  /*42dc0*/  STL [R1+0x79c], R21 ;  /* 0x00079c1501007387 */ /* 0x0001e80000100800 */
[----:B------:R-:W1:Y:S01]  /*42dd0*/  SHFL.BFLY PT, R29, R3, 0x1, 0x1f ;  /* 0x0c201f00031d7f89 */ /* 0x000e6200000e0000 */
[----:B---3--:R-:W-:-:S02]  /*42de0*/  FFMA R27, R20, c[0x0][0x188], -R21 ;  /* 0x00006200141b7a23 */ /* 0x008fc40000000815 */
[----:B0-----:R0:W3:Y:S01]  /*42df0*/  MUFU.EX2 R21, R26 ;  /* 0x0000001a00157308 */ /* 0x0010e20000000800 */
[----:B-1----:R-:W-:Y:S02]  /*42e00*/  FADD R3, R3, R29 ;  /* 0x0000001d03037221 */ /* 0x002fe40000000000 */
[----:B--2---:R-:W-:Y:S02]  /*42e10*/  FADD R4, R28, R14 ;  /* 0x0000000e1c047221 */ /* 0x004fe40000000000 */
[----:B------:R-:W2:Y:S01]  /*42e20*/  LDL R14, [R1+0x1fc] ;  /* 0x0001fc00010e7983 */ /* 0x000ea20000100800 */
[----:B------:R-:W-:Y:S02]  /*42e30*/  STL [R1+0x1e88], R28 ;  /* 0x001e881c01007387 */ /* 0x000fe40000100800 */
[----:B0-----:R-:W4:Y:S02]  /*42e40*/  LDL R26, [R1+0x6d0] ;  /* 0x0006d000011a7983 */ /* 0x001f240000100800 */
[----:B------:R-:W5:Y:S01]  /*42e50*/  LDL R29, [R1+0x200] ;  /* 0x00020000011d7983 */ /* 0x000f620000100800 */
[----:B------:R-:W0:Y:S01]  /*42e60*/  SHFL.BFLY PT, R2, R0, 0x1, 0x1f ;  /* 0x0c201f0000027f89 */ /* 0x000e2200000e0000 */
[----:B------:R-:W-:-:S03]  /*42e70*/  FMNMX R23, R5, R12, !PT ;  /* 0x0000000c05177209 */ /* 0x000fc60007800000 */
[----:B------:R-:W2:Y:S02]  /*42e80*/  LDL.LU R20, [R1+0x160] ;  /* 0x0001600001147983 */ /* 0x000ea40000300800 */
[--C-:B------:R-:W-:Y:S02]  /*42e90*/  FFMA R8, R8, c[0x0][0x188], -R23.reuse ;  /* 0x0000620008087a23 */ /* 0x100fe40000000817 */
[----:B------:R-:W-:Y:S01]  /*42ea0*/  FFMA R9, R9, c[0x0][0x188], -R23 ;  /* 0x0000620009097a23 */ /* 0x000fe20000000817 */
[----:B---3--:R-:W-:Y:S01]  /*42eb0*/  STL [R1+0x7f8], R21 ;  /* 0x0007f81501007387 */ /* 0x008fe20000100800 */
[----:B------:R1:W-:Y:S02]  /*42ec0*/  STL [R1+0x794], R23 ;  /* 0x0007941701007387 */ /* 0x0003e40000100800 */
[----:B------:R-:W3:Y:S02]  /*42ed0*/  LDL.LU R12, [R1+0x164] ;  /* 0x00016400010c7983 */ /* 0x000ee40000300800 */
[----:B------:R-:W-:Y:S01]  /*42ee0*/  FMUL R27, R27, 1.4426950216293334961 ;  /* 0x3fb8aa3b1b1b7820 */ /* 0x000fe20000400000 */
[----:B-1----:R-:W3:Y:S01]  /*42ef0*/  LDL.LU R23, [R1+0x16c] ;  /* 0x00016c0001177983 */ /* 0x002ee20000300800 */
[----:B0-----:R-:W-:-:S02]  /*42f00*/  FADD R2, R0, R2 ;  /* 0x0000000200027221 */ /* 0x001fc40000000000 */
[----:B------:R-:W-:-:S04]  /*42f10*/  FMUL R0, R9, 1.4426950216293334961 ;  /* 0x3fb8aa3b09007820 */ /* 0x000fc80000400000 */
[----:B------:R-:W-:Y:S08]  /*42f20*/  MUFU.EX2 R28, R0 ;  /* 0x00000000001c7308 */ /* 0x000ff00000000800 */
[----:B------:R-:W-:Y:S01]  /*42f30*/  MUFU.EX2 R27, R27 ;  /* 0x0000001b001b7308 */ /* 0x000fe20000000800 */
[----:B----4-:R0:W-:Y:S02]  /*42f40*/  @P1 STS [R26+0x40200], R3 ;  /* 0x040200031a001388 */ /* 0x0101e40000000800 */
[----:B0-----:R-:W-:-:S05]  /*42f50*/  FMUL R3, R8, 1.4426950216293334961 ;  /* 0x3fb8aa3b08037820 */ /* 0x001fca0000400000 */
[----:B------:R0:W1:Y:S01]  /*42f60*/  MUFU.EX2 R8, R3 ;  /* 0x0000000300087308 */ /* 0x0000620000000800 */
[----:B--2---:R-:W-:Y:S01]  /*42f70*/  FMNMX R6, R6, R14, !PT ;  /* 0x0000000e06067209 */ /* 0x004fe20007800000 */
[----:B------:R2:W-:Y:S04]  /*42f80*/  @P1 STS [R26+0x40300], R2 ;  /* 0x040300021a001388 */ /* 0x0005e80000000800 */
[--C-:B0-----:R-:W-:Y:S02]  /*42f90*/  FFMA R3, R10, c[0x0][0x188], -R6.reuse ;  /* 0x000062000a037a23 */ /* 0x101fe40000000806 */
[----:B--2---:R-:W-:Y:S01]  /*42fa0*/  FFMA R2, R11, c[0x0][0x188], -R6 ;  /* 0x000062000b027a23 */ /* 0x004fe20000000806 */
[----:B-1----:R-:W-:Y:S01]  /*42fb0*/  STL [R1+0x7f4], R8 ;  /* 0x0007f40801007387 */ /* 0x002fe20000100800 */
[----:B------:R5:W-:Y:S02]  /*42fc0*/  STL [R1+0x790], R6 ;  /* 0x0007900601007387 */ /* 0x000be40000100800 */
[----:B------:R-:W2:Y:S02]  /*42fd0*/  LDL.LU R10, [R1+0x168] ;  /* 0x00016800010a7983 */ /* 0x000ea40000300800 */
[----:B------:R-:W-:Y:S01]  /*42fe0*/  STL [R1+0x7f0], R28 ;  /* 0x0007f01c01007387 */ /* 0x000fe20000100800 */
[----:B-----5:R-:W-:-:S02]  /*42ff0*/  FMNMX R6, R7, R29, !PT ;  /* 0x0000001d07067209 */ /* 0x020fc40007800000 */
[----:B------:R-:W4:Y:S01]  /*43000*/  LDL R7, [R1+0x204] ;  /* 0x0002040001077983 */ /* 0x000f220000100800 */
[----:B------:R-:W-:Y:S02]  /*43010*/  FMUL R3, R3, 1.4426950216293334961 ;  /* 0x3fb8aa3b03037820 */ /* 0x000fe40000400000 */
[----:B------:R-:W-:Y:S02]  /*43020*/  STL [R1+0x788], R6 ;  /* 0x0007880601007387 */ /* 0x000fe40000100800 */
[----:B------:R0:W1:Y:S02]  /*43030*/  MUFU.EX2 R14, R3 ;  /* 0x00000003000e7308 */ /* 0x0000640000000800 */
[----:B0-----:R-:W-:Y:S02]  /*43040*/  FMUL R3, R2, 1.4426950216293334961 ;  /* 0x3fb8aa3b02037820 */ /* 0x001fe40000400000 */
[----:B------:R-:W-:Y:S02]  /*43050*/  FADD R2, R21, R27 ;  /* 0x0000001b15027221 */ /* 0x000fe40000000000 */
[----:B------:R-:W5:Y:S04]  /*43060*/  LDL R21, [R1+0x208] ;  /* 0x0002080001157983 */ /* 0x000f680000100800 */
[----:B------:R-:W0:Y:S01]  /*43070*/  SHFL.BFLY PT, R5, R4, 0x2, 0x1f ;  /* 0x0c401f0004057f89 */ /* 0x000e2200000e0000 */
[----:B------:R-:W5:Y:S02]  /*43080*/  LDL.LU R29, [R1+0x60] ;  /* 0x00006000011d7983 */ /* 0x000f640000300800 */
[----:B-1----:R-:W-:Y:S02]  /*43090*/  STL [R1+0x7ec], R14 ;  /* 0x0007ec0e01007387 */ /* 0x002fe40000100800 */
[----:B0-----:R-:W-:-:S02]  /*430a0*/  FADD R0, R4, R5 ;  /* 0x0000000504007221 */ /* 0x001fc40000000000 */
[--C-:B------:R-:W-:Y:S02]  /*430b0*/  FFMA R5, R20, c[0x0][0x188], -R6.reuse ;  /* 0x0000620014057a23 */ /* 0x100fe40000000806 */
[----:B---3--:R-:W-:Y:S02]  /*430c0*/  FFMA R6, R12, c[0x0][0x188], -R6 ;  /* 0x000062000c067a23 */ /* 0x008fe40000000806 */
[----:B------:R-:W-:Y:S01]  /*430d0*/  FMUL R5, R5, 1.4426950216293334961 ;  /* 0x3fb8aa3b05057820 */ /* 0x000fe20000400000 */
[----:B------:R-:W0:Y:S08]  /*430e0*/  MUFU.EX2 R20, R3 ;  /* 0x0000000300147308 */ /* 0x000e300000000800 */
[----:B------:R1:W3:Y:S02]  /*430f0*/  MUFU.EX2 R9, R5 ;  /* 0x0000000500097308 */ /* 0x0002e40000000800 */
[----:B-1----:R-:W-:Y:S01]  /*43100*/  FMUL R5, R6, 1.4426950216293334961 ;  /* 0x3fb8aa3b06057820 */ /* 0x002fe20000400000 */
[----:B------:R5:W-:Y:S04]  /*43110*/  STL [R1+0x1e8c], R27 ;  /* 0x001e8c1b01007387 */ /* 0x000be80000100800 */
[----:B0-----:R-:W-:Y:S01]  /*43120*/  STL [R1+0x7e8], R20 ;  /* 0x0007e81401007387 */ /* 0x001fe20000100800 */
[----:B------:R-:W5:Y:S02]  /*43130*/  LDL.LU R11, [R1+0x64] ;  /* 0x00006400010b7983 */ /* 0x000f640000300800 */
[----:B------:R-:W5:Y:S01]  /*43140*/  LDL.LU R12, [R1] ;  /* 0x00000000010c7983 */ /* 0x000f620000300800 */
[----:B----4-:R-:W-:-:S05]  /*43150*/  FMNMX R7, R24, R7, !PT ;  /* 0x0000000718077209 */ /* 0x010fca0007800000 */
[--C-:B--2---:R-:W-:Y:S02]  /*43160*/  FFMA R6, R10, c[0x0][0x188], -R7.reuse ;  /* 0x000062000a067a23 */ /* 0x104fe40000000807 */
[----:B------:R0:W1:Y:S01]  /*43170*/  MUFU.EX2 R10, R5 ;  /* 0x00000005000a7308 */ /* 0x0000620000000800 */
[----:B------:R2:W-:Y:S01]  /*43180*/  STL [R1+0x784], R7 ;  /* 0x0007840701007387 */ /* 0x0005e20000100800 */
[----:B---3--:R-:W-:Y:S02]  /*43190*/  STL [R1+0x7e4], R9 ;  /* 0x0007e40901007387 */ /* 0x008fe40000100800 */
[----:B0-----:R-:W-:Y:S01]  /*431a0*/  FADD R5, R8, R28 ;  /* 0x0000001c08057221 */ /* 0x001fe20000000000 */
[----:B-----5:R-:W-:Y:S01]  /*431b0*/  FMNMX R27, R25, R21, !PT ;  /* 0x00000015191b7209 */ /* 0x020fe20007800000 */
[----:B------:R-:W3:Y:S04]  /*431c0*/  LDL.LU R28, [R1+0x68] ;  /* 0x00006800011c7983 */ /* 0x000ee80000300800 */
[----:B-1----:R-:W-:Y:S01]  /*431d0*/  STL [R1+0x7e0], R10 ;  /* 0x0007e00a01007387 */ /* 0x002fe20000100800 */
[----:B------:R-:W4:Y:S03]  /*431e0*/  LDL R25, [R1+0x20c] ;  /* 0x00020c0001197983 */ /* 0x000f260000100800 */
[----:B------:R-:W0:Y:S04]  /*431f0*/  SHFL.BFLY PT, R4, R0, 0x1, 0x1f ;  /* 0x0c201f0000047f89 */ /* 0x000e2800000e0000 */
[----:B------:R-:W1:Y:S01]  /*43200*/  SHFL.BFLY PT, R3, R2, 0x2, 0x1f ;  /* 0x0c401f0002037f89 */ /* 0x000e6200000e0000 */
[----:B--2---:R-:W-:-:S02]  /*43210*/  FFMA R7, R23, c[0x0][0x188], -R7 ;  /* 0x0000620017077a23 */ /* 0x004fc40000000807 */
[----:B------:R-:W-:Y:S02]  /*43220*/  FMUL R8, R6, 1.4426950216293334961 ;  /* 0x3fb8aa3b06087820 */ /* 0x000fe40000400000 */
[----:B------:R-:W2:Y:S01]  /*43230*/  LDL.LU R21, [R1+0x6c] ;  /* 0x00006c0001157983 */ /* 0x000ea20000300800 */
[----:B------:R-:W5:Y:S01]  /*43240*/  LDL.LU R23, [R1+0x4] ;  /* 0x0000040001177983 */ /* 0x000f620000300800 */
[----:B------:R-:W0:Y:S02]  /*43250*/  MUFU.EX2 R24, R8 ;  /* 0x0000000800187308 */ /* 0x000e240000000800 */
[----:B0-----:R-:W-:Y:S02]  /*43260*/  FADD R0, R0, R4 ;  /* 0x0000000400007221 */ /* 0x001fe40000000000 */
[----:B------:R-:W-:Y:S02]  /*43270*/  FMUL R4, R7, 1.4426950216293334961 ;  /* 0x3fb8aa3b07047820 */ /* 0x000fe40000400000 */
[----:B------:R-:W-:-:S02]  /*43280*/  FADD R7, R14, R20 ;  /* 0x000000140e077221 */ /* 0x000fc40000000000 */
[----:B------:R-:W0:Y:S01]  /*43290*/  MUFU.EX2 R14, R4 ;  /* 0x00000004000e7308 */ /* 0x000e220000000800 */
[----:B------:R-:W-:Y:S01]  /*432a0*/  STL [R1+0x780], R27 ;  /* 0x0007801b01007387 */ /* 0x000fe20000100800 */
[----:B-1----:R-:W-:Y:S02]  /*432b0*/  FADD R3, R2, R3 ;  /* 0x0000000302037221 */ /* 0x002fe40000000000 */
[----:B------:R-:W-:Y:S02]  /*432c0*/  STL [R1+0x7dc], R24 ;  /* 0x0007dc1801007387 */ /* 0x000fe40000100800 */
[----:B------:R-:W-:Y:S02]  /*432d0*/  FFMA R2, R29, c[0x0][0x188], -R27 ;  /* 0x000062001d027a23 */ /* 0x000fe4000000081b */
[----:B------:R-:W5:Y:S01]  /*432e0*/  LDL.LU R29, [R1+0xe0] ;  /* 0x0000e000011d7983 */ /* 0x000f620000300800 */
[----:B------:R-:W5:Y:S03]  /*432f0*/  LDL.LU R20, [R1+0xe4] ;  /* 0x0000e40001147983 */ /* 0x000f660000300800 */
[----:B0-----:R-:W-:Y:S04]  /*43300*/  STL [R1+0x7d8], R14 ;  /* 0x0007d80e01007387 */ /* 0x001fe80000100800 */
[----:B------:R-:W0:Y:S01]  /*43310*/  SHFL.BFLY PT, R6, R5, 0x2, 0x1f ;  /* 0x0c401f0005067f89 */ /* 0x000e2200000e0000 */
[----:B----4-:R-:W-:-:S03]  /*43320*/  FMNMX R12, R12, R25, !PT ;  /* 0x000000190c0c7209 */ /* 0x010fc60007800000 */
[----:B------:R-:W5:Y:S01]  /*43330*/  LDL R25, [R1+0x230] ;  /* 0x0002300001197983 */ /* 0x000f620000100800 */
[----:B0-----:R-:W-:Y:S02]  /*43340*/  FADD R6, R5, R6 ;  /* 0x0000000605067221 */ /* 0x001fe40000000000 */
[----:B------:R-:W-:Y:S01]  /*43350*/  FADD R4, R9, R10 ;  /* 0x0000000a09047221 */ /* 0x000fe20000000000 */
[----:B------:R-:W-:Y:S01]  /*43360*/  @P1 STS [R26+0x40400], R0 ;  /* 0x040400001a001388 */ /* 0x000fe20000000800 */
[----:B------:R-:W-:Y:S02]  /*43370*/  FMUL R10, R2, 1.4426950216293334961 ;  /* 0x3fb8aa3b020a7820 */ /* 0x000fe40000400000 */
[----:B------:R-:W0:Y:S02]  /*43380*/  SHFL.BFLY PT, R0, R6, 0x1, 0x1f ;  /* 0x0c201f0006007f89 */ /* 0x000e2400000e0000 */
[----:B------:R-:W-:Y:S02]  /*43390*/  FFMA R11, R11, c[0x0][0x188], -R27 ;  /* 0x000062000b0b7a23 */ /* 0x000fe4000000081b */
[----:B------:R3:W1:Y:S02]  /*433a0*/  MUFU.EX2 R27, R10 ;  /* 0x0000000a001b7308 */ /* 0x0006640000000800 */
[----:B------:R-:W-:-:S02]  /*433b0*/  FMUL R5, R11, 1.4426950216293334961 ;  /* 0x3fb8aa3b0b057820 */ /* 0x000fc40000400000 */
[----:B---3--:R-:W-:-:S04]  /*433c0*/  FFMA R10, R28, c[0x0][0x188], -R12 ;  /* 0x000062001c0a7a23 */ /* 0x008fc8000000080c */
[----:B------:R2:W3:Y:S01]  /*433d0*/  MUFU.EX2 R28, R5 ;  /* 0x00000005001c7308 */ /* 0x0004e20000000800 */
[----:B------:R-:W-:Y:S02]  /*433e0*/  FMUL R10, R10, 1.4426950216293334961 ;  /* 0x3fb8aa3b0a0a7820 */ /* 0x000fe40000400000 */
[----:B--2---:R-:W-:-:S05]  /*433f0*/  FFMA R5, R21, c[0x0][0x188], -R12 ;  /* 0x0000620015057a23 */ /* 0x004fca000000080c */
[----:B------:R2:W4:Y:S01]  /*43400*/  MUFU.EX2 R21, R10 ;  /* 0x0000000a00157308 */ /* 0x0005220000000800 */
[----:B------:R-:W4:Y:S01]  /*43410*/  SHFL.BFLY PT, R9, R3, 0x1, 0x1f ;  /* 0x0c201f0003097f89 */ /* 0x000f2200000e0000 */
[----:B------:R-:W-:Y:S02]  /*43420*/  FMUL R5, R5, 1.4426950216293334961 ;  /* 0x3fb8aa3b05057820 */ /* 0x000fe40000400000 */
[----:B0-----:R-:W-:Y:S01]  /*43430*/  FADD R0, R6, R0 ;  /* 0x0000000006007221 */ /* 0x001fe20000000000 */
[----:B------:R0:W-:Y:S01]  /*43440*/  STL [R1+0x778], R12 ;  /* 0x0007780c01007387 */ /* 0x0001e20000100800 */
[----:B--2---:R-:W-:-:S03]  /*43450*/  FADD R10, R24, R14 ;  /* 0x0000000e180a7221 */ /* 0x004fc60000000000 */
[----:B-1----:R-:W-:Y:S01]  /*43460*/  STL [R1+0x7d4], R27 ;  /* 0x0007d41b01007387 */ /* 0x002fe20000100800 */
[----:B---3--:R-:W-:Y:S03]  /*43470*/  STL [R1+0x7d0], R28 ;  /* 0x0007d01c01007387 */ /* 0x008fe60000100800 */
[----:B------:R-:W1:Y:S04]  /*43480*/  SHFL.BFLY PT, R11, R10, 0x2, 0x1f ;  /* 0x0c401f000a0b7f89 */ /* 0x000e6800000e0000 */
[----:B0-----:R-:W2:Y:S01]  /*43490*/  LDL.LU R12, [R1+0x1f10] ;  /* 0x001f1000010c7983 */ /* 0x001ea20000300800 */
[----:B----4-:R-:W-:Y:S03]  /*434a0*/  STL [R1+0x7cc], R21 ;  /* 0x0007cc1501007387 */ /* 0x010fe60000100800 */
[----:B------:R-:W3:Y:S01]  /*434b0*/  LDL.LU R14, [R1+0x1f0c] ;  /* 0x001f0c00010e7983 */ /* 0x000ee20000300800 */
[----:B------:R-:W-:-:S05]  /*434c0*/  FADD R3, R3, R9 ;  /* 0x0000000903037221 */ /* 0x000fca0000000000 */
[----:B------:R1:W-:Y:S02]  /*434d0*/  @P1 STS [R26+0x40500], R3 ;  /* 0x040500031a001388 */ /* 0x0003e40000000800 */
[----:B-1----:R-:W-:Y:S01]  /*434e0*/  FADD R3, R10, R11 ;  /* 0x0000000b0a037221 */ /* 0x002fe20000000000 */
[----:B-----5:R-:W-:Y:S02]  /*434f0*/  FMNMX R23, R23, R25, !PT ;  /* 0x0000001917177209 */ /* 0x020fe40007800000 */
[----:B------:R0:W1:Y:S03]  /*43500*/  MUFU.EX2 R25, R5 ;  /* 0x0000000500197308 */ /* 0x0000660000000800 */
[--C-:B------:R-:W-:Y:S02]  /*43510*/  FFMA R24, R29, c[0x0][0x188], -R23.reuse ;  /* 0x000062001d187a23 */ /* 0x100fe40000000817 */
[----:B------:R-:W-:-:S02]  /*43520*/  FFMA R6, R20, c[0x0][0x188], -R23 ;  /* 0x0000620014067a23 */ /* 0x000fc40000000817 */
[----:B------:R-:W-:Y:S02]  /*43530*/  FMUL R24, R24, 1.4426950216293334961 ;  /* 0x3fb8aa3b18187820 */ /* 0x000fe40000400000 */
[----:B------:R-:W-:Y:S01]  /*43540*/  FMUL R6, R6, 1.4426950216293334961 ;  /* 0x3fb8aa3b06067820 */ /* 0x000fe20000400000 */
[----:B------:R4:W-:Y:S01]  /*43550*/  STL [R1+0x770], R23 ;  /* 0x0007701701007387 */ /* 0x0009e20000100800 */
[----:B0-----:R-:W-:Y:S02]  /*43560*/  FADD R5, R27, R28 ;  /* 0x0000001c1b057221 */ /* 0x001fe40000000000 */
[----:B------:R-:W-:Y:S08]  /*43570*/  MUFU.EX2 R27, R6 ;  /* 0x00000006001b7308 */ /* 0x000ff00000000800 */
[----:B----4-:R0:W4:Y:S01]  /*43580*/  MUFU.EX2 R23, R24 ;  /* 0x0000001800177308 */ /* 0x0101220000000800 */
[----:B-1----:R-:W-:Y:S01]  /*43590*/  STL [R1+0x7c8], R25 ;  /* 0x0007c81901007387 */ /* 0x002fe20000100800 */
[----:B------:R-:W5:Y:S02]  /*435a0*/  LDL.LU R29, [R1+0xe8] ;  /* 0x0000e800011d7983 */ /* 0x000f640000300800 */
[----:B------:R-:W2:Y:S02]  /*435b0*/  LDL.LU R20, [R1+0xec] ;  /* 0x0000ec0001147983 */ /* 0x000ea40000300800 */
[----:B0-----:R-:W-:-:S02]  /*435c0*/  FADD R24, R21, R25 ;  /* 0x0000001915187221 */ /* 0x001fc40000000000 */
[----:B------:R-:W2:Y:S04]  /*435d0*/  LDL R21, [R1+0x234] ;  /* 0x0002340001157983 */ /* 0x000ea80000100800 */
[----:B----4-:R-:W-:Y:S01]  /*435e0*/  STL [R1+0x7c4], R23 ;  /* 0x0007c41701007387 */ /* 0x010fe20000100800 */
[----:B------:R-:W-:Y:S02]  /*435f0*/  STL [R1+0x7c0], R27 ;  /* 0x0007c01b01007387 */ /* 0x000fe40000100800 */
[----:B------:R-:W4:Y:S01]  /*43600*/  LDL R11, [R1+0x238] ;  /* 0x00023800010b7983 */ /* 0x000f220000100800 */
[----:B------:R-:W0:Y:S04]  /*43610*/  SHFL.BFLY PT, R8, R7, 0x2, 0x1f ;  /* 0x0c401f0007087f89 */ /* 0x000e2800000e0000 */
[----:B------:R-:W1:Y:S01]  /*43620*/  SHFL.BFLY PT, R2, R4, 0x2, 0x1f ;  /* 0x0c401f0004027f89 */ /* 0x000e6200000e0000 */
[----:B0-----:R-:W-:-:S02]  /*43630*/  FADD R7, R7, R8 ;  /* 0x0000000807077221 */ /* 0x001fc40000000000 */
[----:B-1----:R-:W-:Y:S02]  /*43640*/  FADD R8, R4, R2 ;  /* 0x0000000204087221 */ /* 0x002fe40000000000 */
[----:B------:R-:W0:Y:S04]  /*43650*/  SHFL.BFLY PT, R4, R5, 0x2, 0x1f ;  /* 0x0c401f0005047f89 */ /* 0x000e2800000e0000 */
[----:B------:R-:W1:Y:S04]  /*43660*/  SHFL.BFLY PT, R9, R7, 0x1, 0x1f ;  /* 0x0c201f0007097f89 */ /* 0x000e6800000e0000 */
[----:B------:R1:W-:Y:S01]  /*43670*/  @P1 STS [R26+0x40600], R0 ;  /* 0x040600001a001388 */ /* 0x0003e20000000800 */
[----:B0-----:R-:W-:-:S03]  /*43680*/  FADD R4, R5, R4 ;  /* 0x0000000405047221 */ /* 0x001fc60000000000 */
[----:B------:R-:W0:Y:S01]  /*43690*/  SHFL.BFLY PT, R5, R3, 0x1, 0x1f ;  /* 0x0c201f0003057f89 */ /* 0x000e2200000e0000 */
[----:B-1----:R-:W-:Y:S02]  /*436a0*/  FADD R0, R7, R9 ;  /* 0x0000000907007221 */ /* 0x002fe40000000000 */
[----:B------:R-:W-:Y:S02]  /*436b0*/  FADD R7, R23, R27 ;  /* 0x0000001b17077221 */ /* 0x000fe40000000000 */
[----:B0-----:R-:W-:Y:S01]  /*436c0*/  FADD R3, R3, R5 ;  /* 0x0000000503037221 */ /* 0x001fe20000000000 */
[----:B--2---:R-:W-:Y:S02]  /*436d0*/  FMNMX R21, R12, R21, !PT ;  /* 0x000000150c157209 */ /* 0x004fe40007800000 */
[----:B------:R-:W2:Y:S01]  /*436e0*/  LDL.LU R12, [R1+0x1f08] ;  /* 0x001f0800010c7983 */ /* 0x000ea20000300800 */
[----:B------:R-:W3:Y:S02]  /*436f0*/  LDL R10, [R1+0x23c] ;  /* 0x00023c00010a7983 */ /* 0x000ee40000100800 */
[----:B------:R-:W3:Y:S02]  /*43700*/  LDL.LU R23, [R1+0x14] ;  /* 0x0000140001177983 */ /* 0x000ee40000300800 */
[----:B------:R-:W-:Y:S01]  /*43710*/  STL [R1+0x768], R21 ;  /* 0x0007681501007387 */ /* 0x000fe20000100800 */
[----:B----4-:R-:W-:-:S02]  /*43720*/  FMNMX R5, R13, R11, !PT ;  /* 0x0000000b0d057209 */ /* 0x010fc40007800000 */
[----:B------:R-:W4:Y:S04]  /*43730*/  LDL.LU R13, [R1+0x1f04] ;  /* 0x001f0400010d7983 */ /* 0x000f280000300800 */
[----:B------:R-:W0:Y:S04]  /*43740*/  SHFL.BFLY PT, R2, R8, 0x1, 0x1f ;  /* 0x0c201f0008027f89 */ /* 0x000e2800000e0000 */
[----:B------:R-:W1:Y:S04]  /*43750*/  SHFL.BFLY PT, R25, R24, 0x2, 0x1f ;  /* 0x0c401f0018197f89 */ /* 0x000e6800000e0000 */
[----:B------:R-:W5:Y:S04]  /*43760*/  SHFL.BFLY PT, R6, R4, 0x1, 0x1f ;  /* 0x0c201f0004067f89 */ /* 0x000f6800000e0000 */
[----:B------:R-:W5:Y:S04]  /*43770*/  SHFL.BFLY PT, R9, R7, 0x2, 0x1f ;  /* 0x0c401f0007097f89 */ /* 0x000f6800000e0000 */
[----:B------:R-:W-:Y:S01]  /*43780*/  @P1 STS [R26+0x40700], R0 ;  /* 0x040700001a001388 */ /* 0x000fe20000000800 */
[----:B0-----:R-:W-:-:S02]  /*43790*/  FADD R2, R8, R2 ;  /* 0x0000000208027221 */ /* 0x001fc40000000000 */
[----:B-1----:R-:W-:Y:S02]  /*437a0*/  FADD R8, R24, R25 ;  /* 0x0000001918087221 */ /* 0x002fe40000000000 */
[----:B------:R-:W4:Y:S04]  /*437b0*/  LDL.LU R25, [R1+0x150] ;  /* 0x0001500001197983 */ /* 0x000f280000300800 */
[----:B------:R5:W-:Y:S01]  /*437c0*/  @P1 STS [R26+0x40800], R2 ;  /* 0x040800021a001388 */ /* 0x000be20000000800 */
[----:B------:R0:W-:Y:S03]  /*437d0*/  @P1 STS [R26+0x40900], R3 ;  /* 0x040900031a001388 */ /* 0x0001e60000000800 */
[----:B------:R-:W1:Y:S01]  /*437e0*/  SHFL.BFLY PT, R0, R8, 0x1, 0x1f ;  /* 0x0c201f0008007f89 */ /* 0x000e6200000e0000 */
[----:B-----5:R-:W-:-:S02]  /*437f0*/  FADD R2, R4, R6 ;  /* 0x0000000604027221 */ /* 0x020fc40000000000 */
[--C-:B0-----:R-:W-:Y:S02]  /*43800*/  FFMA R3, R29, c[0x0][0x188], -R21.reuse ;  /* 0x000062001d037a23 */ /* 0x101fe40000000815 */
[----:B------:R-:W-:Y:S02]  /*43810*/  FFMA R4, R20, c[0x0][0x188], -R21 ;  /* 0x0000620014047a23 */ /* 0x000fe40000000815 */
[----:B------:R-:W5:Y:S01]  /*43820*/  LDL.LU R21, [R1+0x154] ;  /* 0x0001540001157983 */ /* 0x000f620000300800 */
[----:B------:R-:W-:-:S03]  /*43830*/  FMUL R3, R3, 1.4426950216293334961 ;  /* 0x3fb8aa3b03037820 */ /* 0x000fc60000400000 */
[----:B------:R0:W-:Y:S02]  /*43840*/  @P1 STS [R26+0x40a00], R2 ;  /* 0x040a00021a001388 */ /* 0x0001e40000000800 */
[----:B0-----:R-:W-:Y:S02]  /*43850*/  FADD R2, R7, R9 ;  /* 0x0000000907027221 */ /* 0x001fe40000000000 */
[----:B------:R0:W1:Y:S02]  /*43860*/  MUFU.EX2 R9, R3 ;  /* 0x0000000300097308 */ /* 0x0000640000000800 */
[----:B0-----:R-:W-:-:S06]  /*43870*/  FMUL R3, R4, 1.4426950216293334961 ;  /* 0x3fb8aa3b04037820 */ /* 0x001fcc0000400000 */
[----:B------:R-:W0:Y:S01]  /*43880*/  MUFU.EX2 R20, R3 ;  /* 0x0000000300147308 */ /* 0x000e220000000800 */
[----:B-1----:R-:W-:Y:S01]  /*43890*/  FADD R0, R8, R0 ;  /* 0x0000000008007221 */ /* 0x002fe20000000000 */
[----:B------:R-:W-:Y:S01]  /*438a0*/  STL [R1+0x7bc], R9 ;  /* 0x0007bc0901007387 */ /* 0x000fe20000100800 */
[----:B------:R4:W-:Y:S03]  /*438b0*/  STL [R1+0x758], R5 ;  /* 0x0007580501007387 */ /* 0x0009e60000100800 */
[----:B------:R1:W-:Y:S01]  /*438c0*/  @P1 STS [R26+0x40b00], R0 ;  /* 0x040b00001a001388 */ /* 0x0003e20000000800 */
[----:B--2---:R-:W-:Y:S01]  /*438d0*/  FFMA R4, R12, c[0x0][0x188], -R5 ;  /* 0x000062000c047a23 */ /* 0x004fe20000000805 */
[----:B---3--:R-:W-:Y:S02]  /*438e0*/  FMNMX R7, R15, R10, !PT ;  /* 0x0000000a0f077209 */ /* 0x008fe40007800000 */
[----:B------:R-:W2:Y:S01]  /*438f0*/  LDL.LU R15, [R1+0x1f00] ;  /* 0x001f0000010f7983 */ /* 0x000ea20000300800 */
[----:B------:R-:W-:-:S02]  /*43900*/  FMUL R4, R4, 1.4426950216293334961 ;  /* 0x3fb8aa3b04047820 */ /* 0x000fc40000400000 */
[----:B0-----:R0:W-:Y:S02]  /*43910*/  STL [R1+0x7b0], R20 ;  /* 0x0007b01401007387 */ /* 0x0011e40000100800 */
[----:B------:R-:W3:Y:S02]  /*43920*/  LDL R6, [R1+0x240] ;  /* 0x0002400001067983 */ /* 0x000ee40000100800 */
[----:B----4-:R-:W-:Y:S01]  /*43930*/  FFMA R5, R13, c[0x0][0x188], -R5 ;  /* 0x000062000d057a23 */ /* 0x010fe20000000805 */
[----:B------:R-:W4:Y:S01]  /*43940*/  MUFU.EX2 R8, R4 ;  /* 0x0000000400087308 */ /* 0x000f220000000800 */
[----:B------:R-:W5:Y:S02]  /*43950*/  LDL.LU R27, [R1+0x18] ;  /* 0x00001800011b7983 */ /* 0x000f640000300800 */
[----:B-1----:R-:W-:-:S05]  /*43960*/  FMUL R0, R5, 1.4426950216293334961 ;  /* 0x3fb8aa3b05007820 */ /* 0x002fca0000400000 */
[----:B------:R1:W4:Y:S01]  /*43970*/  MUFU.EX2 R10, R0 ;  /* 0x00000000000a7308 */ /* 0x0003220000000800 */
[----:B------:R-:W-:Y:S01]  /*43980*/  STL [R1+0x73c], R7 ;  /* 0x00073c0701007387 */ /* 0x000fe20000100800 */
[----:B------:R-:W5:Y:S02]  /*43990*/  LDL.LU R11, [R1+0x158] ;  /* 0x00015800010b7983 */ /* 0x000f640000300800 */
[----:B-1----:R-:W-:Y:S01]  /*439a0*/  FADD R0, R9, R20 ;  /* 0x0000001409007221 */ /* 0x002fe20000000000 */
[----:B----4-:R-:W-:Y:S01]  /*439b0*/  STL [R1+0x7a4], R8 ;  /* 0x0007a40801007387 */ /* 0x010fe20000100800 */
[----:B0-----:R-:W4:Y:S03]  /*439c0*/  LDL.LU R20, [R1+0x15c] ;  /* 0x00015c0001147983 */ /* 0x001f260000300800 */
[----:B------:R-:W-:Y:S01]  /*439d0*/  STL [R1+0x798], R10 ;  /* 0x0007980a01007387 */ /* 0x000fe20000100800 */
[----:B------:R-:W4:Y:S02]  /*439e0*/  LDL.LU R28, [R1+0x1c] ;  /* 0x00001c00011c7983 */ /* 0x000f240000300800 */
[----:B------:R-:W4:Y:S01]  /*439f0*/  LDL R12, [R1+0x244] ;  /* 0x00024400010c7983 */ /* 0x000f220000100800 */
[----:B------:R-:W0:Y:S01]  /*43a00*/  SHFL.BFLY PT, R3, R2, 0x1, 0x1f ;  /* 0x0c201f0002037f89 */ /* 0x000e2200000e0000 */
[----:B------:R-:W-:-:S04]  /*43a10*/  FFMA R4, R14, c[0x0][0x188], -R7 ;  /* 0x000062000e047a23 */ /* 0x000fc80000000807 */
[----:B------:R-:W-:Y:S02]  /*43a20*/  FMUL R4, R4, 1.4426950216293334961 ;  /* 0x3fb8aa3b04047820 */ /* 0x000fe40000400000 */
[----:B0-----:R-:W-:-:S05]  /*43a30*/  FADD R3, R2, R3 ;  /* 0x0000000302037221 */ /* 0x001fca0000000000 */
[----:B------:R5:W-:Y:S01]  /*43a40*/  @P1 STS [R26+0x40c00], R3 ;  /* 0x040c00031a001388 */ /* 0x000be20000000800 */
[----:B--2---:R-:W-:Y:S01]  /*43a50*/  FFMA R5, R15, c[0x0][0x188], -R7 ;  /* 0x000062000f057a23 */ /* 0x004fe20000000807 */
[----:B---3--:R-:W-:-:S03]  /*43a60*/  FMNMX R13, R23, R6, !PT ;  /* 0x00000006170d7209 */ /* 0x008fc60007800000 */
[----:B------:R-:W-:Y:S01]  /*43a70*/  FMUL R2, R5, 1.4426950216293334961 ;  /* 0x3fb8aa3b05027820 */ /* 0x000fe20000400000 */
[----:B------:R-:W2:Y:S01]  /*43a80*/  LDL R6, [R1+0x248] ;  /* 0x0002480001067983 */ /* 0x000ea20000100800 */
[----:B------:R-:W0:Y:S01]  /*43a90*/  MUFU.EX2 R7, R4 ;  /* 0x0000000400077308 */ /* 0x000e220000000800 */
[----:B------:R-:W-:-:S07]  /*43aa0*/  FFMA R5, R25, c[0x0][0x188], -R13 ;  /* 0x0000620019057a23 */ /* 0x000fce000000080d */
[----:B------:R1:W3:Y:S01]  /*43ab0*/  MUFU.EX2 R9, R2 ;  /* 0x0000000200097308 */ /* 0x0002e20000000800 */
[----:B------:R-:W2:Y:S01]  /*43ac0*/  LDL.LU R29, [R1+0x120] ;  /* 0x00012000011d7983 */ /* 0x000ea20000300800 */
[----:B------:R-:W2:Y:S02]  /*43ad0*/  LDL.LU R23, [R1+0x124] ;  /* 0x0001240001177983 */ /* 0x000ea40000300800 */
[----:B------:R0:W-:Y:S02]  /*43ae0*/  STL [R1+0x730], R13 ;  /* 0x0007300d01007387 */ /* 0x0001e40000100800 */
[----:B-----5:R-:W-:Y:S02]  /*43af0*/  FFMA R3, R21, c[0x0][0x188], -R13 ;  /* 0x0000620015037a23 */ /* 0x020fe4000000080d */
[----:B-1----:R-:W-:-:S04]  /*43b00*/  FMUL R2, R5, 1.4426950216293334961 ;  /* 0x3fb8aa3b05027820 */ /* 0x002fc80000400000 */
[----:B0-----:R-:W0:Y:S01]  /*43b10*/  MUFU.EX2 R13, R2 ;  /* 0x00000002000d7308 */ /* 0x001e220000000800 */
[----:B------:R-:W-:Y:S01]  /*43b20*/  STL [R1+0x78c], R7 ;  /* 0x00078c0701007387 */ /* 0x000fe20000100800 */
[----:B------:R-:W-:Y:S02]  /*43b30*/  FMUL R3, R3, 1.4426950216293334961 ;  /* 0x3fb8aa3b03037820 */ /* 0x000fe40000400000 */
[----:B------:R-:W5:Y:S01]  /*43b40*/  LDL.LU R21, [R1+0x128] ;  /* 0x0001280001157983 */ /* 0x000f620000300800 */
[----:B----4-:R-:W-:Y:S01]  /*43b50*/  FMNMX R5, R27, R12, !PT ;  /* 0x0000000c1b057209 */ /* 0x010fe20007800000 */
[----:B---3--:R-:W-:Y:S01]  /*43b60*/  STL [R1+0x77c], R9 ;  /* 0x00077c0901007387 */ /* 0x008fe20000100800 */
[----:B------:R-:W3:Y:S01]  /*43b70*/  LDL.LU R27, [R1+0x12c] ;  /* 0x00012c00011b7983 */ /* 0x000ee20000300800 */
[----:B------:R1:W4:Y:S02]  /*43b80*/  MUFU.EX2 R14, R3 ;  /* 0x00000003000e7308 */ /* 0x0003240000000800 */
[----:B------:R-:W-:Y:S04]  /*43b90*/  STL [R1+0x724], R5 ;  /* 0x0007240501007387 */ /* 0x000fe80000100800 */
[----:B0-----:R-:W-:Y:S01]  /*43ba0*/  STL [R1+0x774], R13 ;  /* 0x0007740d01007387 */ /* 0x001fe20000100800 */
[----:B-1----:R-:W-:-:S03]  /*43bb0*/  FADD R3, R8, R10 ;  /* 0x0000000a08037221 */ /* 0x002fc60000000000 */
[----:B------:R-:W3:Y:S04]  /*43bc0*/  LDL R10, [R1+0x83c] ;  /* 0x00083c00010a7983 */ /* 0x000ee80000100800 */
[----:B------:R-:W0:Y:S01]  /*43bd0*/  SHFL.BFLY PT, R4, R0, 0x2, 0x1f ;  /* 0x0c401f0000047f89 */ /* 0x000e2200000e0000 */
[----:B------:R-:W-:-:S04]  /*43be0*/  FFMA R2, R11, c[0x0][0x188], -R5 ;  /* 0x000062000b027a23 */ /* 0x000fc80000000805 */
[----:B------:R-:W-:Y:S01]  /*43bf0*/  FMUL R2, R2, 1.4426950216293334961 ;  /* 0x3fb8aa3b02027820 */ /* 0x000fe20000400000 */
[----:B----4-:R-:W-:Y:S01]  /*43c00*/  STL [R1+0x76c], R14 ;  /* 0x00076c0e01007387 */ /* 0x010fe20000100800 */
[----:B0-----:R-:W-:Y:S02]  /*43c10*/  FADD R0, R0, R4 ;  /* 0x0000000400007221 */ /* 0x001fe40000000000 */
[----:B------:R-:W-:Y:S02]  /*43c20*/  FFMA R4, R20, c[0x0][0x188], -R5 ;  /* 0x0000620014047a23 */ /* 0x000fe40000000805 */
[----:B------:R-:W0:Y:S01]  /*43c30*/  MUFU.EX2 R5, R2 ;  /* 0x0000000200057308 */ /* 0x000e220000000800 */
[----:B------:R-:W4:Y:S01]  /*43c40*/  LDL.LU R20, [R1+0xd0] ;  /* 0x0000d00001147983 */ /* 0x000f220000300800 */
[----:B------:R-:W-:-:S06]  /*43c50*/  FMUL R4, R4, 1.4426950216293334961 ;  /* 0x3fb8aa3b04047820 */ /* 0x000fcc0000400000 */
[----:B------:R-:W1:Y:S01]  /*43c60*/  MUFU.EX2 R4, R4 ;  /* 0x0000000400047308 */ /* 0x000e620000000800 */
[----:B--2---:R-:W-:Y:S02]  /*43c70*/  FMNMX R6, R28, R6, !PT ;  /* 0x000000061c067209 */ /* 0x004fe40007800000 */
[----:B------:R-:W2:Y:S01]  /*43c80*/  LDL.LU R28, [R1+0xd4] ;  /* 0x0000d400011c7983 */ /* 0x000ea20000300800 */
[----:B0-----:R0:W-:Y:S02]  /*43c90*/  STL [R1+0x764], R5 ;  /* 0x0007640501007387 */ /* 0x0011e40000100800 */
[----:B------:R1:W-:Y:S02]  /*43ca0*/  STL [R1+0x720], R6 ;  /* 0x0007200601007387 */ /* 0x0003e40000100800 */
[----:B------:R-:W2:Y:S02]  /*43cb0*/  LDL R8, [R1+0x840] ;  /* 0x0008400001087983 */ /* 0x000ea40000100800 */
[----:B0-----:R-:W-:-:S04]  /*43cc0*/  FFMA R5, R29, c[0x0][0x188], -R6 ;  /* 0x000062001d057a23 */ /* 0x001fc80000000806 */
[----:B------:R-:W-:-:S04]  /*43cd0*/  FMUL R5, R5, 1.4426950216293334961 ;  /* 0x3fb8aa3b05057820 */ /* 0x000fc80000400000 */
[----:B------:R5:W0:Y:S01]  /*43ce0*/  MUFU.EX2 R12, R5 ;  /* 0x00000005000c7308 */ /* 0x000a220000000800 */
[----:B-1----:R-:W-:Y:S01]  /*43cf0*/  FFMA R6, R23, c[0x0][0x188], -R6 ;  /* 0x0000620017067a23 */ /* 0x002fe20000000806 */
[----:B------:R-:W-:Y:S01]  /*43d00*/  STL [R1+0x760], R4 ;  /* 0x0007600401007387 */ /* 0x000fe20000100800 */
[----:B------:R-:W4:Y:S02]  /*43d10*/  LDL.LU R29, [R1+0xd8] ;  /* 0x0000d800011d7983 */ /* 0x000f240000300800 */
[----:B------:R-:W-:Y:S01]  /*43d20*/  FMUL R6, R6, 1.4426950216293334961 ;  /* 0x3fb8aa3b06067820 */ /* 0x000fe20000400000 */
[----:B---3--:R-:W-:Y:S02]  /*43d30*/  FMNMX R10, R19, R10, !PT ;  /* 0x0000000a130a7209 */ /* 0x008fe40007800000 */
[----:B------:R-:W3:Y:S01]  /*43d40*/  LDL.LU R19, [R1+0x1efc] ;  /* 0x001efc0001137983 */ /* 0x000ee20000300800 */
[----:B------:R-:W3:Y:S02]  /*43d50*/  LDL.LU R23, [R1+0xdc] ;  /* 0x0000dc0001177983 */ /* 0x000ee40000300800 */
[----:B------:R-:W-:Y:S02]  /*43d60*/  STL [R1+0x71c], R10 ;  /* 0x00071c0a01007387 */ /* 0x000fe40000100800 */
[----:B-----5:R-:W-:Y:S01]  /*43d70*/  FFMA R5, R21, c[0x0][0x188], -R10 ;  /* 0x0000620015057a23 */ /* 0x020fe2000000080a */
[----:B0-----:R-:W-:Y:S01]  /*43d80*/  STL [R1+0x75c], R12 ;  /* 0x00075c0c01007387 */ /* 0x001fe20000100800 */
[----:B------:R0:W1:Y:S03]  /*43d90*/  MUFU.EX2 R21, R6 ;  /* 0x0000000600157308 */ /* 0x0000660000000800 */
[----:B0-----:R-:W5:Y:S04]  /*43da0*/  LDL R6, [R1+0x844] ;  /* 0x0008440001067983 */ /* 0x001f680000100800 */
[----:B------:R-:W0:Y:S04]  /*43db0*/  SHFL.BFLY PT, R2, R3, 0x2, 0x1f ;  /* 0x0c401f0003027f89 */ /* 0x000e2800000e0000 */
[----:B------:R-:W1:Y:S01]  /*43dc0*/  SHFL.BFLY PT, R4, R0, 0x1, 0x1f ;  /* 0x0c201f0000047f89 */ /* 0x000e6200000e0000 */
[----:B0-----:R-:W-:-:S02]  /*43dd0*/  FADD R2, R3, R2 ;  /* 0x0000000203027221 */ /* 0x001fc40000000000 */
[----:B------:R-:W-:Y:S02]  /*43de0*/  FMUL R3, R5, 1.4426950216293334961 ;  /* 0x3fb8aa3b05037820 */ /* 0x000fe40000400000 */
[----:B------:R-:W-:Y:S02]  /*43df0*/  FFMA R5, R27, c[0x0][0x188], -R10 ;  /* 0x000062001b057a23 */ /* 0x000fe4000000080a */
[----:B------:R-:W0:Y:S02]  /*43e00*/  MUFU.EX2 R11, R3 ;  /* 0x00000003000b7308 */ /* 0x000e240000000800 */
[----:B------:R-:W-:Y:S02]  /*43e10*/  FMUL R5, R5, 1.4426950216293334961 ;  /* 0x3fb8aa3b05057820 */ /* 0x000fe40000400000 */
[----:B-1----:R-:W-:Y:S01]  /*43e20*/  FADD R0, R0, R4 ;  /* 0x0000000400007221 */ /* 0x002fe20000000000 */
[----:B------:R-:W-:Y:S04]  /*43e30*/  STL [R1+0x754], R21 ;  /* 0x0007541501007387 */ /* 0x000fe80000100800 */
[----:B------:R1:W-:Y:S02]  /*43e40*/  @P1 STS [R26+0x40d00], R0 ;  /* 0x040d00001a001388 */ /* 0x0003e40000000800 */
[----:B-1----:R-:W-:Y:S01]  /*43e50*/  FADD R0, R7, R9 ;  /* 0x0000000907007221 */ /* 0x002fe20000000000 */
[----:B--2---:R-:W-:-:S02]  /*43e60*/  FMNMX R8, R18, R8, !PT ;  /* 0x0000000812087209 */ /* 0x004fc40007800000 */
[----:B------:R-:W2:Y:S03]  /*43e70*/  LDL.LU R18, [R1+0x1ef8] ;  /* 0x001ef80001127983 */ /* 0x000ea60000300800 */
[----:B----4-:R-:W-:Y:S02]  /*43e80*/  FFMA R4, R20, c[0x0][0x188], -R8 ;  /* 0x0000620014047a23 */ /* 0x010fe40000000808 */
[----:B------:R-:W1:Y:S01]  /*43e90*/  MUFU.EX2 R20, R5 ;  /* 0x0000000500147308 */ /* 0x000e620000000800 */
[----:B0-----:R-:W-:Y:S01]  /*43ea0*/  STL [R1+0x74c], R11 ;  /* 0x00074c0b01007387 */ /* 0x001fe20000100800 */
[----:B------:R0:W-:Y:S02]  /*43eb0*/  STL [R1+0x718], R8 ;  /* 0x0007180801007387 */ /* 0x0001e40000100800 */
[----:B------:R-:W4:Y:S01]  /*43ec0*/  LDL R7, [R1+0x848] ;  /* 0x0008480001077983 */ /* 0x000f220000100800 */
[----:B-1----:R-:W-:Y:S01]  /*43ed0*/  STL [R1+0xc], R20 ;  /* 0x00000c1401007387 */ /* 0x002fe20000100800 */
[----:B-----5:R-:W-:-:S03]  /*43ee0*/  FMNMX R10, R16, R6, !PT ;  /* 0x00000006100a7209 */ /* 0x020fc60007800000 */
[----:B------:R-:W5:Y:S04]  /*43ef0*/  LDL.LU R16, [R1+0x1ef4] ;  /* 0x001ef40001107983 */ /* 0x000f680000300800 */
[----:B------:R-:W1:Y:S01]  /*43f00*/  SHFL.BFLY PT, R3, R2, 0x1, 0x1f ;  /* 0x0c201f0002037f89 */ /* 0x000e6200000e0000 */
[----:B------:R-:W-:Y:S02]  /*43f10*/  FFMA R5, R28, c[0x0][0x188], -R8 ;  /* 0x000062001c057a23 */ /* 0x000fe40000000808 */
[----:B------:R-:W-:Y:S02]  /*43f20*/  FMUL R4, R4, 1.4426950216293334961 ;  /* 0x3fb8aa3b04047820 */ /* 0x000fe40000400000 */
[----:B------:R-:W-:Y:S02]  /*43f30*/  FMUL R5, R5, 1.4426950216293334961 ;  /* 0x3fb8aa3b05057820 */ /* 0x000fe40000400000 */
[----:B0-----:R-:W0:Y:S01]  /*43f40*/  MUFU.EX2 R8, R4 ;  /* 0x0000000400087308 */ /* 0x001e220000000800 */
[----:B------:R-:W-:-:S07]  /*43f50*/  FFMA R6, R29, c[0x0][0x188], -R10 ;  /* 0x000062001d067a23 */ /* 0x000fce000000080a */
[----:B------:R3:W1:Y:S01]  /*43f60*/  MUFU.EX2 R9, R5 ;  /* 0x0000000500097308 */ /* 0x0006620000000800 */
[----:B------:R-:W-:Y:S02]  /*43f70*/  FMUL R6, R6, 1.4426950216293334961 ;  /* 0x3fb8aa3b06067820 */ /* 0x000fe40000400000 */
[----:B---3--:R-:W-:-:S05]  /*43f80*/  FFMA R5, R23, c[0x0][0x188], -R10 ;  /* 0x0000620017057a23 */ /* 0x008fca000000080a */
[----:B------:R-:W3:Y:S01]  /*43f90*/  MUFU.EX2 R23, R6 ;  /* 0x0000000600177308 */ /* 0x000ee20000000800 */
[----:B0-----:R-:W-:Y:S01]  /*43fa0*/  STL [R1+0x750], R8 ;  /* 0x0007500801007387 */ /* 0x001fe20000100800 */
[----:B------:R0:W-:Y:S02]  /*43fb0*/  STL [R1+0x714], R10 ;  /* 0x0007140a01007387 */ /* 0x0001e40000100800 */
[----:B-1----:R-:W-:Y:S02]  /*43fc0*/  FADD R3, R2, R3 ;  /* 0x0000000302037221 */ /* 0x002fe40000000000 */
[----:B------:R-:W-:Y:S01]  /*43fd0*/  FADD R2, R13, R14 ;  /* 0x0000000e0d027221 */ /* 0x000fe20000000000 */
[----:B------:R-:W-:Y:S01]  /*43fe0*/  STL [R1+0x748], R9 ;  /* 0x0007480901007387 */ /* 0x000fe20000100800 */
[----:B------:R-:W2:Y:S02]  /*43ff0*/  LDL.LU R27, [R1+0x44] ;  /* 0x00004400011b7983 */ /* 0x000ea40000300800 */
[----:B------:R-:W-:-:S06]  /*44000*/  FMUL R5, R5, 1.4426950216293334961 ;  /* 0x3fb8aa3b05057820 */ /* 0x000fcc0000400000 */
[----:B------:R-:W1:Y:S01]  /*44010*/  MUFU.EX2 R5, R5 ;  /* 0x0000000500057308 */ /* 0x000e620000000800 */
[----:B----4-:R-:W-:Y:S02]  /*44020*/  FMNMX R13, R17, R7, !PT ;  /* 0x00000007110d7209 */ /* 0x010fe40007800000 */
[----:B------:R-:W4:Y:S01]  /*44030*/  LDL.LU R17, [R1+0x1ef0] ;  /* 0x001ef00001117983 */ /* 0x000f220000300800 */
[----:B------:R-:W2:Y:S02]  /*44040*/  LDL R15, [R1+0x84c] ;  /* 0x00084c00010f7983 */ /* 0x000ea40000100800 */
[----:B0-----:R-:W2:Y:S02]  /*44050*/  LDL.LU R10, [R1+0x130] ;  /* 0x00013000010a7983 */ /* 0x001ea40000300800 */
[----:B------:R-:W2:Y:S01]  /*44060*/  LDL.LU R26, [R1+0x134] ;  /* 0x00013400011a7983 */ /* 0x000ea20000300800 */
[----:B------:R-:W-:Y:S01]  /*44070*/  STL [R1+0x710], R13 ;  /* 0x0007100d01007387 */ /* 0x000fe20000100800 */
[----:B------:R-:W2:Y:S02]  /*44080*/  LDL.LU R29, [R1+0x58] ;  /* 0x00005800011d7983 */ /* 0x000ea40000300800 */
[----:B---3--:R-:W-:Y:S02]  /*44090*/  STL [R1+0x744], R23 ;  /* 0x0007441701007387 */ /* 0x008fe40000100800 */
[----:B-----5:R-:W-:-:S02]  /*440a0*/  FFMA R7, R16, c[0x0][0x188], -R13 ;  /* 0x0000620010077a23 */ /* 0x020fc4000000080d */
[----:B------:R-:W3:Y:S01]  /*440b0*/  LDL R16, [R1+0x6d0] ;  /* 0x0006d00001107983 */ /* 0x000ee20000100800 */
[----:B-1----:R-:W-:Y:S02]  /*440c0*/  STL [R1+0x740], R5 ;  /* 0x0007400501007387 */ /* 0x002fe40000100800 */
[----:B------:R-:W5:Y:S01]  /*440d0*/  LDL R14, [R1+0x850] ;  /* 0x00085000010e7983 */ /* 0x000f620000100800 */
[----:B------:R-:W0:Y:S04]  /*440e0*/  SHFL.BFLY PT, R4, R0, 0x2, 0x1f ;  /* 0x0c401f0000047f89 */ /* 0x000e2800000e0000 */
[----:B------:R-:W1:Y:S01]  /*440f0*/  SHFL.BFLY PT, R6, R2, 0x2, 0x1f ;  /* 0x0c401f0002067f89 */ /* 0x000e6200000e0000 */
[----:B------:R-:W5:Y:S02]  /*44100*/  LDL.LU R25, [R1+0x138] ;  /* 0x0001380001197983 */ /* 0x000f640000300800 */
[----:B0-----:R-:W-:-:S02]  /*44110*/  FADD R0, R0, R4 ;  /* 0x0000000400007221 */ /* 0x001fc40000000000 */
[----:B-1----:R-:W-:Y:S02]  /*44120*/  FADD R2, R2, R6 ;  /* 0x0000000602027221 */ /* 0x002fe40000000000 */
[----:B----4-:R-:W-:Y:S01]  /*44130*/  FFMA R4, R17, c[0x0][0x188], -R13 ;  /* 0x0000620011047a23 */ /* 0x010fe2000000080d */
[----:B--2---:R-:W-:Y:S01]  /*44140*/  FMNMX R5, R22, R15, !PT ;  /* 0x0000000f16057209 */ /* 0x004fe20007800000 */
[----:B---3--:R0:W-:Y:S02]  /*44150*/  @P1 STS [R16+0x40e00], R3 ;  /* 0x040e000310001388 */ /* 0x0081e40000000800 */
[----:B0-----:R-:W-:Y:S02]  /*44160*/  FMUL R3, R7, 1.4426950216293334961 ;  /* 0x3fb8aa3b07037820 */ /* 0x001fe40000400000 */
[----:B------:R-:W2:Y:S01]  /*44170*/  LDL R7, [R1+0x854] ;  /* 0x0008540001077983 */ /* 0x000ea20000100800 */
[----:B------:R-:W3:Y:S01]  /*44180*/  LDL.LU R24, [R1+0x13c] ;  /* 0x00013c0001187983 */ /* 0x000ee20000300800 */
[----:B------:R0:W1:Y:S01]  /*44190*/  MUFU.EX2 R13, R3 ;  /* 0x00000003000d7308 */ /* 0x0000620000000800 */
[----:B------:R-:W4:Y:S02]  /*441a0*/  LDL.LU R28, [R1+0x54] ;  /* 0x00005400011c7983 */ /* 0x000f240000300800 */
[----:B0-----:R-:W-:-:S05]  /*441b0*/  FMUL R3, R4, 1.4426950216293334961 ;  /* 0x3fb8aa3b04037820 */ /* 0x001fca0000400000 */
[----:B------:R-:W0:Y:S01]  /*441c0*/  MUFU.EX2 R22, R3 ;  /* 0x0000000300167308 */ /* 0x000e220000000800 */
[----:B------:R0:W-:Y:S01]  /*441d0*/  STL [R1+0x708], R5 ;  /* 0x0007080501007387 */ /* 0x0001e20000100800 */
[----:B-1----:R-:W-:Y:S01]  /*441e0*/  STL [R1+0x738], R13 ;  /* 0x0007380d01007387 */ /* 0x002fe20000100800 */
[----:B-----5:R-:W-:Y:S02]  /*441f0*/  FMNMX R6, R27, R14, !PT ;  /* 0x0000000e1b067209 */ /* 0x020fe40007800000 */
[----:B0-----:R-:W-:Y:S01]  /*44200*/  STL [R1+0x734], R22 ;  /* 0x0007341601007387 */ /* 0x001fe20000100800 */
[----:B------:R-:W4:Y:S02]  /*44210*/  LDL.LU R27, [R1+0x858] ;  /* 0x00085800011b7983 */ /* 0x000f240000300800 */
[----:B------:R-:W-:-:S04]  /*44220*/  FFMA R4, R18, c[0x0][0x188], -R5 ;  /* 0x0000620012047a23 */ /* 0x000fc80000000805 */
[----:B------:R-:W-:Y:S01]  /*44230*/  FMUL R4, R4, 1.4426950216293334961 ;  /* 0x3fb8aa3b04047820 */ /* 0x000fe20000400000 */
[----:B------:R-:W0:Y:S05]  /*44240*/  SHFL.BFLY PT, R3, R0, 0x1, 0x1f ;  /* 0x0c201f0000037f89 */ /* 0x000e2a00000e0000 */
[----:B------:R-:W1:Y:S01]  /*44250*/  MUFU.EX2 R4, R4 ;  /* 0x0000000400047308 */ /* 0x000e620000000800 */
[----:B------:R-:W-:-:S04]  /*44260*/  FFMA R5, R19, c[0x0][0x188], -R5 ;  /* 0x0000620013057a23 */ /* 0x000fc80000000805 */
[----:B------:R-:W-:Y:S01]  /*44270*/  FMUL R5, R5, 1.4426950216293334961 ;  /* 0x3fb8aa3b05057820 */ /* 0x000fe20000400000 */
[----:B-1----:R1:W-:Y:S01]  /*44280*/  STL [R1+0x72c], R4 ;  /* 0x00072c0401007387 */ /* 0x0023e20000100800 */
[----:B------:R5:W-:Y:S02]  /*44290*/  STL [R1+0x704], R6 ;  /* 0x0007040601007387 */ /* 0x000be40000100800 */
[----:B------:R-:W0:Y:S01]  /*442a0*/  MUFU.EX2 R14, R5 ;  /* 0x00000005000e7308 */ /* 0x000e220000000800 */
[--C-:B-1----:R-:W-:Y:S02]  /*442b0*/  FFMA R4, R10, c[0x0][0x188], -R6.reuse ;  /* 0x000062000a047a23 */ /* 0x102fe40000000806 */
[----:B-----5:R-:W-:Y:S02]  /*442c0*/  FFMA R6, R26, c[0x0][0x188], -R6 ;  /* 0x000062001a067a23 */ /* 0x020fe40000000806 */
[----:B0-----:R-:W-:Y:S01]  /*442d0*/  FADD R3, R0, R3 ;  /* 0x0000000300037221 */ /* 0x001fe20000000000 */
[----:B------:R-:W5:Y:S01]  /*442e0*/  LDL.LU R10, [R1+0x110] ;  /* 0x00011000010a7983 */ /* 0x000f620000300800 */
[----:B------:R-:W-:-:S02]  /*442f0*/  FMUL R4, R4, 1.4426950216293334961 ;  /* 0x3fb8aa3b04047820 */ /* 0x000fc40000400000 */
[----:B------:R-:W-:-:S04]  /*44300*/  FMUL R0, R6, 1.4426950216293334961 ;  /* 0x3fb8aa3b06007820 */ /* 0x000fc80000400000 */
[----:B------:R-:W0:Y:S08]  /*44310*/  MUFU.EX2 R4, R4 ;  /* 0x0000000400047308 */ /* 0x000e300000000800 */
[----:B------:R-:W1:Y:S01]  /*44320*/  MUFU.EX2 R0, R0 ;  /* 0x0000000000007308 */ /* 0x000e620000000800 */
[----:B------:R0:W-:Y:S01]  /*44330*/  STL [R1+0x728], R14 ;  /* 0x0007280e01007387 */ /* 0x0001e20000100800 */
[----:B------:R-:W5:Y:S03]  /*44340*/  LDL.LU R26, [R1+0x114] ;  /* 0x00011400011a7983 */ /* 0x000f660000300800 */
[----:B------:R-:W-:Y:S04]  /*44350*/  @P1 STS [R16+0x40f00], R3 ;  /* 0x040f000310001388 */ /* 0x000fe80000000800 */
[----:B0-----:R0:W-:Y:S01]  /*44360*/  STL [R1+0x6cc], R4 ;  /* 0x0006cc0401007387 */ /* 0x0011e20000100800 */
[----:B------:R-:W5:Y:S01]  /*44370*/  LDL.LU R14, [R1+0x50] ;  /* 0x00005000010e7983 */ /* 0x000f620000300800 */
[----:B--2---:R-:W-:-:S05]  /*44380*/  FMNMX R29, R29, R7, !PT ;  /* 0x000000071d1d7209 */ /* 0x004fca0007800000 */
[----:B------:R-:W-:Y:S01]  /*44390*/  STL [R1+0x6fc], R29 ;  /* 0x0006fc1d01007387 */ /* 0x000fe20000100800 */
[--C-:B0-----:R-:W-:Y:S02]  /*443a0*/  FFMA R4, R25, c[0x0][0x188], -R29.reuse ;  /* 0x0000620019047a23 */ /* 0x101fe4000000081d */
[----:B------:R-:W2:Y:S02]  /*443b0*/  LDL.LU R17, [R1+0x118] ;  /* 0x0001180001117983 */ /* 0x000ea40000300800 */
[----:B------:R-:W2:Y:S01]  /*443c0*/  LDL.LU R15, [R1+0x11c] ;  /* 0x00011c00010f7983 */ /* 0x000ea20000300800 */
[----:B-1----:R0:W-:Y:S01]  /*443d0*/  STL [R1+0x6c8], R0 ;  /* 0x0006c80001007387 */ /* 0x0021e20000100800 */
[----:B------:R-:W2:Y:S02]  /*443e0*/  LDL.LU R25, [R1+0x40] ;  /* 0x0000400001197983 */ /* 0x000ea40000300800 */
[----:B------:R-:W2:Y:S02]  /*443f0*/  LDL R7, [R1+0x760] ;  /* 0x0007600001077983 */ /* 0x000ea40000100800 */
[----:B------:R-:W2:Y:S01]  /*44400*/  LDL R16, [R1+0x764] ;  /* 0x0007640001107983 */ /* 0x000ea20000100800 */
[----:B------:R-:W-:Y:S01]  /*44410*/  STL [R1+0x1eac], R29 ;  /* 0x001eac1d01007387 */ /* 0x000fe20000100800 */
[----:B---3--:R-:W-:-:S02]  /*44420*/  FFMA R3, R24, c[0x0][0x188], -R29 ;  /* 0x0000620018037a23 */ /* 0x008fc4000000081d */
[----:B------:R-:W3:Y:S02]  /*44430*/  LDL R6, [R1+0x85c] ;  /* 0x00085c0001067983 */ /* 0x000ee40000100800 */
[----:B0-----:R-:W-:Y:S02]  /*44440*/  FMUL R0, R4, 1.4426950216293334961 ;  /* 0x3fb8aa3b04007820 */ /* 0x001fe40000400000 */
[----:B------:R-:W2:Y:S01]  /*44450*/  LDL R4, [R1+0x860] ;  /* 0x0008600001047983 */ /* 0x000ea20000100800 */
[----:B------:R-:W2:Y:S01]  /*44460*/  LDL.LU R24, [R1+0xc0] ;  /* 0x0000c00001187983 */ /* 0x000ea20000300800 */
[----:B----4-:R-:W-:Y:S02]  /*44470*/  FMNMX R28, R28, R27, !PT ;  /* 0x0000001b1c1c7209 */ /* 0x010fe40007800000 */
[----:B------:R0:W-:Y:S04]  /*44480*/  STL [R1+0x1e90], R27 ;  /* 0x001e901b01007387 */ /* 0x0001e80000100800 */
[----:B0-----:R-:W4:Y:S04]  /*44490*/  LDL R27, [R1+0x6d0] ;  /* 0x0006d000011b7983 */ /* 0x001f280000100800 */
[----:B------:R-:W0:Y:S01]  /*444a0*/  SHFL.BFLY PT, R5, R2, 0x1, 0x1f ;  /* 0x0c201f0002057f89 */ /* 0x000e2200000e0000 */
[----:B------:R-:W-:Y:S01]  /*444b0*/  FMUL R3, R3, 1.4426950216293334961 ;  /* 0x3fb8aa3b03037820 */ /* 0x000fe20000400000 */
[----:B------:R-:W1:Y:S08]  /*444c0*/  MUFU.EX2 R29, R0 ;  /* 0x00000000001d7308 */ /* 0x000e700000000800 */
[----:B------:R-:W0:Y:S01]  /*444d0*/  MUFU.EX2 R3, R3 ;  /* 0x0000000300037308 */ /* 0x000e220000000800 */
[----:B-1----:R-:W-:Y:S01]  /*444e0*/  STL [R1+0x6c4], R29 ;  /* 0x0006c41d01007387 */ /* 0x002fe20000100800 */
[----:B0-----:R-:W-:-:S03]  /*444f0*/  FADD R2, R2, R5 ;  /* 0x0000000502027221 */ /* 0x001fc60000000000 */
[----:B------:R-:W-:Y:S01]  /*44500*/  STL [R1+0x6f8], R28 ;  /* 0x0006f81c01007387 */ /* 0x000fe20000100800 */
[----:B-----5:R-:W-:-:S03]  /*44510*/  FFMA R0, R10, c[0x0][0x188], -R28 ;  /* 0x000062000a007a23 */ /* 0x020fc6000000081c */
[----:B------:R-:W5:Y:S01]  /*44520*/  LDL.LU R10, [R1+0xc4] ;  /* 0x0000c400010a7983 */ /* 0x000f620000300800 */
[----:B------:R2:W-:Y:S02]  /*44530*/  STL [R1+0x6c0], R3 ;  /* 0x0006c00301007387 */ /* 0x0005e40000100800 */
[----:B------:R-:W-:Y:S02]  /*44540*/  FMUL R0, R0, 1.4426950216293334961 ;  /* 0x3fb8aa3b00007820 */ /* 0x000fe40000400000 */
[----:B------:R-:W-:Y:S01]  /*44550*/  STL [R1+0x1e94], R28 ;  /* 0x001e941c01007387 */ /* 0x000fe20000100800 */
[----:B---3--:R-:W-:Y:S02]  /*44560*/  FMNMX R5, R14, R6, !PT ;  /* 0x000000060e057209 */ /* 0x008fe40007800000 */
[----:B------:R-:W3:Y:S03]  /*44570*/  LDL.LU R14, [R1+0xc8] ;  /* 0x0000c800010e7983 */ /* 0x000ee60000300800 */
[----:B--2---:R-:W-:-:S04]  /*44580*/  FFMA R3, R17, c[0x0][0x188], -R5 ;  /* 0x0000620011037a23 */ /* 0x004fc80000000805 */
[----:B------:R-:W-:-:S04]  /*44590*/  FMUL R3, R3, 1.4426950216293334961 ;  /* 0x3fb8aa3b03037820 */ /* 0x000fc80000400000 */
[----:B------:R-:W-:Y:S01]  /*445a0*/  MUFU.EX2 R19, R3 ;  /* 0x0000000300137308 */ /* 0x000fe20000000800 */
[----:B----4-:R0:W-:Y:S02]  /*445b0*/  @P1 STS [R27+0x41000], R2 ;  /* 0x041000021b001388 */ /* 0x0101e40000000800 */
[----:B0-----:R-:W-:-:S05]  /*445c0*/  FFMA R2, R26, c[0x0][0x188], -R28 ;  /* 0x000062001a027a23 */ /* 0x001fca000000081c */
[----:B------:R0:W1:Y:S01]  /*445d0*/  MUFU.EX2 R26, R0 ;  /* 0x00000000001a7308 */ /* 0x0000620000000800 */
[----:B------:R-:W-:-:S07]  /*445e0*/  FMUL R2, R2, 1.4426950216293334961 ;  /* 0x3fb8aa3b02027820 */ /* 0x000fce0000400000 */
[----:B------:R-:W2:Y:S01]  /*445f0*/  MUFU.EX2 R28, R2 ;  /* 0x00000002001c7308 */ /* 0x000ea20000000800 */
[----:B------:R4:W-:Y:S01]  /*44600*/  STL [R1+0x6f4], R5 ;  /* 0x0006f40501007387 */ /* 0x0009e20000100800 */
[----:B0-----:R-:W-:Y:S01]  /*44610*/  FFMA R0, R15, c[0x0][0x188], -R5 ;  /* 0x000062000f007a23 */ /* 0x001fe20000000805 */
[----:B------:R-:W-:Y:S02]  /*44620*/  FMNMX R15, R25, R4, !PT ;  /* 0x00000004190f7209 */ /* 0x000fe40007800000 */
[----:B-1----:R-:W-:Y:S01]  /*44630*/  STL [R1+0x6b8], R26 ;  /* 0x0006b81a01007387 */ /* 0x002fe20000100800 */
[----:B------:R-:W3:Y:S02]  /*44640*/  LDL.LU R25, [R1+0xcc] ;  /* 0x0000cc0001197983 */ /* 0x000ee40000300800 */
[----:B--2---:R-:W-:Y:S02]  /*44650*/  STL [R1+0x6ac], R28 ;  /* 0x0006ac1c01007387 */ /* 0x004fe40000100800 */
[----:B------:R-:W-:Y:S02]  /*44660*/  STL [R1+0x6f0], R15 ;  /* 0x0006f00f01007387 */ /* 0x000fe40000100800 */
[----:B----4-:R-:W-:-:S02]  /*44670*/  FADD R5, R12, R21 ;  /* 0x000000150c057221 */ /* 0x010fc40000000000 */
[----:B------:R-:W2:Y:S01]  /*44680*/  LDL.LU R21, [R1+0x1eec] ;  /* 0x001eec0001157983 */ /* 0x000ea20000300800 */
[----:B------:R-:W4:Y:S02]  /*44690*/  LDL R12, [R1+0x864] ;  /* 0x00086400010c7983 */ /* 0x000f240000100800 */
[----:B------:R-:W-:Y:S02]  /*446a0*/  STL [R1+0x6bc], R19 ;  /* 0x0006bc1301007387 */ /* 0x000fe40000100800 */
[----:B------:R-:W-:Y:S02]  /*446b0*/  FADD R4, R11, R20 ;  /* 0x000000140b047221 */ /* 0x000fe40000000000 */
[----:B------:R-:W4:Y:S01]  /*446c0*/  LDL.LU R20, [R1+0x1ee8] ;  /* 0x001ee80001147983 */ /* 0x000f220000300800 */
[----:B------:R-:W-:Y:S02]  /*446d0*/  FADD R3, R8, R9 ;  /* 0x0000000908037221 */ /* 0x000fe40000000000 */
[----:B------:R-:W-:-:S02]  /*446e0*/  FADD R6, R16, R7 ;  /* 0x0000000710067221 */ /* 0x000fc40000000000 */
[--C-:B------:R-:W-:Y:S02]  /*446f0*/  FFMA R9, R24, c[0x0][0x188], -R15.reuse ;  /* 0x0000620018097a23 */ /* 0x100fe4000000080f */
[----:B------:R-:W-:Y:S02]  /*44700*/  FMUL R7, R0, 1.4426950216293334961 ;  /* 0x3fb8aa3b00077820 */ /* 0x000fe40000400000 */
[----:B-----5:R-:W-:Y:S01]  /*44710*/  FFMA R10, R10, c[0x0][0x188], -R15 ;  /* 0x000062000a0a7a23 */ /* 0x020fe2000000080f */
[----:B------:R-:W2:Y:S01]  /*44720*/  LDL R11, [R1+0x868] ;  /* 0x00086800010b7983 */ /* 0x000ea20000100800 */
[----:B------:R-:W-:Y:S01]  /*44730*/  FMUL R9, R9, 1.4426950216293334961 ;  /* 0x3fb8aa3b09097820 */ /* 0x000fe20000400000 */
[----:B------:R-:W0:Y:S08]  /*44740*/  MUFU.EX2 R24, R7 ;  /* 0x0000000700187308 */ /* 0x000e300000000800 */
[----:B------:R-:W1:Y:S01]  /*44750*/  MUFU.EX2 R17, R9 ;  /* 0x0000000900117308 */ /* 0x000e620000000800 */
[----:B------:R-:W-:-:S07]  /*44760*/  FMUL R10, R10, 1.4426950216293334961 ;  /* 0x3fb8aa3b0a0a7820 */ /* 0x000fce0000400000 */
[----:B------:R5:W1:Y:S01]  /*44770*/  MUFU.EX2 R18, R10 ;  /* 0x0000000a00127308 */ /* 0x000a620000000800 */
[----:B0-----:R-:W-:Y:S04]  /*44780*/  STL [R1+0x6b4], R24 ;  /* 0x0006b41801007387 */ /* 0x001fe80000100800 */
[----:B------:R-:W0:Y:S01]  /*44790*/  SHFL.BFLY PT, R0, R6, 0x2, 0x1f ;  /* 0x0c401f0006007f89 */ /* 0x000e2200000e0000 */
[----:B----4-:R-:W-:-:S03]  /*447a0*/  FMNMX R12, R20, R12, !PT ;  /* 0x0000000c140c7209 */ /* 0x010fc60007800000 */
[----:B------:R-:W4:Y:S02]  /*447b0*/  LDL.LU R20, [R1+0x1ee4] ;  /* 0x001ee40001147983 */ /* 0x000f240000300800 */
[----:B------:R-:W-:Y:S02]  /*447c0*/  STL [R1+0x6ec], R12 ;  /* 0x0006ec0c01007387 */ /* 0x000fe40000100800 */
[----:B-1----:R-:W-:Y:S02]  /*447d0*/  STL [R1+0x6b0], R17 ;  /* 0x0006b01101007387 */ /* 0x002fe40000100800 */
[----:B-----5:R-:W5:Y:S01]  /*447e0*/  LDL R10, [R1+0x740] ;  /* 0x00074000010a7983 */ /* 0x020f620000100800 */
[----:B------:R-:W1:Y:S04]  /*447f0*/  SHFL.BFLY PT, R2, R5, 0x2, 0x1f ;  /* 0x0c401f0005027f89 */ /* 0x000e6800000e0000 */
[----:B------:R-:W1:Y:S04]  /*44800*/  SHFL.BFLY PT, R7, R4, 0x2, 0x1f ;  /* 0x0c401f0004077f89 */ /* 0x000e6800000e0000 */
[----:B------:R-:W1:Y:S01]  /*44810*/  SHFL.BFLY PT, R8, R3, 0x2, 0x1f ;  /* 0x0c401f0003087f89 */ /* 0x000e6200000e0000 */
[----:B---3--:R-:W-:-:S02]  /*44820*/  FFMA R9, R14, c[0x0][0x188], -R12 ;  /* 0x000062000e097a23 */ /* 0x008fc4000000080c */
[----:B0-----:R-:W-:Y:S02]  /*44830*/  FADD R0, R6, R0 ;  /* 0x0000000006007221 */ /* 0x001fe40000000000 */
[----:B------:R-:W-:-:S04]  /*44840*/  FMUL R6, R9, 1.4426950216293334961 ;  /* 0x3fb8aa3b09067820 */ /* 0x000fc80000400000 */
[----:B------:R-:W0:Y:S01]  /*44850*/  MUFU.EX2 R15, R6 ;  /* 0x00000006000f7308 */ /* 0x000e220000000800 */
[----:B--2---:R-:W-:Y:S01]  /*44860*/  FMNMX R14, R21, R11, !PT ;  /* 0x0000000b150e7209 */ /* 0x004fe20007800000 */
[----:B------:R-:W-:Y:S01]  /*44870*/  STL [R1+0x6a8], R18 ;  /* 0x0006a81201007387 */ /* 0x000fe20000100800 */
[----:B------:R-:W2:Y:S02]  /*44880*/  LDL.LU R21, [R1+0x1ee0] ;  /* 0x001ee00001157983 */ /* 0x000ea40000300800 */
[----:B-1----:R-:W-:Y:S02]  /*44890*/  FADD R2, R5, R2 ;  /* 0x0000000205027221 */ /* 0x002fe40000000000 */
[----:B------:R-:W-:Y:S02]  /*448a0*/  FFMA R5, R25, c[0x0][0x188], -R12 ;  /* 0x0000620019057a23 */ /* 0x000fe4000000080c */
[----:B------:R-:W-:Y:S01]  /*448b0*/  FADD R7, R4, R7 ;  /* 0x0000000704077221 */ /* 0x000fe20000000000 */
[----:B------:R-:W3:Y:S01]  /*448c0*/  LDL R25, [R1+0x86c] ;  /* 0x00086c0001197983 */ /* 0x000ee20000100800 */
[----:B------:R-:W-:-:S02]  /*448d0*/  FADD R4, R3, R8 ;  /* 0x0000000803047221 */ /* 0x000fc40000000000 */
[----:B------:R2:W-:Y:S02]  /*448e0*/  STL [R1+0x6e8], R14 ;  /* 0x0006e80e01007387 */ /* 0x0005e40000100800 */
[----:B------:R-:W-:Y:S01]  /*448f0*/  FMUL R3, R5, 1.4426950216293334961 ;  /* 0x3fb8aa3b05037820 */ /* 0x000fe20000400000 */
[----:B0-----:R-:W-:Y:S01]  /*44900*/  STL [R1+0x6a4], R15 ;  /* 0x0006a40f01007387 */ /* 0x001fe20000100800 */
[----:B-----5:R-:W-:-:S03]  /*44910*/  FADD R5, R23, R10 ;  /* 0x0000000a17057221 */ /* 0x020fc60000000000 */
[----:B------:R-:W3:Y:S01]  /*44920*/  LDL.LU R23, [R1+0x1edc] ;  /* 0x001edc0001177983 */ /* 0x000ee20000300800 */
[----:B------:R-:W0:Y:S01]  /*44930*/  MUFU.EX2 R16, R3 ;  /* 0x0000000300107308 */ /* 0x000e220000000800 */
[----:B------:R-:W-:Y:S02]  /*44940*/  FADD R6, R13, R22 ;  /* 0x000000160d067221 */ /* 0x000fe40000000000 */
[----:B------:R-:W5:Y:S01]  /*44950*/  LDL.LU R22, [R1+0x1ed8] ;  /* 0x001ed80001167983 */ /* 0x000f620000300800 */
[--C-:B----4-:R-:W-:Y:S02]  /*44960*/  FFMA R8, R20, c[0x0][0x188], -R14.reuse ;  /* 0x0000620014087a23 */ /* 0x110fe4000000080e */
[----:B--2---:R-:W-:Y:S01]  /*44970*/  FFMA R14, R21, c[0x0][0x188], -R14 ;  /* 0x00006200150e7a23 */ /* 0x004fe2000000080e */
[----:B0-----:R-:W-:Y:S04]  /*44980*/  STL [R1+0x6a0], R16 ;  /* 0x0006a01001007387 */ /* 0x001fe80000100800 */
[----:B------:R-:W0:Y:S04]  /*44990*/  SHFL.BFLY PT, R12, R0, 0x1, 0x1f ;  /* 0x0c201f00000c7f89 */ /* 0x000e2800000e0000 */
[----:B------:R-:W1:Y:S04]  /*449a0*/  SHFL.BFLY PT, R11, R2, 0x1, 0x1f ;  /* 0x0c201f00020b7f89 */ /* 0x000e6800000e0000 */
[----:B------:R-:W2:Y:S01]  /*449b0*/  SHFL.BFLY PT, R10, R4, 0x1, 0x1f ;  /* 0x0c201f00040a7f89 */ /* 0x000ea200000e0000 */
[----:B---3--:R-:W-:-:S03]  /*449c0*/  FMNMX R21, R23, R25, !PT ;  /* 0x0000001917157209 */ /* 0x008fc60007800000 */
[----:B------:R-:W3:Y:S01]  /*449d0*/  LDL.LU R23, [R1+0x1ed4] ;  /* 0x001ed40001177983 */ /* 0x000ee20000300800 */
[----:B------:R-:W-:Y:S02]  /*449e0*/  FMUL R13, R8, 1.4426950216293334961 ;  /* 0x3fb8aa3b080d7820 */ /* 0x000fe40000400000 */
[----:B------:R-:W-:Y:S02]  /*449f0*/  FMUL R14, R14, 1.4426950216293334961 ;  /* 0x3fb8aa3b0e0e7820 */ /* 0x000fe40000400000 */
[----:B------:R5:W4:Y:S08]  /*44a00*/  MUFU.EX2 R20, R13 ;  /* 0x0000000d00147308 */ /* 0x000b300000000800 */
[----:B------:R0:W2:Y:S01]  /*44a10*/  MUFU.EX2 R25, R14 ;  /* 0x0000000e00197308 */ /* 0x0000a20000000800 */
[----:B------:R1:W-:Y:S01]  /*44a20*/  STL [R1+0x6dc], R21 ;  /* 0x0006dc1501007387 */ /* 0x0003e20000100800 */
[----:B-----5:R-:W-:-:S02]  /*44a30*/  FFMA R13, R22, c[0x0][0x188], -R21 ;  /* 0x00006200160d7a23 */ /* 0x020fc40000000815 */
[----:B0-----:R-:W-:Y:S02]  /*44a40*/  FADD R0, R0, R12 ;  /* 0x0000000c00007221 */ /* 0x001fe40000000000 */
[----:B------:R-:W-:Y:S02]  /*44a50*/  FMUL R13, R13, 1.4426950216293334961 ;  /* 0x3fb8aa3b0d0d7820 */ /* 0x000fe40000400000 */
[----:B-1----:R-:W-:Y:S01]  /*44a60*/  FADD R2, R2, R11 ;  /* 0x0000000b02027221 */ /* 0x002fe20000000000 */
[----:B----4-:R-:W-:Y:S01]  /*44a70*/  STL [R1+0x69c], R20 ;  /* 0x00069c1401007387 */ /* 0x010fe20000100800 */
[----:B------:R-:W4:Y:S02]  /*44a80*/  LDL R14, [R1+0x6c0] ;  /* 0x0006c000010e7983 */ /* 0x000f240000100800 */
[----:B------:R-:W5:Y:S02]  /*44a90*/  LDL R12, [R1+0x6cc] ;  /* 0x0006cc00010c7983 */ /* 0x000f640000100800 */
[----:B--2---:R-:W-:Y:S02]  /*44aa0*/  STL [R1+0x698], R25 ;  /* 0x0006981901007387 */ /* 0x004fe40000100800 */
[----:B------:R-:W-:-:S02]  /*44ab0*/  FADD R4, R4, R10 ;  /* 0x0000000a04047221 */ /* 0x000fc40000000000 */
[----:B------:R-:W2:Y:S04]  /*44ac0*/  LDL R10, [R1+0x728] ;  /* 0x00072800010a7983 */ /* 0x000ea80000100800 */
[----:B------:R-:W0:Y:S01]  /*44ad0*/  SHFL.BFLY PT, R3, R7, 0x1, 0x1f ;  /* 0x0c201f0007037f89 */ /* 0x000e2200000e0000 */
[----:B---3--:R-:W-:Y:S02]  /*44ae0*/  FFMA R11, R23, c[0x0][0x188], -R21 ;  /* 0x00006200170b7a23 */ /* 0x008fe40000000815 */
[----:B------:R1:W3:Y:S01]  /*44af0*/  MUFU.EX2 R21, R13 ;  /* 0x0000000d00157308 */ /* 0x0002e20000000800 */
[----:B------:R-:W5:Y:S04]  /*44b00*/  LDL R23, [R1+0x6c8] ;  /* 0x0006c80001177983 */ /* 0x000f680000100800 */
[----:B-1----:R-:W2:Y:S04]  /*44b10*/  LDL R13, [R1+0x72c] ;  /* 0x00072c00010d7983 */ /* 0x002ea80000100800 */
[----:B------:R-:W1:Y:S04]  /*44b20*/  SHFL.BFLY PT, R8, R6, 0x2, 0x1f ;  /* 0x0c401f0006087f89 */ /* 0x000e6800000e0000 */
[----:B------:R-:W4:Y:S01]  /*44b30*/  SHFL.BFLY PT, R9, R5, 0x2, 0x1f ;  /* 0x0c401f0005097f89 */ /* 0x000f2200000e0000 */
[----:B0-----:R-:W-:-:S02]  /*44b40*/  FADD R3, R7, R3 ;  /* 0x0000000307037221 */ /* 0x001fc40000000000 */
[----:B------:R-:W-:-:S04]  /*44b50*/  FMUL R7, R11, 1.4426950216293334961 ;  /* 0x3fb8aa3b0b077820 */ /* 0x000fc80000400000 */
[----:B------:R-:W0:Y:S01]  /*44b60*/  MUFU.EX2 R22, R7 ;  /* 0x0000000700167308 */ /* 0x000e220000000800 */
[----:B------:R-:W-:Y:S01]  /*44b70*/  FADD R11, R19, R24 ;  /* 0x00000018130b7221 */ /* 0x000fe20000000000 */
[----:B---3--:R0:W-:Y:S01]  /*44b80*/  STL [R1+0x694], R21 ;  /* 0x0006941501007387 */ /* 0x0081e20000100800 */
[----:B------:R-:W-:Y:S02]  /*44b90*/  FADD R20, R20, R25 ;  /* 0x0000001914147221 */ /* 0x000fe40000000000 */
[----:B-1----:R-:W-:Y:S02]  /*44ba0*/  FADD R6, R6, R8 ;  /* 0x0000000806067221 */ /* 0x002fe40000000000 */
[----:B----4-:R-:W-:Y:S02]  /*44bb0*/  FADD R5, R5, R9 ;  /* 0x0000000905057221 */ /* 0x010fe40000000000 */
[----:B------:R-:W-:Y:S02]  /*44bc0*/  FADD R9, R29, R14 ;  /* 0x0000000e1d097221 */ /* 0x000fe40000000000 */
[----:B------:R-:W-:-:S02]  /*44bd0*/  FADD R14, R15, R16 ;  /* 0x000000100f0e7221 */ /* 0x000fc40000000000 */
[----:B0-----:R-:W-:-:S03]  /*44be0*/  FADD R21, R21, R22 ;  /* 0x0000001615157221 */ /* 0x001fc60000000000 */
[----:B------:R-:W0:Y:S04]  /*44bf0*/  SHFL.BFLY PT, R15, R14, 0x2, 0x1f ;  /* 0x0c401f000e0f7f89 */ /* 0x000e2800000e0000 */
[----:B------:R-:W-:Y:S02]  /*44c00*/  STL [R1+0x690], R22 ;  /* 0x0006901601007387 */ /* 0x000fe40000100800 */
[----:B------:R-:W1:Y:S02]  /*44c10*/  SHFL.BFLY PT, R22, R21, 0x2, 0x1f ;  /* 0x0c401f0015167f89 */ /* 0x000e6400000e0000 */
[----:B0-----:R-:W-:Y:S02]  /*44c20*/  FADD R14, R14, R15 ;  /* 0x0000000f0e0e7221 */ /* 0x001fe40000000000 */
[----:B------:R-:W0:Y:S01]  /*44c30*/  SHFL.BFLY PT, R15, R6, 0x1, 0x1f ;  /* 0x0c201f00060f7f89 */ /* 0x000e2200000e0000 */
[----:B-1----:R-:W-:-:S03]  /*44c40*/  FADD R21, R21, R22 ;  /* 0x0000001615157221 */ /* 0x002fc60000000000 */
[----:B------:R0:W-:Y:S01]  /*44c50*/  @P1 STS [R27+0x41100], R0 ;  /* 0x041100001b001388 */ /* 0x0001e20000000800 */
[----:B------:R-:W-:Y:S02]  /*44c60*/  @P1 STS [R27+0x41200], R2 ;  /* 0x041200021b001388 */ /* 0x000fe40000000800 */
[----:B------:R-:W-:Y:S02]  /*44c70*/  @P1 STS [R27+0x41300], R3 ;  /* 0x041300031b001388 */ /* 0x000fe40000000800 */
[----:B------:R-:W-:Y:S01]  /*44c80*/  @P1 STS [R27+0x41400], R4 ;  /* 0x041400041b001388 */ /* 0x000fe20000000800 */
[----:B------:R-:W1:Y:S01]  /*44c90*/  S2R R29, SR_TID.X ;  /* 0x00000000001d7919 */ /* 0x000e620000002100 */
[----:B0-----:R-:W-:Y:S01]  /*44ca0*/  FADD R0, R6, R15 ;  /* 0x0000000f06007221 */ /* 0x001fe20000000000 */
[----:B-1----:R-:W-:Y:S01]  /*44cb0*/  LOP3.LUT R29, R29, 0x1ff, RZ, 0xc0, !PT ;  /* 0x000001ff1d1d7812 */ /* 0x002fe200078ec0ff */
[----:B-----5:R-:W-:Y:S02]  /*44cc0*/  FADD R8, R12, R23 ;  /* 0x000000170c087221 */ /* 0x020fe40000000000 */
[----:B------:R-:W0:Y:S01]  /*44cd0*/  SHFL.BFLY PT, R12, R11, 0x2, 0x1f ;  /* 0x0c401f000b0c7f89 */ /* 0x000e2200000e0000 */
[----:B--2---:R-:W-:-:S02]  /*44ce0*/  FADD R7, R13, R10 ;  /* 0x0000000a0d077221 */ /* 0x004fc40000000000 */
[----:B------:R-:W-:Y:S02]  /*44cf0*/  FADD R10, R26, R28 ;  /* 0x0000001c1a0a7221 */ /* 0x000fe40000000000 */
[----:B------:R-:W-:Y:S01]  /*44d00*/  FADD R13, R17, R18 ;  /* 0x00000012110d7221 */ /* 0x000fe20000000000 */
[----:B------:R-:W1:Y:S04]  /*44d10*/  SHFL.BFLY PT, R19, R8, 0x2, 0x1f ;  /* 0x0c401f0008137f89 */ /* 0x000e6800000e0000 */
[----:B------:R-:W2:Y:S04]  /*44d20*/  SHFL.BFLY PT, R24, R7, 0x2, 0x1f ;  /* 0x0c401f0007187f89 */ /* 0x000ea800000e0000 */
[----:B------:R-:W3:Y:S04]  /*44d30*/  SHFL.BFLY PT, R18, R9, 0x2, 0x1f ;  /* 0x0c401f0009127f89 */ /* 0x000ee800000e0000 */
[----:B------:R-:W4:Y:S04]  /*44d40*/  SHFL.BFLY PT, R17, R10, 0x2, 0x1f ;  /* 0x0c401f000a117f89 */ /* 0x000f2800000e0000 */
[----:B------:R-:W5:Y:S04]  /*44d50*/  SHFL.BFLY PT, R16, R13, 0x2, 0x1f ;  /* 0x0c401f000d107f89 */ /* 0x000f6800000e0000 */
[----:B------:R-:W5:Y:S01]  /*44d60*/  SHFL.BFLY PT, R23, R20, 0x2, 0x1f ;  /* 0x0c401f0014177f89 */ /* 0x000f6200000e0000 */
[----:B0-----:R-:W-:-:S03]  /*44d70*/  FADD R11, R11, R12 ;  /* 0x0000000c0b0b7221 */ /* 0x001fc60000000000 */
[----:B------:R-:W0:Y:S01]  /*44d80*/  SHFL.BFLY PT, R12, R5, 0x1, 0x1f ;  /* 0x0c201f00050c7f89 */ /* 0x000e2200000e0000 */
[----:B-1----:R-:W-:Y:S02]  /*44d90*/  FADD R8, R8, R19 ;  /* 0x0000001308087221 */ /* 0x002fe40000000000 */
[----:B--2---:R-:W-:Y:S02]  /*44da0*/  FADD R7, R7, R24 ;  /* 0x0000001807077221 */ /* 0x004fe40000000000 */
[----:B---3--:R-:W-:Y:S02]  /*44db0*/  FADD R9, R9, R18 ;  /* 0x0000001209097221 */ /* 0x008fe40000000000 */
[----:B----4-:R-:W-:Y:S02]  /*44dc0*/  FADD R10, R10, R17 ;  /* 0x000000110a0a7221 */ /* 0x010fe40000000000 */
[----:B-----5:R-:W-:Y:S01]  /*44dd0*/  FADD R13, R13, R16 ;  /* 0x000000100d0d7221 */ /* 0x020fe20000000000 */
[----:B------:R-:W1:Y:S04]  /*44de0*/  SHFL.BFLY PT, R17, R8, 0x1, 0x1f ;  /* 0x0c201f0008117f89 */ /* 0x000e6800000e0000 */
[----:B------:R-:W2:Y:S04]  /*44df0*/  SHFL.BFLY PT, R16, R7, 0x1, 0x1f ;  /* 0x0c201f0007107f89 */ /* 0x000ea800000e0000 */
[----:B------:R-:W3:Y:S04]  /*44e00*/  SHFL.BFLY PT, R18, R9, 0x1, 0x1f ;  /* 0x0c201f0009127f89 */ /* 0x000ee800000e0000 */
[----:B------:R-:W4:Y:S01]  /*44e10*/  SHFL.BFLY PT, R19, R10, 0x1, 0x1f ;  /* 0x0c201f000a137f89 */ /* 0x000f2200000e0000 */
[----:B------:R-:W-:-:S03]  /*44e20*/  FADD R20, R20, R23 ;  /* 0x0000001714147221 */ /* 0x000fc60000000000 */
[----:B------:R-:W5:Y:S01]  /*44e30*/  SHFL.BFLY PT, R22, R11, 0x1, 0x1f ;  /* 0x0c201f000b167f89 */ /* 0x000f6200000e0000 */
[----:B------:R-:W5:Y:S03]  /*44e40*/  SHFL.BFLY PT, R23, R13, 0x1, 0x1f ;  /* 0x0c201f000d177f89 */ /* 0x000f6600000e0000 */
[----:B------:R-:W5:Y:S04]  /*44e50*/  SHFL.BFLY PT, R24, R14, 0x1, 0x1f ;  /* 0x0c201f000e187f89 */ /* 0x000f6800000e0000 */
[----:B------:R-:W5:Y:S04]  /*44e60*/  SHFL.BFLY PT, R25, R20, 0x1, 0x1f ;  /* 0x0c201f0014197f89 */ /* 0x000f6800000e0000 */
[----:B------:R-:W5:Y:S01]  /*44e70*/  SHFL.BFLY PT, R26, R21, 0x1, 0x1f ;  /* 0x0c201f00151a7f89 */ /* 0x000f6200000e0000 */
[----:B0-----:R-:W-:-:S05]  /*44e80*/  FADD R5, R5, R12 ;  /* 0x0000000c05057221 */ /* 0x001fca0000000000 */
[----:B------:R4:W-:Y:S01]  /*44e90*/  @P1 STS [R27+0x41500], R5 ;  /* 0x041500051b001388 */ /* 0x0009e20000000800 */
[----:B------:R5:W-:Y:S02]  /*44ea0*/  @P1 STS [R27+0x41600], R0 ;  /* 0x041600001b001388 */ /* 0x000be40000000800 */
[----:B-1----:R-:W-:Y:S02]  /*44eb0*/  FADD R3, R8, R17 ;  /* 0x0000001108037221 */ /* 0x002fe40000000000 */
[----:B--2---:R-:W-:Y:S02]  /*44ec0*/  FADD R2, R7, R16 ;  /* 0x0000001007027221 */ /* 0x004fe40000000000 */
[----:B---3--:R-:W-:Y:S02]  /*44ed0*/  FADD R4, R9, R18 ;  /* 0x0000001209047221 */ /* 0x008fe40000000000 */
[----:B----4-:R-:W-:Y:S01]  /*44ee0*/  FADD R5, R10, R19 ;  /* 0x000000130a057221 */ /* 0x010fe20000000000 */
[----:B------:R-:W2:Y:S04]  /*44ef0*/  LDL.LU R17, [R1+0x1e0] ;  /* 0x0001e00001117983 */ /* 0x000ea80000300800 */
[----:B------:R0:W-:Y:S01]  /*44f00*/  @P1 STS [R27+0x41700], R2 ;  /* 0x041700021b001388 */ /* 0x0001e20000000800 */
[----:B-----5:R-:W-:-:S02]  /*44f10*/  FADD R0, R11, R22 ;  /* 0x000000160b007221 */ /* 0x020fc40000000000 */
[----:B------:R1:W-:Y:S02]  /*44f20*/  @P1 STS [R27+0x41800], R3 ;  /* 0x041800031b001388 */ /* 0x0003e40000000800 */
[----:B------:R3:W-:Y:S01]  /*44f30*/  @P1 STS [R27+0x41900], R4 ;  /* 0x041900041b001388 */ /* 0x0007e20000000800 */
[----:B------:R4:W-:Y:S01]  /*44f40*/  @P1 STS [R27+0x41a00], R5 ;  /* 0x041a00051b001388 */ /* 0x0009e20000000800 */
[----:B------:R-:W-:Y:S03]  /*44f50*/  @P1 STS [R27+0x41b00], R0 ;  /* 0x041b00001b001388 */ /* 0x000fe60000000800 */
[----:B------:R-:W2:Y:S01]  /*44f60*/  LDL R7, [R1+0x7b8] ;  /* 0x0007b80001077983 */ /* 0x000ea20000100800 */
[----:B0-----:R-:W-:Y:S02]  /*44f70*/  FADD R2, R13, R23 ;  /* 0x000000170d027221 */ /* 0x001fe40000000000 */
[----:B-1----:R-:W-:-:S02]  /*44f80*/  FADD R3, R14, R24 ;  /* 0x000000180e037221 */ /* 0x002fc40000000000 */
[----:B---3--:R-:W-:Y:S02]  /*44f90*/  FADD R4, R20, R25 ;  /* 0x0000001914047221 */ /* 0x008fe40000000000 */
[----:B----4-:R-:W-:Y:S01]  /*44fa0*/  FADD R5, R21, R26 ;  /* 0x0000001a15057221 */ /* 0x010fe20000000000 */
[----:B------:R-:W-:Y:S01]  /*44fb0*/  @P1 STS [R27+0x41c00], R2 ;  /* 0x041c00021b001388 */ /* 0x000fe20000000800 */
[----:B------:R-:W-:Y:S02]  /*44fc0*/  @P1 STS [R27+0x41d00], R3 ;  /* 0x041d00031b001388 */ /* 0x000fe40000000800 */
[----:B------:R-:W-:Y:S01]  /*44fd0*/  @P1 STS [R27+0x41e00], R4 ;  /* 0x041e00041b001388 */ /* 0x000fe20000000800 */
[----:B------:R0:W-:Y:S01]  /*44fe0*/  @P1 STS [R27+0x41f00], R5 ;  /* 0x041f00051b001388 */ /* 0x0001e20000000800 */
[----:B------:R-:W-:Y:S06]  /*44ff0*/  BAR.SYNC.DEFER_BLOCKING 0x0 ;  /* 0x0000000000007b1d */ /* 0x000fec0000010000 */
[----:B0-----:R-:W3:Y:S04]  /*45000*/  LDL.LU R27, [R1+0x1e4] ;  /* 0x0001e400011b7983 */ /* 0x001ee80000300800 */
[----:B------:R-:W0:Y:S04]  /*45010*/  LDS R0, [R29.X4+0x40000] ;  /* 0x040000001d007984 */ /* 0x000e280000004800 */
[----:B0-----:R-:W0:Y:S02]  /*45020*/  SHFL.BFLY PT, R2, R0, 0x4, 0x1f ;  /* 0x0c801f0000027f89 */ /* 0x001e2400000e0000 */
[----:B0-----:R-:W-:-:S05]  /*45030*/  FADD R2, R0, R2 ;  /* 0x0000000200027221 */ /* 0x001fca0000000000 */
[----:B------:R-:W0:Y:S02]  /*45040*/  SHFL.BFLY PT, R0, R2, 0x2, 0x1f ;  /* 0x0c401f0002007f89 */ /* 0x000e2400000e0000 */
[----:B0-----:R-:W-:-:S05]  /*45050*/  FADD R0, R2, R0 ;  /* 0x0000000002007221 */ /* 0x001fca0000000000 */
[----:B------:R-:W0:Y:S02]  /*45060*/  SHFL.BFLY PT, R2, R0, 0x1, 0x1f ;  /* 0x0c201f0000027f89 */ /* 0x000e2400000e0000 */
[----:B0-----:R-:W-:-:S05]  /*45070*/  FADD R2, R0, R2 ;  /* 0x0000000200027221 */ /* 0x001fca0000000000 */
[----:B------:R0:W-:Y:S04]  /*45080*/  @!P2 STS [R29.X4+0x40000], R2 ;  /* 0x040000021d00a388 */ /* 0x0001e80000004800 */
[----:B0-----:R-:W3:Y:S01]  /*45090*/  LDL R29, [R1+0x7b4] ;  /* 0x0007b400011d7983 */ /* 0x001ee20000100800 */
[----:B------:R-:W4:Y:S02]  /*450a0*/  LDL.LU R12, [R1+0x1e8] ;  /* 0x0001e800010c7983 */ /* 0x000f240000300800 */
[----:B------:R-:W4:Y:S02]  /*450b0*/  LDL R28, [R1+0x7ac] ;  /* 0x0007ac00011c7983 */ /* 0x000f240000100800 */
[----:B------:R-:W5:Y:S01]  /*450c0*/  LDL.LU R8, [R1+0xce8] ;  /* 0x000ce80001087983 */ /* 0x000f620000300800 */
[----:B------:R-:W4:Y:S01]  /*450d0*/  LDL.LU R16, [R1+0x1ec] ;  /* 0x0001ec0001107983 */ /* 0x000f220000300800 */
[----:B------:R-:W4:Y:S03]  /*450e0*/  LDL R15, [R1+0x7a8] ;  /* 0x0007a800010f7983 */ /* 0x000f260000100800 */
[----:B------:R-:W0:Y:S04]  /*450f0*/  S2R R18, SR_TID.X ;  /* 0x0000000000127919 */ /* 0x000e280000002100 */
[----:B0-----:R-:W0:Y:S04]  /*45100*/  LDS R5, [R18.X4+0x40800] ;  /* 0x0408000012057984 */ /* 0x001e280000004800 */
[----:B------:R-:W1:Y:S04]  /*45110*/  LDS R3, [R18.X4+0x41000] ;  /* 0x0410000012037984 */ /* 0x000e680000004800 */
[----:B------:R-:W1:Y:S04]  /*45120*/  LDS R0, [R18.X4+0x41800] ;  /* 0x0418000012007984 */ /* 0x000e680000004800 */
[----:B0-----:R-:W0:Y:S04]  /*45130*/  SHFL.BFLY PT, R6, R5, 0x4, 0x1f ;  /* 0x0c801f0005067f89 */ /* 0x001e2800000e0000 */
[----:B-1----:R-:W1:Y:S04]  /*45140*/  SHFL.BFLY PT, R4, R3, 0x4, 0x1f ;  /* 0x0c801f0003047f89 */ /* 0x002e6800000e0000 */
[----:B------:R-:W1:Y:S01]  /*45150*/  SHFL.BFLY PT, R2, R0, 0x4, 0x1f ;  /* 0x0c801f0000027f89 */ /* 0x000e6200000e0000 */
[----:B0-----:R-:W-:-:S02]  /*45160*/  FADD R6, R5, R6 ;  /* 0x0000000605067221 */ /* 0x001fc40000000000 */
[----:B-1----:R-:W-:Y:S02]  /*45170*/  FADD R3, R3, R4 ;  /* 0x0000000403037221 */ /* 0x002fe40000000000 */
[----:B------:R-:W-:Y:S01]  /*45180*/  FADD R2, R0, R2 ;  /* 0x0000000200027221 */ /* 0x000fe20000000000 */
[----:B------:R-:W0:Y:S04]  /*45190*/  SHFL.BFLY PT, R5, R6, 0x2, 0x1f ;  /* 0x0c401f0006057f89 */ /* 0x000e2800000e0000 */
[----:B------:R-:W1:Y:S04]  /*451a0*/  SHFL.BFLY PT, R4, R3, 0x2, 0x1f ;  /* 0x0c401f0003047f89 */ /* 0x000e6800000e0000 */
[----:B------:R-:W2:Y:S01]  /*451b0*/  SHFL.BFLY PT, R0, R2, 0x2, 0x1f ;  /* 0x0c401f0002007f89 */ /* 0x000ea200000e0000 */
[----:B0-----:R-:W-:-:S02]  /*451c0*/  FADD R5, R6, R5 ;  /* 0x0000000506057221 */ /* 0x001fc40000000000 */
[----:B-1----:R-:W-:Y:S02]  /*451d0*/  FADD R3, R3, R4 ;  /* 0x0000000403037221 */ /* 0x002fe40000000000 */
[----:B--2---:R-:W-:Y:S01]  /*451e0*/  FADD R0, R2, R0 ;  /* 0x0000000002007221 */ /* 0x004fe20000000000 */
[----:B------:R-:W0:Y:S04]  /*451f0*/  SHFL.BFLY PT, R6, R5, 0x1, 0x1f ;  /* 0x0c201f0005067f89 */ /* 0x000e2800000e0000 */
[----:B------:R-:W1:Y:S04]  /*45200*/  SHFL.BFLY PT, R2, R3, 0x1, 0x1f ;  /* 0x0c201f0003027f89 */ /* 0x000e6800000e0000 */
[----:B------:R-:W2:Y:S01]  /*45210*/  SHFL.BFLY PT, R4, R0, 0x1, 0x1f ;  /* 0x0c201f0000047f89 */ /* 0x000ea200000e0000 */
[----:B0-----:R-:W-:-:S02]  /*45220*/  FADD R6, R5, R6 ;  /* 0x0000000605067221 */ /* 0x001fc40000000000 */
[----:B-1----:R-:W-:Y:S02]  /*45230*/  FADD R2, R3, R2 ;  /* 0x0000000203027221 */ /* 0x002fe40000000000 */
[----:B--2---:R-:W-:Y:S01]  /*45240*/  FADD R0, R0, R4 ;  /* 0x0000000400007221 */ /* 0x004fe20000000000 */
[----:B------:R0:W-:Y:S02]  /*45250*/  @!P2 STS [R18.X4+0x40800], R6 ;  /* 0x040800061200a388 */ /* 0x0001e40000004800 */
[----:B------:R-:W-:Y:S02]  /*45260*/  @!P2 STS [R18.X4+0x41000], R2 ;  /* 0x041000021200a388 */ /* 0x000fe40000004800 */
[----:B------:R-:W-:Y:S02]  /*45270*/  @!P2 STS [R18.X4+0x41800], R0 ;  /* 0x041800001200a388 */ /* 0x000fe40000004800 */
[----:B------:R-:W-:Y:S01]  /*45280*/  BAR.SYNC.DEFER_BLOCKING 0x0 ;  /* 0x0000000000007b1d */ /* 0x000fe20000010000 */
[----:B------:R-:W-:Y:S01]  /*45290*/  LOP3.LUT R23, R18, 0x1c, RZ, 0xc0, !PT ;  /* 0x0000001c12177812 */ /* 0x000fe200078ec0ff */
[----:B------:R-:W-:-:S04]  /*452a0*/  FADD R3, -R7, R17 ;  /* 0x0000001107037221 */ /* 0x000fc80000000100 */
[----:B------:R-:W5:Y:S01]  /*452b0*/  LDS R0, [R23.X8+0x40000] ;  /* 0x0400000017007984 */ /* 0x000f620000008800 */
[----:B------:R-:W-:-:S03]  /*452c0*/  FMUL R3, R3, 1.4426950216293334961 ;  /* 0x3fb8aa3b03037820 */ /* 0x000fc60000400000 */
[----:B------:R-:W1:Y:S04]  /*452d0*/  LDS R2, [R23.X8+0x40100] ;  /* 0x0401000017027984 */ /* 0x000e680000008800 */
[----:B------:R-:W2:Y:S01]  /*452e0*/  LDS R4, [R23.X8+0x40200] ;  /* 0x0402000017047984 */ /* 0x000ea20000008800 */
[----:B0-----:R3:W5:Y:S02]  /*452f0*/  MUFU.EX2 R6, R3 ;  /* 0x0000000300067308 */ /* 0x0017640000000800 */
[----:B---3--:R-:W-:Y:S02]  /*45300*/  FADD R3, -R29, R27 ;  /* 0x0000001b1d037221 */ /* 0x008fe40000000100 */
[----:B------:R-:W3:Y:S01]  /*45310*/  LDL.LU R27, [R1+0x1f0] ;  /* 0x0001f000011b7983 */ /* 0x000ee20000300800 */
[----:B-----5:R-:W-:-:S02]  /*45320*/  FFMA R8, R6, R8, R0 ;  /* 0x0000000806087223 */ /* 0x020fc40000000000 */
[----:B------:R-:W-:Y:S02]  /*45330*/  FMUL R7, R3, 1.4426950216293334961 ;  /* 0x3fb8aa3b03077820 */ /* 0x000fe40000400000 */
[----:B------:R-:W3:Y:S02]  /*45340*/  LDL R29, [R1+0x7a0] ;  /* 0x0007a000011d7983 */ /* 0x000ee40000100800 */
[----:B----4-:R-:W-:Y:S02]  /*45350*/  FADD R3, -R28, R12 ;  /* 0x0000000c1c037221 */ /* 0x010fe40000000100 */
[----:B------:R-:W4:Y:S01]  /*45360*/  LDL.LU R12, [R1+0x1f4] ;  /* 0x0001f400010c7983 */ /* 0x000f220000300800 */
[----:B------:R-:W4:Y:S02]  /*45370*/  LDL R28, [R1+0x79c] ;  /* 0x00079c00011c7983 */ /* 0x000f240000100800 */
[----:B------:R0:W-:Y:S02]  /*45380*/  STL [R1+0xce8], R8 ;  /* 0x000ce80801007387 */ /* 0x0001e40000100800 */
[----:B------:R-:W5:Y:S01]  /*45390*/  LDL.LU R26, [R1+0x5d4] ;  /* 0x0005d400011a7983 */ /* 0x000f620000300800 */
[----:B------:R-:W2:Y:S01]  /*453a0*/  LDL.LU R25, [R1+0x5e0] ;  /* 0x0005e00001197983 */ /* 0x000ea20000300800 */
[----:B------:R-:W3:Y:S02]  /*453b0*/  LDL.LU R24, [R1+0x5e4] ;  /* 0x0005e40001187983 */ /* 0x000ee40000300800 */
[----:B------:R-:W4:Y:S02]  /*453c0*/  LDL.LU R22, [R1+0x600] ;  /* 0x0006000001167983 */ /* 0x000f240000300800 */
[----:B------:R-:W4:Y:S01]  /*453d0*/  LDL.LU R21, [R1+0x604] ;  /* 0x0006040001157983 */ /* 0x000f220000300800 */
[----:B------:R-:W4:Y:S01]  /*453e0*/  LDL.LU R20, [R1+0x610] ;  /* 0x0006100001147983 */ /* 0x000f220000300800 */
[----:B------:R-:W4:Y:S02]  /*453f0*/  LDL.LU R19, [R1+0x614] ;  /* 0x0006140001137983 */ /* 0x000f240000300800 */
[----:B------:R-:W1:Y:S02]  /*45400*/  LDL.LU R18, [R1+0xcb4] ;  /* 0x000cb40001127983 */ /* 0x000e640000300800 */
[----:B------:R-:W-:Y:S01]  /*45410*/  FADD R0, -R15, R16 ;  /* 0x000000100f007221 */ /* 0x000fe20000000100 */
[----:B------:R-:W4:Y:S01]  /*45420*/  LDL.LU R17, [R1+0x5d8] ;  /* 0x0005d80001117983 */ /* 0x000f220000300800 */
[----:B------:R-:W4:Y:S02]  /*45430*/  LDL.LU R16, [R1+0x5dc] ;  /* 0x0005dc0001107983 */ /* 0x000f240000300800 */
[----:B------:R-:W4:Y:S02]  /*45440*/  LDL.LU R15, [R1+0x5e8] ;  /* 0x0005e800010f7983 */ /* 0x000f240000300800 */
[----:B------:R-:W-:Y:S01]  /*45450*/  FMUL R3, R3, 1.4426950216293334961 ;  /* 0x3fb8aa3b03037820 */ /* 0x000fe20000400000 */
[----:B------:R-:W4:Y:S01]  /*45460*/  LDL.LU R14, [R1+0x5ec] ;  /* 0x0005ec00010e7983 */ /* 0x000f220000300800 */
[----:B------:R-:W4:Y:S02]  /*45470*/  LDL.LU R13, [R1+0x608] ;  /* 0x00060800010d7983 */ /* 0x000f240000300800 */
[----:B------:R-:W4:Y:S02]  /*45480*/  LDL.LU R11, [R1+0x60c] ;  /* 0x00060c00010b7983 */ /* 0x000f240000300800 */
[----:B------:R-:W4:Y:S01]  /*45490*/  LDL.LU R10, [R1+0x618] ;  /* 0x00061800010a7983 */ /* 0x000f220000300800 */
[----:B------:R-:W4:Y:S01]  /*454a0*/  LDL.LU R9, [R1+0x61c] ;  /* 0x00061c0001097983 */ /* 0x000f220000300800 */
[----:B0-----:R-:W4:Y:S01]  /*454b0*/  LDL.LU R8, [R1+0xcb0] ;  /* 0x000cb00001087983 */ /* 0x001f220000300800 */
[----:B------:R0:W-:Y:S02]  /*454c0*/  MUFU.EX2 R5, R3 ;  /* 0x0000000300057308 */ /* 0x0001e40000000800 */
[----:B0-----:R-:W4:Y:S06]  /*454d0*/  LDL.LU R3, [R1+0x5d0] ;  /* 0x0005d00001037983 */ /* 0x001f2c0000300800 */
[----:B------:R-:W1:Y:S01]  /*454e0*/  MUFU.EX2 R7, R7 ;  /* 0x0000000700077308 */ /* 0x000e620000000800 */
[----:B-----5:R-:W-:-:S02]  /*454f0*/  FMUL R26, R6, R26 ;  /* 0x0000001a061a7220 */ /* 0x020fc40000400000 */
[C---:B--2---:R-:W-:Y:S02]  /*45500*/  FMUL R25, R6.reuse, R25 ;  /* 0x0000001906197220 */ /* 0x044fe40000400000 */
[C---:B---3--:R-:W-:Y:S02]  /*45510*/  FMUL R24, R6.reuse, R24 ;  /* 0x0000001806187220 */ /* 0x048fe40000400000 */
[C---:B----4-:R-:W-:Y:S02]  /*45520*/  FMUL R22, R6.reuse, R22 ;  /* 0x0000001606167220 */ /* 0x050fe40000400000 */
[C---:B------:R-:W-:Y:S02]  /*45530*/  FMUL R21, R6.reuse, R21 ;  /* 0x0000001506157220 */ /* 0x040fe40000400000 */
[----:B------:R-:W-:Y:S02]  /*45540*/  FMUL R20, R6, R20 ;  /* 0x0000001406147220 */ /* 0x000fe40000400000 */
[----:B-1----:R-:W-:-:S02]  /*45550*/  FFMA R18, R7, R18, R2 ;  /* 0x0000001207127223 */ /* 0x002fc40000000002 */
[C---:B------:R-:W-:Y:S02]  /*45560*/  FMUL R17, R7.reuse, R17 ;  /* 0x0000001107117220 */ /* 0x040fe40000400000 */
[C---:B------:R-:W-:Y:S02]  /*45570*/  FMUL R16, R7.reuse, R16 ;  /* 0x0000001007107220 */ /* 0x040fe40000400000 */
[----:B------:R-:W-:Y:S02]  /*45580*/  FMUL R15, R7, R15 ;  /* 0x0000000f070f7220 */ /* 0x000fe40000400000 */
[----:B------:R-:W-:Y:S02]  /*45590*/  FADD R2, -R29, R27 ;  /* 0x0000001b1d027221 */ /* 0x000fe40000000100 */
[----:B------:R-:W-:Y:S02]  /*455a0*/  FMUL R14, R7, R14 ;  /* 0x0000000e070e7220 */ /* 0x000fe40000400000 */
[----:B------:R-:W-:-:S02]  /*455b0*/  FMUL R3, R6, R3 ;  /* 0x0000000306037220 */ /* 0x000fc40000400000 */
[----:B------:R-:W-:-:S03]  /*455c0*/  FMUL R6, R6, R19 ;  /* 0x0000001306067220 */ /* 0x000fc60000400000 */
[----:B------:R-:W-:Y:S01]  /*455d0*/  STL [R1+0x50], R3 ;  /* 0x0000500301007387 */ /* 0x000fe20000100800 */
        /* <DEDUP_REMOVED lines=9> */
[----:B------:R0:W-:Y:S02]  /*45670*/  STL [R1+0x5c], R16 ;  /* 0x00005c1001007387 */ /* 0x0001e40000100800 */
[C---:B------:R-:W-:Y:S01]  /*45680*/  FMUL R13, R7.reuse, R13 ;  /* 0x0000000d070d7220 */ /* 0x040fe20000400000 */
[----:B------:R-:W2:Y:S01]  /*45690*/  LDL.LU R27, [R1+0x1f8] ;  /* 0x0001f800011b7983 */ /* 0x000ea20000300800 */
[----:B------:R-:W-:-:S02]  /*456a0*/  FMUL R11, R7, R11 ;  /* 0x0000000b070b7220 */ /* 0x000fc40000400000 */
[----:B------:R1:W-:Y:S02]  /*456b0*/  STL [R1+0x48], R15 ;  /* 0x0000480f01007387 */ /* 0x0003e40000100800 */
[C---:B------:R-:W-:Y:S01]  /*456c0*/  FMUL R10, R7.reuse, R10 ;  /* 0x0000000a070a7220 */ /* 0x040fe20000400000 */
[----:B------:R-:W2:Y:S01]  /*456d0*/  LDL R29, [R1+0x794] ;  /* 0x00079400011d7983 */ /* 0x000ea20000100800 */
[----:B------:R-:W-:Y:S02]  /*456e0*/  FMUL R7, R7, R9 ;  /* 0x0000000907077220 */ /* 0x000fe40000400000 */
[----:B------:R-:W-:Y:S02]  /*456f0*/  STL [R1+0x4c], R14 ;  /* 0x00004c0e01007387 */ /* 0x000fe40000100800 */
[----:B------:R-:W-:Y:S01]  /*45700*/  STL [R1+0x38], R13 ;  /* 0x0000380d01007387 */ /* 0x000fe20000100800 */
[----:B------:R-:W-:Y:S01]  /*45710*/  STL [R1+0x3c], R11 ;  /* 0x00003c0b01007387 */ /* 0x000fe20000100800 */
[----:B------:R-:W-:-:S02]  /*45720*/  FFMA R8, R5, R8, R4 ;  /* 0x0000000805087223 */ /* 0x000fc40000000004 */
[----:B------:R-:W-:Y:S02]  /*45730*/  STL [R1+0x28], R10 ;  /* 0x0000280a01007387 */ /* 0x000fe40000100800 */
[----:B------:R3:W-:Y:S01]  /*45740*/  STL [R1+0x2c], R7 ;  /* 0x00002c0701007387 */ /* 0x0007e20000100800 */
[----:B0-----:R-:W4:Y:S01]  /*45750*/  LDL.LU R16, [R1+0x1fc] ;  /* 0x0001fc0001107983 */ /* 0x001f220000300800 */
[----:B-1----:R-:W4:Y:S02]  /*45760*/  LDL R15, [R1+0x790] ;  /* 0x00079000010f7983 */ /* 0x002f240000100800 */
[----:B------:R-:W-:Y:S02]  /*45770*/  FADD R4, -R28, R12 ;  /* 0x0000000c1c047221 */ /* 0x000fe40000000100 */
[----:B------:R0:W-:Y:S01]  /*45780*/  STL [R1+0xcb0], R8 ;  /* 0x000cb00801007387 */ /* 0x0001e20000100800 */
[----:B------:R-:W5:Y:S04]  /*45790*/  LDL.LU R28, [R1+0x550] ;  /* 0x00055000011c7983 */ /* 0x000f680000300800 */
[----:B------:R-:W1:Y:S01]  /*457a0*/  LDS R3, [R23.X8+0x40300] ;  /* 0x0403000017037984 */ /* 0x000e620000008800 */
[----:B------:R-:W-:-:S03]  /*457b0*/  FMUL R0, R0, 1.4426950216293334961 ;  /* 0x3fb8aa3b00007820 */ /* 0x000fc60000400000 */
[----:B------:R-:W1:Y:S04]  /*457c0*/  LDS R6, [R23.X8+0x40400] ;  /* 0x0404000017067984 */ /* 0x000e680000008800 */
[----:B---3--:R-:W3:Y:S01]  /*457d0*/  LDL.LU R7, [R1+0x554] ;  /* 0x0005540001077983 */ /* 0x008ee20000300800 */
[----:B------:R-:W2:Y:S02]  /*457e0*/  LDL.LU R26, [R1+0x560] ;  /* 0x00056000011a7983 */ /* 0x000ea40000300800 */
[----:B------:R-:W2:Y:S02]  /*457f0*/  LDL.LU R25, [R1+0x564] ;  /* 0x0005640001197983 */ /* 0x000ea40000300800 */
[----:B------:R-:W3:Y:S01]  /*45800*/  LDL.LU R24, [R1+0x5b0] ;  /* 0x0005b00001187983 */ /* 0x000ee20000300800 */
[----:B------:R-:W3:Y:S01]  /*45810*/  LDL.LU R22, [R1+0x5b4] ;  /* 0x0005b40001167983 */ /* 0x000ee20000300800 */
[----:B------:R-:W4:Y:S02]  /*45820*/  LDL.LU R21, [R1+0x5c0] ;  /* 0x0005c00001157983 */ /* 0x000f240000300800 */
[----:B------:R-:W4:Y:S02]  /*45830*/  LDL.LU R20, [R1+0x5c4] ;  /* 0x0005c40001147983 */ /* 0x000f240000300800 */
[----:B------:R-:W1:Y:S01]  /*45840*/  LDL.LU R19, [R1+0xb44] ;  /* 0x000b440001137983 */ /* 0x000e620000300800 */
        /* <DEDUP_REMOVED lines=8> */
[----:B0-----:R-:W4:Y:S01]  /*458d0*/  LDL.LU R8, [R1+0xb40] ;  /* 0x000b400001087983 */ /* 0x001f220000300800 */
[----:B------:R-:W1:Y:S01]  /*458e0*/  MUFU.EX2 R0, R0 ;  /* 0x0000000000007308 */ /* 0x000e620000000800 */
[----:B------:R-:W-:-:S07]  /*458f0*/  FMUL R2, R2, 1.4426950216293334961 ;  /* 0x3fb8aa3b02027820 */ /* 0x000fce0000400000 */
[----:B------:R-:W0:Y:S01]  /*45900*/  MUFU.EX2 R2, R2 ;  /* 0x0000000200027308 */ /* 0x000e220000000800 */
[----:B-----5:R-:W-:-:S05]  /*45910*/  FMUL R28, R5, R28 ;  /* 0x0000001c051c7220 */ /* 0x020fca0000400000 */
[----:B------:R5:W-:Y:S01]  /*45920*/  STL [R1+0xc0], R28 ;  /* 0x0000c01c01007387 */ /* 0x000be20000100800 */
[C---:B--2---:R-:W-:Y:S02]  /*45930*/  FMUL R26, R5.reuse, R26 ;  /* 0x0000001a051a7220 */ /* 0x044fe40000400000 */
[C---:B------:R-:W-:Y:S02]  /*45940*/  FMUL R25, R5.reuse, R25 ;  /* 0x0000001905197220 */ /* 0x040fe40000400000 */
[C---:B---3--:R-:W-:Y:S02]  /*45950*/  FMUL R24, R5.reuse, R24 ;  /* 0x0000001805187220 */ /* 0x048fe40000400000 */
[C---:B------:R-:W-:Y:S02]  /*45960*/  FMUL R22, R5.reuse, R22 ;  /* 0x0000001605167220 */ /* 0x040fe40000400000 */
[C---:B----4-:R-:W-:Y:S02]  /*45970*/  FMUL R21, R5.reuse, R21 ;  /* 0x0000001505157220 */ /* 0x050fe40000400000 */
[----:B-----5:R-:W-:-:S02]  /*45980*/  FMUL R28, R5, R7 ;  /* 0x00000007051c7220 */ /* 0x020fc40000400000 */
[----:B------:R-:W-:Y:S02]  /*45990*/  FMUL R5, R5, R20 ;  /* 0x0000001405057220 */ /* 0x000fe40000400000 */
[C---:B-1----:R-:W-:Y:S02]  /*459a0*/  FFMA R19, R0.reuse, R19, R3 ;  /* 0x0000001300137223 */ /* 0x042fe40000000003 */
[C---:B------:R-:W-:Y:S02]  /*459b0*/  FMUL R18, R0.reuse, R18 ;  /* 0x0000001200127220 */ /* 0x040fe40000400000 */
[C---:B------:R-:W-:Y:S01]  /*459c0*/  FMUL R17, R0.reuse, R17 ;  /* 0x0000001100117220 */ /* 0x040fe20000400000 */
[----:B------:R-:W-:Y:S01]  /*459d0*/  STL [R1+0xc4], R28 ;  /* 0x0000c41c01007387 */ /* 0x000fe20000100800 */
[----:B------:R-:W-:Y:S02]  /*459e0*/  STL [R1+0xb0], R26 ;  /* 0x0000b01a01007387 */ /* 0x000fe40000100800 */
[----:B------:R-:W-:Y:S02]  /*459f0*/  STL [R1+0xb4], R25 ;  /* 0x0000b41901007387 */ /* 0x000fe40000100800 */
[----:B------:R-:W-:Y:S01]  /*45a00*/  STL [R1+0xa0], R24 ;  /* 0x0000a01801007387 */ /* 0x000fe20000100800 */
[----:B------:R-:W-:Y:S01]  /*45a10*/  STL [R1+0xa4], R22 ;  /* 0x0000a41601007387 */ /* 0x000fe20000100800 */
[----:B------:R-:W-:Y:S02]  /*45a20*/  STL [R1+0x90], R21 ;  /* 0x0000901501007387 */ /* 0x000fe40000100800 */
[----:B------:R-:W-:Y:S02]  /*45a30*/  STL [R1+0x94], R5 ;  /* 0x0000940501007387 */ /* 0x000fe40000100800 */
[C---:B------:R-:W-:Y:S01]  /*45a40*/  FMUL R14, R0.reuse, R14 ;  /* 0x0000000e000e7220 */ /* 0x040fe20000400000 */
[----:B------:R-:W-:Y:S01]  /*45a50*/  STL [R1+0xb44], R19 ;  /* 0x000b441301007387 */ /* 0x000fe20000100800 */
[----:B------:R-:W-:Y:S02]  /*45a60*/  STL [R1+0xc8], R18 ;  /* 0x0000c81201007387 */ /* 0x000fe40000100800 */
[----:B------:R-:W-:-:S02]  /*45a70*/  FMUL R13, R0, R13 ;  /* 0x0000000d000d7220 */ /* 0x000fc40000400000 */
[----:B------:R-:W-:Y:S01]  /*45a80*/  FADD R3, -R29, R27 ;  /* 0x0000001b1d037221 */ /* 0x000fe20000000100 */
[----:B------:R-:W-:Y:S01]  /*45a90*/  STL [R1+0xcc], R17 ;  /* 0x0000cc1101007387 */ /* 0x000fe20000100800 */
[C---:B------:R-:W-:Y:S02]  /*45aa0*/  FMUL R12, R0.reuse, R12 ;  /* 0x0000000c000c7220 */ /* 0x040fe40000400000 */
[----:B------:R-:W2:Y:S02]  /*45ab0*/  LDL.LU R27, [R1+0x200] ;  /* 0x00020000011b7983 */ /* 0x000ea40000300800 */
[C---:B------:R-:W-:Y:S01]  /*45ac0*/  FMUL R11, R0.reuse, R11 ;  /* 0x0000000b000b7220 */ /* 0x040fe20000400000 */
[----:B------:R-:W-:Y:S01]  /*45ad0*/  STL [R1+0xb8], R14 ;  /* 0x0000b80e01007387 */ /* 0x000fe20000100800 */
[----:B------:R-:W2:Y:S02]  /*45ae0*/  LDL R29, [R1+0x788] ;  /* 0x00078800011d7983 */ /* 0x000ea40000100800 */
[----:B------:R-:W-:-:S02]  /*45af0*/  FMUL R10, R0, R10 ;  /* 0x0000000a000a7220 */ /* 0x000fc40000400000 */
[----:B------:R-:W-:Y:S01]  /*45b00*/  STL [R1+0xbc], R13 ;  /* 0x0000bc0d01007387 */ /* 0x000fe20000100800 */
[----:B------:R1:W-:Y:S01]  /*45b10*/  STL [R1+0xa8], R12 ;  /* 0x0000a80c01007387 */ /* 0x0003e20000100800 */
[----:B------:R-:W-:Y:S02]  /*45b20*/  FMUL R0, R0, R9 ;  /* 0x0000000900007220 */ /* 0x000fe40000400000 */
[----:B------:R-:W-:Y:S02]  /*45b30*/  STL [R1+0xac], R11 ;  /* 0x0000ac0b01007387 */ /* 0x000fe40000100800 */
[----:B0-----:R-:W-:Y:S01]  /*45b40*/  FFMA R8, R2, R8, R6 ;  /* 0x0000000802087223 */ /* 0x001fe20000000006 */
[----:B------:R-:W0:Y:S04]  /*45b50*/  LDS R7, [R23.X8+0x40500] ;  /* 0x0405000017077984 */ /* 0x000e280000008800 */
[----:B------:R-:W3:Y:S04]  /*45b60*/  LDS R5, [R23.X8+0x40600] ;  /* 0x0406000017057984 */ /* 0x000ee80000008800 */
[----:B-1----:R-:W4:Y:S01]  /*45b70*/  LDL.LU R12, [R1+0x204] ;  /* 0x00020400010c7983 */ /* 0x002f220000300800 */
[----:B------:R-:W-:Y:S02]  /*45b80*/  STL [R1+0x98], R10 ;  /* 0x0000980a01007387 */ /* 0x000fe40000100800 */
[----:B------:R-:W4:Y:S02]  /*45b90*/  LDL R28, [R1+0x784] ;  /* 0x00078400011c7983 */ /* 0x000f240000100800 */
[----:B------:R1:W-:Y:S01]  /*45ba0*/  STL [R1+0x9c], R0 ;  /* 0x00009c0001007387 */ /* 0x0003e20000100800 */
[----:B------:R-:W5:Y:S01]  /*45bb0*/  LDL.LU R26, [R1+0x3f0] ;  /* 0x0003f000011a7983 */ /* 0x000f620000300800 */
[----:B------:R-:W2:Y:S02]  /*45bc0*/  LDL.LU R6, [R1+0x3f4] ;  /* 0x0003f40001067983 */ /* 0x000ea40000300800 */
[----:B------:R1:W-:Y:S02]  /*45bd0*/  STL [R1+0xb40], R8 ;  /* 0x000b400801007387 */ /* 0x0003e40000100800 */
[----:B------:R-:W2:Y:S01]  /*45be0*/  LDL.LU R25, [R1+0x4e0] ;  /* 0x0004e00001197983 */ /* 0x000ea20000300800 */
[----:B------:R-:W3:Y:S01]  /*45bf0*/  LDL.LU R24, [R1+0x4e4] ;  /* 0x0004e40001187983 */ /* 0x000ee20000300800 */
[----:B------:R-:W3:Y:S02]  /*45c00*/  LDL.LU R22, [R1+0x4d0] ;  /* 0x0004d00001167983 */ /* 0x000ee40000300800 */
[----:B------:R-:W3:Y:S02]  /*45c10*/  LDL.LU R21, [R1+0x4d4] ;  /* 0x0004d40001157983 */ /* 0x000ee40000300800 */
[----:B------:R-:W4:Y:S01]  /*45c20*/  LDL.LU R20, [R1+0x3c0] ;  /* 0x0003c00001147983 */ /* 0x000f220000300800 */
[----:B------:R-:W4:Y:S01]  /*45c30*/  LDL.LU R19, [R1+0x3c4] ;  /* 0x0003c40001137983 */ /* 0x000f220000300800 */
[----:B------:R-:W0:Y:S02]  /*45c40*/  LDL.LU R18, [R1+0x8dc] ;  /* 0x0008dc0001127983 */ /* 0x000e240000300800 */
[----:B-1----:R-:W-:-:S02]  /*45c50*/  FMUL R0, R3, 1.4426950216293334961 ;  /* 0x3fb8aa3b03007820 */ /* 0x002fc40000400000 */
[----:B------:R-:W4:Y:S02]  /*45c60*/  LDL.LU R17, [R1+0x3f8] ;  /* 0x0003f80001117983 */ /* 0x000f240000300800 */
[----:B------:R-:W-:Y:S02]  /*45c70*/  FADD R3, -R15, R16 ;  /* 0x000000100f037221 */ /* 0x000fe40000000100 */
[----:B------:R-:W4:Y:S01]  /*45c80*/  LDL.LU R16, [R1+0x3fc] ;  /* 0x0003fc0001107983 */ /* 0x000f220000300800 */
[----:B------:R-:W4:Y:S02]  /*45c90*/  LDL.LU R15, [R1+0x4e8] ;  /* 0x0004e800010f7983 */ /* 0x000f240000300800 */
[----:B------:R-:W4:Y:S02]  /*45ca0*/  LDL.LU R14, [R1+0x4ec] ;  /* 0x0004ec00010e7983 */ /* 0x000f240000300800 */
[----:B------:R-:W4:Y:S01]  /*45cb0*/  LDL.LU R13, [R1+0x4d8] ;  /* 0x0004d800010d7983 */ /* 0x000f220000300800 */
[----:B------:R-:W4:Y:S01]  /*45cc0*/  LDL.LU R11, [R1+0x4dc] ;  /* 0x0004dc00010b7983 */ /* 0x000f220000300800 */
[----:B------:R-:W4:Y:S02]  /*45cd0*/  LDL.LU R10, [R1+0x3c8] ;  /* 0x0003c800010a7983 */ /* 0x000f240000300800 */
[----:B------:R-:W4:Y:S02]  /*45ce0*/  LDL.LU R9, [R1+0x3cc] ;  /* 0x0003cc0001097983 */ /* 0x000f240000300800 */
[----:B------:R-:W4:Y:S02]  /*45cf0*/  LDL.LU R8, [R1+0x8d8] ;  /* 0x0008d80001087983 */ /* 0x000f240000300800 */
[----:B------:R-:W-:-:S06]  /*45d00*/  FMUL R4, R4, 1.4426950216293334961 ;  /* 0x3fb8aa3b04047820 */ /* 0x000fcc0000400000 */
[----:B------:R-:W0:Y:S08]  /*45d10*/  MUFU.EX2 R4, R4 ;  /* 0x0000000400047308 */ /* 0x000e300000000800 */
[----:B------:R-:W1:Y:S01]  /*45d20*/  MUFU.EX2 R0, R0 ;  /* 0x0000000000007308 */ /* 0x000e620000000800 */
[C---:B-----5:R-:W-:Y:S02]  /*45d30*/  FMUL R26, R2.reuse, R26 ;  /* 0x0000001a021a7220 */ /* 0x060fe40000400000 */
[----:B--2---:R-:W-:-:S03]  /*45d40*/  FMUL R25, R2, R25 ;  /* 0x0000001902197220 */ /* 0x004fc60000400000 */
[----:B------:R2:W-:Y:S01]  /*45d50*/  STL [R1+0x80], R26 ;  /* 0x0000801a01007387 */ /* 0x0005e20000100800 */
[C---:B---3--:R-:W-:Y:S02]  /*45d60*/  FMUL R24, R2.reuse, R24 ;  /* 0x0000001802187220 */ /* 0x048fe40000400000 */
[C---:B------:R-:W-:Y:S02]  /*45d70*/  FMUL R22, R2.reuse, R22 ;  /* 0x0000001602167220 */ /* 0x040fe40000400000 */
[C---:B------:R-:W-:Y:S02]  /*45d80*/  FMUL R21, R2.reuse, R21 ;  /* 0x0000001502157220 */ /* 0x040fe40000400000 */
[C---:B----4-:R-:W-:Y:S02]  /*45d90*/  FMUL R20, R2.reuse, R20 ;  /* 0x0000001402147220 */ /* 0x050fe40000400000 */
[C---:B--2---:R-:W-:Y:S02]  /*45da0*/  FMUL R26, R2.reuse, R6 ;  /* 0x00000006021a7220 */ /* 0x044fe40000400000 */
[----:B------:R-:W-:-:S02]  /*45db0*/  FMUL R19, R2, R19 ;  /* 0x0000001302137220 */ /* 0x000fc40000400000 */
[C---:B0-----:R-:W-:Y:S02]  /*45dc0*/  FFMA R18, R4.reuse, R18, R7 ;  /* 0x0000001204127223 */ /* 0x041fe40000000007 */
[C---:B------:R-:W-:Y:S02]  /*45dd0*/  FMUL R17, R4.reuse, R17 ;  /* 0x0000001104117220 */ /* 0x040fe40000400000 */
[----:B------:R-:W-:Y:S01]  /*45de0*/  FMUL R15, R4, R15 ;  /* 0x0000000f040f7220 */ /* 0x000fe20000400000 */
[----:B------:R-:W-:Y:S01]  /*45df0*/  STL [R1+0x84], R26 ;  /* 0x0000841a01007387 */ /* 0x000fe20000100800 */
[----:B------:R-:W-:Y:S02]  /*45e00*/  STL [R1+0x70], R25 ;  /* 0x0000701901007387 */ /* 0x000fe40000100800 */
[----:B------:R-:W-:Y:S02]  /*45e10*/  STL [R1+0x74], R24 ;  /* 0x0000741801007387 */ /* 0x000fe40000100800 */
[----:B------:R0:W-:Y:S01]  /*45e20*/  STL [R1+0x60], R22 ;  /* 0x0000601601007387 */ /* 0x0001e20000100800 */
[----:B------:R2:W-:Y:S01]  /*45e30*/  STL [R1+0x64], R21 ;  /* 0x0000641501007387 */ /* 0x0005e20000100800 */
[----:B------:R3:W-:Y:S02]  /*45e40*/  STL [R1+0xd0], R20 ;  /* 0x0000d01401007387 */ /* 0x0007e40000100800 */
[----:B------:R-:W-:-:S02]  /*45e50*/  FMUL R2, R3, 1.4426950216293334961 ;  /* 0x3fb8aa3b03027820 */ /* 0x000fc40000400000 */
[----:B------:R4:W-:Y:S02]  /*45e60*/  STL [R1+0xd4], R19 ;  /* 0x0000d41301007387 */ /* 0x0009e40000100800 */
[C---:B------:R-:W-:Y:S02]  /*45e70*/  FMUL R7, R4.reuse, R16 ;  /* 0x0000001004077220 */ /* 0x040fe40000400000 */
[----:B------:R-:W-:Y:S01]  /*45e80*/  FADD R3, -R29, R27 ;  /* 0x0000001b1d037221 */ /* 0x000fe20000000100 */
[----:B------:R-:W-:Y:S01]  /*45e90*/  STL [R1+0x8dc], R18 ;  /* 0x0008dc1201007387 */ /* 0x000fe20000100800 */
[----:B------:R-:W5:Y:S02]  /*45ea0*/  LDL.LU R27, [R1+0x208] ;  /* 0x00020800011b7983 */ /* 0x000f640000300800 */
[C---:B------:R-:W-:Y:S02]  /*45eb0*/  FMUL R14, R4.reuse, R14 ;  /* 0x0000000e040e7220 */ /* 0x040fe40000400000 */
[----:B------:R-:W-:Y:S02]  /*45ec0*/  STL [R1+0x88], R17 ;  /* 0x0000881101007387 */ /* 0x000fe40000100800 */
[C---:B------:R-:W-:Y:S01]  /*45ed0*/  FMUL R13, R4.reuse, R13 ;  /* 0x0000000d040d7220 */ /* 0x040fe20000400000 */
[----:B------:R-:W5:Y:S01]  /*45ee0*/  LDL R29, [R1+0x780] ;  /* 0x00078000011d7983 */ /* 0x000f620000100800 */
[----:B------:R-:W-:-:S02]  /*45ef0*/  FMUL R11, R4, R11 ;  /* 0x0000000b040b7220 */ /* 0x000fc40000400000 */
[----:B------:R-:W-:Y:S02]  /*45f00*/  STL [R1+0x8c], R7 ;  /* 0x00008c0701007387 */ /* 0x000fe40000100800 */
[----:B------:R-:W-:Y:S02]  /*45f10*/  STL [R1+0x78], R15 ;  /* 0x0000780f01007387 */ /* 0x000fe40000100800 */
[C---:B------:R-:W-:Y:S01]  /*45f20*/  FMUL R10, R4.reuse, R10 ;  /* 0x0000000a040a7220 */ /* 0x040fe20000400000 */
[----:B------:R3:W-:Y:S01]  /*45f30*/  STL [R1+0x7c], R14 ;  /* 0x00007c0e01007387 */ /* 0x0007e20000100800 */
[----:B------:R-:W-:Y:S02]  /*45f40*/  FMUL R4, R4, R9 ;  /* 0x0000000904047220 */ /* 0x000fe40000400000 */
[----:B------:R4:W-:Y:S02]  /*45f50*/  STL [R1+0x68], R13 ;  /* 0x0000680d01007387 */ /* 0x0009e40000100800 */
[----:B------:R4:W-:Y:S01]  /*45f60*/  STL [R1+0x6c], R11 ;  /* 0x00006c0b01007387 */ /* 0x0009e20000100800 */
[----:B0-----:R-:W5:Y:S01]  /*45f70*/  LDL.LU R22, [R1+0x4c0] ;  /* 0x0004c00001167983 */ /* 0x001f620000300800 */
[----:B-1----:R-:W-:-:S02]  /*45f80*/  FFMA R8, R0, R8, R5 ;  /* 0x0000000800087223 */ /* 0x002fc40000000005 */
[----:B------:R-:W-:Y:S02]  /*45f90*/  STL [R1+0xd8], R10 ;  /* 0x0000d80a01007387 */ /* 0x000fe40000100800 */
[----:B------:R0:W-:Y:S01]  /*45fa0*/  STL [R1+0xdc], R4 ;  /* 0x0000dc0401007387 */ /* 0x0001e20000100800 */
[----:B------:R-:W5:Y:S01]  /*45fb0*/  LDL.LU R5, [R1+0x4c4] ;  /* 0x0004c40001057983 */ /* 0x000f620000300800 */
[----:B--2---:R-:W2:Y:S02]  /*45fc0*/  LDL.LU R21, [R1+0x490] ;  /* 0x0004900001157983 */ /* 0x004ea40000300800 */
[----:B------:R1:W-:Y:S02]  /*45fd0*/  STL [R1+0x8d8], R8 ;  /* 0x0008d80801007387 */ /* 0x0003e40000100800 */
[----:B---3--:R-:W3:Y:S01]  /*45fe0*/  LDL.LU R20, [R1+0x494] ;  /* 0x0004940001147983 */ /* 0x008ee20000300800 */
[----:B----4-:R-:W4:Y:S01]  /*45ff0*/  LDL.LU R19, [R1+0x4f0] ;  /* 0x0004f00001137983 */ /* 0x010f220000300800 */
[----:B------:R-:W4:Y:S02]  /*46000*/  LDL.LU R14, [R1+0x4f4] ;  /* 0x0004f400010e7983 */ /* 0x000f240000300800 */
[----:B------:R-:W4:Y:S02]  /*46010*/  LDL.LU R13, [R1+0x500] ;  /* 0x00050000010d7983 */ /* 0x000f240000300800 */
[----:B------:R-:W4:Y:S01]  /*46020*/  LDL.LU R11, [R1+0x504] ;  /* 0x00050400010b7983 */ /* 0x000f220000300800 */
[----:B------:R-:W4:Y:S04]  /*46030*/  LDL.LU R9, [R1+0x8d4] ;  /* 0x0008d40001097983 */ /* 0x000f280000300800 */
[----:B------:R-:W2:Y:S01]  /*46040*/  LDS R6, [R23.X8+0x40700] ;  /* 0x0407000017067984 */ /* 0x000ea20000008800 */
[----:B------:R-:W2:Y:S01]  /*46050*/  MUFU.EX2 R2, R2 ;  /* 0x0000000200027308 */ /* 0x000ea20000000800 */
[----:B------:R-:W4:Y:S02]  /*46060*/  LDL.LU R18, [R1+0x4c8] ;  /* 0x0004c80001127983 */ /* 0x000f240000300800 */
[----:B0-----:R-:W-:Y:S01]  /*46070*/  FADD R4, -R28, R12 ;  /* 0x0000000c1c047221 */ /* 0x001fe20000000100 */
[----:B------:R-:W4:Y:S01]  /*46080*/  LDL.LU R17, [R1+0x4cc] ;  /* 0x0004cc0001117983 */ /* 0x000f220000300800 */
[----:B------:R-:W4:Y:S02]  /*46090*/  LDL.LU R12, [R1+0x498] ;  /* 0x00049800010c7983 */ /* 0x000f240000300800 */
[----:B-1----:R-:W4:Y:S02]  /*460a0*/  LDL.LU R8, [R1+0x49c] ;  /* 0x00049c0001087983 */ /* 0x002f240000300800 */
[----:B------:R-:W4:Y:S01]  /*460b0*/  LDL.LU R10, [R1+0x50c] ;  /* 0x00050c00010a7983 */ /* 0x000f220000300800 */
[----:B------:R-:W4:Y:S01]  /*460c0*/  LDL.LU R16, [R1+0x20c] ;  /* 0x00020c0001107983 */ /* 0x000f220000300800 */
[----:B------:R-:W4:Y:S03]  /*460d0*/  LDL R15, [R1+0x778] ;  /* 0x00077800010f7983 */ /* 0x000f260000100800 */
[----:B------:R-:W0:Y:S01]  /*460e0*/  LDS R7, [R23.X8+0x40800] ;  /* 0x0408000017077984 */ /* 0x000e220000008800 */
[----:B-----5:R-:W-:-:S02]  /*460f0*/  FMUL R24, R0, R22 ;  /* 0x0000001600187220 */ /* 0x020fc40000400000 */
[C---:B------:R-:W-:Y:S02]  /*46100*/  FMUL R22, R0.reuse, R5 ;  /* 0x0000000500167220 */ /* 0x040fe40000400000 */
[C---:B--2---:R-:W-:Y:S02]  /*46110*/  FMUL R21, R0.reuse, R21 ;  /* 0x0000001500157220 */ /* 0x044fe40000400000 */
[C---:B---3--:R-:W-:Y:S02]  /*46120*/  FMUL R20, R0.reuse, R20 ;  /* 0x0000001400147220 */ /* 0x048fe40000400000 */
[C---:B----4-:R-:W-:Y:S01]  /*46130*/  FMUL R19, R0.reuse, R19 ;  /* 0x0000001300137220 */ /* 0x050fe20000400000 */
[----:B------:R-:W-:Y:S01]  /*46140*/  STL [R1+0x110], R24 ;  /* 0x0001101801007387 */ /* 0x000fe20000100800 */
[C---:B------:R-:W-:Y:S02]  /*46150*/  FMUL R14, R0.reuse, R14 ;  /* 0x0000000e000e7220 */ /* 0x040fe40000400000 */
[----:B------:R-:W-:Y:S02]  /*46160*/  STL [R1+0x114], R22 ;  /* 0x0001141601007387 */ /* 0x000fe40000100800 */
[----:B------:R-:W-:Y:S02]  /*46170*/  STL [R1+0x100], R21 ;  /* 0x0001001501007387 */ /* 0x000fe40000100800 */
[C---:B------:R-:W-:Y:S01]  /*46180*/  FMUL R13, R0.reuse, R13 ;  /* 0x0000000d000d7220 */ /* 0x040fe20000400000 */
[----:B------:R-:W-:Y:S01]  /*46190*/  STL [R1+0x104], R20 ;  /* 0x0001041401007387 */ /* 0x000fe20000100800 */
[----:B------:R-:W-:Y:S02]  /*461a0*/  STL [R1+0xf0], R19 ;  /* 0x0000f01301007387 */ /* 0x000fe40000100800 */
[----:B------:R-:W-:-:S02]  /*461b0*/  FMUL R0, R0, R11 ;  /* 0x0000000b00007220 */ /* 0x000fc40000400000 */
[----:B------:R1:W-:Y:S02]  /*461c0*/  STL [R1+0xf4], R14 ;  /* 0x0000f40e01007387 */ /* 0x0003e40000100800 */
[C---:B------:R-:W-:Y:S02]  /*461d0*/  FFMA R9, R2.reuse, R9, R6 ;  /* 0x0000000902097223 */ /* 0x040fe40000000006 */
[----:B------:R-:W-:Y:S02]  /*461e0*/  FMUL R3, R3, 1.4426950216293334961 ;  /* 0x3fb8aa3b03037820 */ /* 0x000fe40000400000 */
[C---:B------:R-:W-:Y:S01]  /*461f0*/  FMUL R10, R2.reuse, R10 ;  /* 0x0000000a020a7220 */ /* 0x040fe20000400000 */
[----:B------:R-:W2:Y:S04]  /*46200*/  LDS R5, [R23.X8+0x40900] ;  /* 0x0409000017057984 */ /* 0x000ea80000008800 */
[----:B-1----:R-:W3:Y:S01]  /*46210*/  LDL.LU R14, [R1+0x4f8] ;  /* 0x0004f800010e7983 */ /* 0x002ee20000300800 */
[----:B------:R1:W-:Y:S03]  /*46220*/  STL [R1+0xe0], R13 ;  /* 0x0000e00d01007387 */ /* 0x0003e60000100800 */
[----:B-1----:R-:W4:Y:S01]  /*46230*/  LDL.LU R13, [R1+0x4fc] ;  /* 0x0004fc00010d7983 */ /* 0x002f220000300800 */
[----:B------:R-:W-:Y:S02]  /*46240*/  STL [R1+0xe4], R0 ;  /* 0x0000e40001007387 */ /* 0x000fe40000100800 */
[----:B------:R-:W5:Y:S02]  /*46250*/  LDL.LU R11, [R1+0x508] ;  /* 0x00050800010b7983 */ /* 0x000f640000300800 */
[----:B------:R1:W-:Y:S02]  /*46260*/  STL [R1+0x8d4], R9 ;  /* 0x0008d40901007387 */ /* 0x0003e40000100800 */
[----:B-1----:R-:W0:Y:S01]  /*46270*/  LDL.LU R9, [R1+0x8d0] ;  /* 0x0008d00001097983 */ /* 0x002e220000300800 */
[----:B------:R-:W0:Y:S01]  /*46280*/  MUFU.EX2 R3, R3 ;  /* 0x0000000300037308 */ /* 0x000e220000000800 */
[----:B------:R-:W-:-:S02]  /*46290*/  FMUL R6, R2, R18 ;  /* 0x0000001202067220 */ /* 0x000fc40000400000 */
[C---:B------:R-:W-:Y:S02]  /*462a0*/  FMUL R18, R2.reuse, R17 ;  /* 0x0000001102127220 */ /* 0x040fe40000400000 */
[----:B------:R-:W-:Y:S01]  /*462b0*/  FMUL R17, R2, R12 ;  /* 0x0000000c02117220 */ /* 0x000fe20000400000 */
[----:B------:R1:W-:Y:S02]  /*462c0*/  STL [R1+0x118], R6 ;  /* 0x0001180601007387 */ /* 0x0003e40000100800 */
[----:B------:R0:W-:Y:S02]  /*462d0*/  STL [R1+0x11c], R18 ;  /* 0x00011c1201007387 */ /* 0x0001e40000100800 */
[----:B------:R-:W2:Y:S02]  /*462e0*/  LDL.LU R12, [R1+0x230] ;  /* 0x00023000010c7983 */ /* 0x000ea40000300800 */
[----:B------:R0:W-:Y:S02]  /*462f0*/  STL [R1+0x108], R17 ;  /* 0x0001081101007387 */ /* 0x0001e40000100800 */
[----:B------:R-:W-:Y:S01]  /*46300*/  FMUL R0, R4, 1.4426950216293334961 ;  /* 0x3fb8aa3b04007820 */ /* 0x000fe20000400000 */
[----:B------:R-:W2:Y:S01]  /*46310*/  LDL R28, [R1+0x770] ;  /* 0x00077000011c7983 */ /* 0x000ea20000100800 */
[----:B-1----:R-:W-:-:S02]  /*46320*/  FMUL R6, R2, R8 ;  /* 0x0000000802067220 */ /* 0x002fc40000400000 */
[----:B------:R-:W-:Y:S02]  /*46330*/  FADD R4, -R29, R27 ;  /* 0x0000001b1d047221 */ /* 0x000fe40000000100 */
[C---:B---3--:R-:W-:Y:S01]  /*46340*/  FMUL R14, R2.reuse, R14 ;  /* 0x0000000e020e7220 */ /* 0x048fe20000400000 */
[----:B------:R-:W-:Y:S01]  /*46350*/  STL [R1+0x10c], R6 ;  /* 0x00010c0601007387 */ /* 0x000fe20000100800 */
[----:B------:R-:W3:Y:S02]  /*46360*/  LDL.LU R27, [R1+0x234] ;  /* 0x00023400011b7983 */ /* 0x000ee40000300800 */
[----:B------:R-:W3:Y:S02]  /*46370*/  LDL R29, [R1+0x768] ;  /* 0x00076800011d7983 */ /* 0x000ee40000100800 */
[C---:B----4-:R-:W-:Y:S02]  /*46380*/  FMUL R13, R2.reuse, R13 ;  /* 0x0000000d020d7220 */ /* 0x050fe40000400000 */
[----:B-----5:R-:W-:Y:S01]  /*46390*/  FMUL R11, R2, R11 ;  /* 0x0000000b020b7220 */ /* 0x020fe20000400000 */
[----:B------:R1:W-:Y:S02]  /*463a0*/  STL [R1+0xf8], R14 ;  /* 0x0000f80e01007387 */ /* 0x0003e40000100800 */
[----:B------:R4:W-:Y:S02]  /*463b0*/  STL [R1+0xfc], R13 ;  /* 0x0000fc0d01007387 */ /* 0x0009e40000100800 */
[----:B0-----:R-:W-:Y:S01]  /*463c0*/  FFMA R9, R3, R9, R7 ;  /* 0x0000000903097223 */ /* 0x001fe20000000007 */
[----:B------:R0:W-:Y:S01]  /*463d0*/  STL [R1+0xe8], R11 ;  /* 0x0000e80b01007387 */ /* 0x0001e20000100800 */
[----:B------:R5:W-:Y:S02]  /*463e0*/  STL [R1+0xec], R10 ;  /* 0x0000ec0a01007387 */ /* 0x000be40000100800 */
[----:B------:R-:W2:Y:S02]  /*463f0*/  LDL.LU R26, [R1+0x450] ;  /* 0x00045000011a7983 */ /* 0x000ea40000300800 */
[----:B------:R-:W3:Y:S01]  /*46400*/  LDL.LU R25, [R1+0x454] ;  /* 0x0004540001197983 */ /* 0x000ee20000300800 */
[----:B------:R0:W-:Y:S01]  /*46410*/  STL [R1+0x8d0], R9 ;  /* 0x0008d00901007387 */ /* 0x0001e20000100800 */
[----:B------:R-:W3:Y:S02]  /*46420*/  LDL.LU R24, [R1+0x350] ;  /* 0x0003500001187983 */ /* 0x000ee40000300800 */
[----:B------:R-:W3:Y:S02]  /*46430*/  LDL.LU R22, [R1+0x354] ;  /* 0x0003540001167983 */ /* 0x000ee40000300800 */
[----:B------:R-:W3:Y:S01]  /*46440*/  LDL.LU R21, [R1+0x4a0] ;  /* 0x0004a00001157983 */ /* 0x000ee20000300800 */
[----:B------:R-:W3:Y:S01]  /*46450*/  LDL.LU R20, [R1+0x4a4] ;  /* 0x0004a40001147983 */ /* 0x000ee20000300800 */
[----:B------:R-:W3:Y:S02]  /*46460*/  LDL.LU R19, [R1+0x4b0] ;  /* 0x0004b00001137983 */ /* 0x000ee40000300800 */
[----:B------:R-:W3:Y:S02]  /*46470*/  LDL.LU R18, [R1+0x4b4] ;  /* 0x0004b40001127983 */ /* 0x000ee40000300800 */
[----:B------:R-:W-:-:S02]  /*46480*/  FMUL R2, R4, 1.4426950216293334961 ;  /* 0x3fb8aa3b04027820 */ /* 0x000fc40000400000 */
[----:B------:R-:W-:Y:S01]  /*46490*/  FADD R4, -R15, R16 ;  /* 0x000000100f047221 */ /* 0x000fe20000000100 */
[----:B------:R-:W3:Y:S01]  /*464a0*/  LDL.LU R17, [R1+0x8cc] ;  /* 0x0008cc0001117983 */ /* 0x000ee20000300800 */
[----:B------:R-:W3:Y:S02]  /*464b0*/  LDL.LU R16, [R1+0x458] ;  /* 0x0004580001107983 */ /* 0x000ee40000300800 */
[----:B------:R-:W3:Y:S02]  /*464c0*/  LDL.LU R15, [R1+0x45c] ;  /* 0x00045c00010f7983 */ /* 0x000ee40000300800 */
[----:B-1----:R-:W3:Y:S01]  /*464d0*/  LDL.LU R14, [R1+0x358] ;  /* 0x00035800010e7983 */ /* 0x002ee20000300800 */
[----:B----4-:R-:W4:Y:S01]  /*464e0*/  LDL.LU R13, [R1+0x35c] ;  /* 0x00035c00010d7983 */ /* 0x010f220000300800 */
[----:B0-----:R-:W4:Y:S02]  /*464f0*/  LDL.LU R11, [R1+0x4a8] ;  /* 0x0004a800010b7983 */ /* 0x001f240000300800 */
[----:B-----5:R-:W5:Y:S02]  /*46500*/  LDL.LU R10, [R1+0x4ac] ;  /* 0x0004ac00010a7983 */ /* 0x020f640000300800 */
[----:B------:R-:W4:Y:S01]  /*46510*/  LDL.LU R9, [R1+0x4b8] ;  /* 0x0004b80001097983 */ /* 0x000f220000300800 */
[----:B------:R-:W4:Y:S01]  /*46520*/  LDL.LU R7, [R1+0x4bc] ;  /* 0x0004bc0001077983 */ /* 0x000f220000300800 */
[----:B------:R-:W0:Y:S03]  /*46530*/  MUFU.EX2 R0, R0 ;  /* 0x0000000000007308 */ /* 0x000e260000000800 */
[----:B------:R-:W1:Y:S04]  /*46540*/  LDS R8, [R23.X8+0x40a00] ;  /* 0x040a000017087984 */ /* 0x000e680000008800 */
[----:B------:R-:W0:Y:S01]  /*46550*/  LDS R6, [R23.X8+0x40b00] ;  /* 0x040b000017067984 */ /* 0x000e220000008800 */
[----:B--2---:R-:W-:-:S02]  /*46560*/  FMUL R26, R3, R26 ;  /* 0x0000001a031a7220 */ /* 0x004fc40000400000 */
[C---:B---3--:R-:W-:Y:S02]  /*46570*/  FMUL R25, R3.reuse, R25 ;  /* 0x0000001903197220 */ /* 0x048fe40000400000 */
[C---:B------:R-:W-:Y:S02]  /*46580*/  FMUL R24, R3.reuse, R24 ;  /* 0x0000001803187220 */ /* 0x040fe40000400000 */
[C---:B------:R-:W-:Y:S02]  /*46590*/  FMUL R22, R3.reuse, R22 ;  /* 0x0000001603167220 */ /* 0x040fe40000400000 */
[C---:B------:R-:W-:Y:S01]  /*465a0*/  FMUL R21, R3.reuse, R21 ;  /* 0x0000001503157220 */ /* 0x040fe20000400000 */
[----:B------:R-:W-:Y:S01]  /*465b0*/  STL [R1+0x140], R26 ;  /* 0x0001401a01007387 */ /* 0x000fe20000100800 */
[C---:B------:R-:W-:Y:S02]  /*465c0*/  FMUL R20, R3.reuse, R20 ;  /* 0x0000001403147220 */ /* 0x040fe40000400000 */
[----:B------:R-:W-:-:S02]  /*465d0*/  FMUL R19, R3, R19 ;  /* 0x0000001303137220 */ /* 0x000fc40000400000 */
[----:B------:R-:W-:Y:S01]  /*465e0*/  FMUL R18, R3, R18 ;  /* 0x0000001203127220 */ /* 0x000fe20000400000 */
[----:B------:R-:W-:Y:S01]  /*465f0*/  STL [R1+0x144], R25 ;  /* 0x0001441901007387 */ /* 0x000fe20000100800 */
[----:B------:R-:W-:Y:S02]  /*46600*/  FMUL R3, R4, 1.4426950216293334961 ;  /* 0x3fb8aa3b04037820 */ /* 0x000fe40000400000 */
[----:B------:R-:W-:Y:S02]  /*46610*/  STL [R1+0x130], R24 ;  /* 0x0001301801007387 */ /* 0x000fe40000100800 */
[----:B------:R-:W-:Y:S02]  /*46620*/  STL [R1+0x134], R22 ;  /* 0x0001341601007387 */ /* 0x000fe40000100800 */
[C---:B0-----:R-:W-:Y:S01]  /*46630*/  FFMA R17, R0.reuse, R17, R5 ;  /* 0x0000001100117223 */ /* 0x041fe20000000005 */
[----:B------:R-:W-:Y:S01]  /*46640*/  STL [R1+0x120], R21 ;  /* 0x0001201501007387 */ /* 0x000fe20000100800 */
[----:B------:R-:W-:-:S02]  /*46650*/  FMUL R16, R0, R16 ;  /* 0x0000001000107220 */ /* 0x000fc40000400000 */
[----:B------:R-:W-:Y:S01]  /*46660*/  STL [R1+0x124], R20 ;  /* 0x0001241401007387 */ /* 0x000fe20000100800 */
[----:B------:R0:W-:Y:S01]  /*46670*/  MUFU.EX2 R4, R3 ;  /* 0x0000000300047308 */ /* 0x0001e20000000800 */
[C---:B------:R-:W-:Y:S01]  /*46680*/  FMUL R15, R0.reuse, R15 ;  /* 0x0000000f000f7220 */ /* 0x040fe20000400000 */
[----:B------:R-:W-:Y:S01]  /*46690*/  STL [R1+0x150], R19 ;  /* 0x0001501301007387 */ /* 0x000fe20000100800 */
[----:B------:R-:W-:Y:S02]  /*466a0*/  STL [R1+0x154], R18 ;  /* 0x0001541201007387 */ /* 0x000fe40000100800 */
[----:B------:R-:W-:Y:S02]  /*466b0*/  STL [R1+0x8cc], R17 ;  /* 0x0008cc1101007387 */ /* 0x000fe40000100800 */
[----:B------:R-:W-:Y:S02]  /*466c0*/  STL [R1+0x148], R16 ;  /* 0x0001481001007387 */ /* 0x000fe40000100800 */
[----:B----4-:R-:W-:-:S02]  /*466d0*/  FMUL R13, R0, R13 ;  /* 0x0000000d000d7220 */ /* 0x010fc40000400000 */
[C---:B------:R-:W-:Y:S02]  /*466e0*/  FMUL R11, R0.reuse, R11 ;  /* 0x0000000b000b7220 */ /* 0x040fe40000400000 */
[C---:B------:R-:W-:Y:S02]  /*466f0*/  FMUL R9, R0.reuse, R9 ;  /* 0x0000000900097220 */ /* 0x040fe40000400000 */
[C---:B0-----:R-:W-:Y:S01]  /*46700*/  FMUL R3, R0.reuse, R14 ;  /* 0x0000000e00037220 */ /* 0x041fe20000400000 */
[----:B------:R-:W-:Y:S01]  /*46710*/  STL [R1+0x14c], R15 ;  /* 0x00014c0f01007387 */ /* 0x000fe20000100800 */
[----:B------:R-:W1:Y:S03]  /*46720*/  MUFU.EX2 R2, R2 ;  /* 0x0000000200027308 */ /* 0x000e660000000800 */
[----:B------:R-:W-:Y:S04]  /*46730*/  LDS R5, [R23.X8+0x40c00] ;  /* 0x040c000017057984 */ /* 0x000fe80000008800 */
[----:B------:R5:W-:Y:S01]  /*46740*/  STL [R1+0x138], R3 ;  /* 0x0001380301007387 */ /* 0x000be20000100800 */
[----:B------:R-:W-:Y:S02]  /*46750*/  STL [R1+0x13c], R13 ;  /* 0x00013c0d01007387 */ /* 0x000fe40000100800 */
[----:B------:R-:W-:Y:S02]  /*46760*/  STL [R1+0x128], R11 ;  /* 0x0001280b01007387 */ /* 0x000fe40000100800 */
[----:B-----5:R-:W-:-:S02]  /*46770*/  FMUL R3, R0, R10 ;  /* 0x0000000a00037220 */ /* 0x020fc40000400000 */
[----:B------:R-:W-:-:S03]  /*46780*/  FMUL R0, R0, R7 ;  /* 0x0000000700007220 */ /* 0x000fc60000400000 */
[----:B------:R-:W-:Y:S01]  /*46790*/  STL [R1+0x12c], R3 ;  /* 0x00012c0301007387 */ /* 0x000fe20000100800 */
[----:B------:R-:W-:Y:S02]  /*467a0*/  STL [R1+0x158], R9 ;  /* 0x0001580901007387 */ /* 0x000fe40000100800 */
[----:B------:R-:W2:Y:S02]  /*467b0*/  LDL R20, [R1+0x364] ;  /* 0x0003640001147983 */ /* 0x000ea40000100800 */
[----:B------:R0:W-:Y:S01]  /*467c0*/  STL [R1+0x15c], R0 ;  /* 0x00015c0001007387 */ /* 0x0001e20000100800 */
[----:B------:R-:W1:Y:S01]  /*467d0*/  LDL.LU R16, [R1+0x8c8] ;  /* 0x0008c80001107983 */ /* 0x000e620000300800 */
[----:B0-----:R-:W-:-:S03]  /*467e0*/  FADD R0, -R29, R27 ;  /* 0x0000001b1d007221 */ /* 0x001fc60000000100 */
[----:B------:R-:W3:Y:S01]  /*467f0*/  LDL.LU R29, [R1+0x8c4] ;  /* 0x0008c400011d7983 */ /* 0x000ee20000300800 */
[----:B------:R-:W4:Y:S02]  /*46800*/  LDL.LU R7, [R1+0x440] ;  /* 0x0004400001077983 */ /* 0x000f240000300800 */
[----:B------:R-:W-:Y:S02]  /*46810*/  FADD R3, -R28, R12 ;  /* 0x0000000c1c037221 */ /* 0x000fe40000000100 */
[----:B------:R-:W2:Y:S01]  /*46820*/  LDL.LU R28, [R1+0x444] ;  /* 0x00044400011c7983 */ /* 0x000ea20000300800 */
[----:B------:R-:W2:Y:S02]  /*46830*/  LDL.LU R27, [R1+0x460] ;  /* 0x00046000011b7983 */ /* 0x000ea40000300800 */
[----:B------:R-:W2:Y:S02]  /*46840*/  LDL.LU R26, [R1+0x464] ;  /* 0x00046400011a7983 */ /* 0x000ea40000300800 */
[----:B------:R-:W2:Y:S01]  /*46850*/  LDL.LU R25, [R1+0x470] ;  /* 0x0004700001197983 */ /* 0x000ea20000300800 */
[----:B------:R-:W2:Y:S01]  /*46860*/  LDL.LU R24, [R1+0x474] ;  /* 0x0004740001187983 */ /* 0x000ea20000300800 */
[----:B------:R-:W2:Y:S02]  /*46870*/  LDL.LU R22, [R1+0x480] ;  /* 0x0004800001167983 */ /* 0x000ea40000300800 */
[----:B------:R-:W2:Y:S02]  /*46880*/  LDL.LU R21, [R1+0x484] ;  /* 0x0004840001157983 */ /* 0x000ea40000300800 */
[----:B------:R-:W2:Y:S01]  /*46890*/  LDL.64 R18, [R1+0xce0] ;  /* 0x000ce00001127983 */ /* 0x000ea20000100a00 */
[----:B------:R-:W2:Y:S01]  /*468a0*/  LDL.LU R15, [R1+0x468] ;  /* 0x00046800010f7983 */ /* 0x000ea20000300800 */
[----:B------:R-:W2:Y:S02]  /*468b0*/  LDL.LU R14, [R1+0x46c] ;  /* 0x00046c00010e7983 */ /* 0x000ea40000300800 */
[----:B------:R-:W2:Y:S02]  /*468c0*/  LDL.LU R13, [R1+0x478] ;  /* 0x00047800010d7983 */ /* 0x000ea40000300800 */
[----:B------:R-:W2:Y:S01]  /*468d0*/  LDL.LU R12, [R1+0x47c] ;  /* 0x00047c00010c7983 */ /* 0x000ea20000300800 */
[----:B------:R-:W2:Y:S01]  /*468e0*/  LDL.LU R11, [R1+0x488] ;  /* 0x00048800010b7983 */ /* 0x000ea20000300800 */
[----:B------:R-:W2:Y:S02]  /*468f0*/  LDL.LU R10, [R1+0x48c] ;  /* 0x00048c00010a7983 */ /* 0x000ea40000300800 */
[----:B------:R-:W2:Y:S02]  /*46900*/  LDL.LU R9, [R1+0x8c0] ;  /* 0x0008c00001097983 */ /* 0x000ea40000300800 */
[----:B------:R-:W2:Y:S02]  /*46910*/  LDL.LU R17, [R1+0x448] ;  /* 0x0004480001117983 */ /* 0x000ea40000300800 */
[----:B------:R-:W-:-:S02]  /*46920*/  FMUL R3, R3, 1.4426950216293334961 ;  /* 0x3fb8aa3b03037820 */ /* 0x000fc40000400000 */
[----:B-1----:R-:W-:-:S05]  /*46930*/  FFMA R16, R2, R16, R8 ;  /* 0x0000001002107223 */ /* 0x002fca0000000008 */
[----:B------:R0:W-:Y:S04]  /*46940*/  STL [R1+0x8c8], R16 ;  /* 0x0008c81001007387 */ /* 0x0001e80000100800 */
[----:B0-----:R-:W5:Y:S01]  /*46950*/  LDL.LU R16, [R1+0x44c] ;  /* 0x00044c0001107983 */ /* 0x001f620000300800 */
[----:B---3--:R-:W-:Y:S02]  /*46960*/  FFMA R29, R4, R29, R6 ;  /* 0x0000001d041d7223 */ /* 0x008fe40000000006 */
[----:B------:R-:W-:Y:S02]  /*46970*/  FMUL R6, R0, 1.4426950216293334961 ;  /* 0x3fb8aa3b00067820 */ /* 0x000fe40000400000 */
[----:B------:R4:W0:Y:S02]  /*46980*/  MUFU.EX2 R0, R3 ;  /* 0x0000000300007308 */ /* 0x0008240000000800 */
[----:B----4-:R-:W-:-:S02]  /*46990*/  FMUL R3, R2, R7 ;  /* 0x0000000702037220 */ /* 0x010fc40000400000 */
[----:B------:R-:W1:Y:S04]  /*469a0*/  LDS R7, [R23.X8+0x40d00] ;  /* 0x040d000017077984 */ /* 0x000e680000008800 */
[----:B------:R-:W-:Y:S01]  /*469b0*/  STL [R1+0x8c4], R29 ;  /* 0x0008c41d01007387 */ /* 0x000fe20000100800 */
[----:B--2---:R-:W-:Y:S02]  /*469c0*/  FMUL R8, R2, R26 ;  /* 0x0000001a02087220 */ /* 0x004fe40000400000 */
[----:B------:R-:W-:Y:S01]  /*469d0*/  FMUL R13, R4, R13 ;  /* 0x0000000d040d7220 */ /* 0x000fe20000400000 */
[----:B-1----:R1:W-:Y:S01]  /*469e0*/  STL [R1+0x1ecc], R7 ;  /* 0x001ecc0701007387 */ /* 0x0023e20000100800 */
[----:B------:R2:W-:Y:S02]  /*469f0*/  STL [R1+0x190], R3 ;  /* 0x0001900301007387 */ /* 0x0005e40000100800 */
[----:B------:R-:W-:Y:S02]  /*46a00*/  STL [R1+0x1ec8], R23 ;  /* 0x001ec81701007387 */ /* 0x000fe40000100800 */
[----:B-1----:R-:W-:-:S02]  /*46a10*/  FMUL R7, R2, R28 ;  /* 0x0000001c02077220 */ /* 0x002fc40000400000 */
[----:B--2---:R-:W-:-:S03]  /*46a20*/  FMUL R3, R2, R27 ;  /* 0x0000001b02037220 */ /* 0x004fc60000400000 */
[----:B------:R1:W-:Y:S02]  /*46a30*/  STL [R1+0x194], R7 ;  /* 0x0001940701007387 */ /* 0x0003e40000100800 */
[----:B------:R2:W-:Y:S02]  /*46a40*/  STL [R1+0x180], R3 ;  /* 0x0001800301007387 */ /* 0x0005e40000100800 */
[----:B------:R3:W-:Y:S02]  /*46a50*/  STL [R1+0x184], R8 ;  /* 0x0001840801007387 */ /* 0x0007e40000100800 */
[C---:B-1----:R-:W-:Y:S02]  /*46a60*/  FMUL R7, R2.reuse, R25 ;  /* 0x0000001902077220 */ /* 0x042fe40000400000 */
[C---:B--2---:R-:W-:Y:S02]  /*46a70*/  FMUL R3, R2.reuse, R24 ;  /* 0x0000001802037220 */ /* 0x044fe40000400000 */
[C---:B---3--:R-:W-:Y:S01]  /*46a80*/  FMUL R8, R2.reuse, R22 ;  /* 0x0000001602087220 */ /* 0x048fe20000400000 */
[----:B------:R1:W-:Y:S02]  /*46a90*/  STL [R1+0x170], R7 ;  /* 0x0001700701007387 */ /* 0x0003e40000100800 */
[----:B------:R-:W-:Y:S02]  /*46aa0*/  STL [R1+0x174], R3 ;  /* 0x0001740301007387 */ /* 0x000fe40000100800 */
[----:B------:R2:W-:Y:S02]  /*46ab0*/  STL [R1+0x160], R8 ;  /* 0x0001600801007387 */ /* 0x0005e40000100800 */
[----:B------:R-:W-:Y:S02]  /*46ac0*/  STL [R1+0x1ed0], R20 ;  /* 0x001ed01401007387 */ /* 0x000fe40000100800 */
[----:B-1----:R-:W-:-:S05]  /*46ad0*/  FMUL R7, R2, R21 ;  /* 0x0000001502077220 */ /* 0x002fca0000400000 */
[----:B------:R1:W-:Y:S01]  /*46ae0*/  STL [R1+0x164], R7 ;  /* 0x0001640701007387 */ /* 0x0003e20000100800 */
[C---:B--2---:R-:W-:Y:S02]  /*46af0*/  FMUL R8, R4.reuse, R15 ;  /* 0x0000000f04087220 */ /* 0x044fe40000400000 */
[----:B-1----:R-:W-:-:S05]  /*46b00*/  FMUL R7, R4, R17 ;  /* 0x0000001104077220 */ /* 0x002fca0000400000 */
[----:B------:R1:W-:Y:S02]  /*46b10*/  STL [R1+0x198], R7 ;  /* 0x0001980701007387 */ /* 0x0003e40000100800 */
[----:B-1----:R-:W-:Y:S02]  /*46b20*/  FMUL R7, R4, R14 ;  /* 0x0000000e04077220 */ /* 0x002fe40000400000 */
[----:B------:R-:W-:-:S04]  /*46b30*/  IMAD.WIDE R2, R20, 0x2, R18 ;  /* 0x0000000214027825 */ /* 0x000fc800078e0212 */
[----:B0-----:R-:W-:Y:S01]  /*46b40*/  FFMA R9, R0, R9, R5 ;  /* 0x0000000900097223 */ /* 0x001fe20000000005 */
[----:B------:R0:W2:Y:S01]  /*46b50*/  LDG.E.U16 R28, [R2.64] ;  /* 0x00000004021c7981 */ /* 0x0000a2000c1e1500 */
[----:B-----5:R-:W-:-:S05]  /*46b60*/  FMUL R16, R4, R16 ;  /* 0x0000001004107220 */ /* 0x020fca0000400000 */
[----:B------:R-:W-:Y:S01]  /*46b70*/  STL [R1+0x19c], R16 ;  /* 0x00019c1001007387 */ /* 0x000fe20000100800 */
[----:B------:R-:W3:Y:S02]  /*46b80*/  LDL.LU R27, [R1+0x238] ;  /* 0x00023800011b7983 */ /* 0x000ee40000300800 */
[----:B------:R1:W-:Y:S02]  /*46b90*/  STL [R1+0x188], R8 ;  /* 0x0001880801007387 */ /* 0x0003e40000100800 */
[----:B------:R-:W3:Y:S01]  /*46ba0*/  LDL R29, [R1+0x758] ;  /* 0x00075800011d7983 */ /* 0x000ee20000100800 */
[----:B------:R4:W-:Y:S01]  /*46bb0*/  STL [R1+0x18c], R7 ;  /* 0x00018c0701007387 */ /* 0x0009e20000100800 */
[----:B------:R-:W-:Y:S02]  /*46bc0*/  STL [R1+0x178], R13 ;  /* 0x0001780d01007387 */ /* 0x000fe40000100800 */
[C---:B-1----:R-:W-:Y:S02]  /*46bd0*/  FMUL R8, R4.reuse, R12 ;  /* 0x0000000c04087220 */ /* 0x042fe40000400000 */
[----:B----4-:R-:W-:-:S02]  /*46be0*/  FMUL R7, R4, R11 ;  /* 0x0000000b04077220 */ /* 0x010fc40000400000 */
[----:B------:R-:W-:Y:S01]  /*46bf0*/  FMUL R4, R4, R10 ;  /* 0x0000000a04047220 */ /* 0x000fe20000400000 */
[----:B------:R-:W-:Y:S02]  /*46c00*/  STL [R1+0x17c], R8 ;  /* 0x00017c0801007387 */ /* 0x000fe40000100800 */
[----:B------:R1:W-:Y:S02]  /*46c10*/  STL [R1+0x168], R7 ;  /* 0x0001680701007387 */ /* 0x0003e40000100800 */
[----:B------:R-:W4:Y:S02]  /*46c20*/  LDL.64 R18, [R1+0xcd0] ;  /* 0x000cd00001127983 */ /* 0x000f240000100a00 */
[----:B------:R5:W-:Y:S01]  /*46c30*/  STL [R1+0x16c], R4 ;  /* 0x00016c0401007387 */ /* 0x000be20000100800 */
[----:B------:R-:W3:Y:S04]  /*46c40*/  LDL.LU R20, [R1+0x400] ;  /* 0x0004000001147983 */ /* 0x000ee80000300800 */
[----:B-1----:R-:W4:Y:S01]  /*46c50*/  LDL.LU R7, [R1+0x404] ;  /* 0x0004040001077983 */ /* 0x002f220000300800 */
[----:B------:R-:W4:Y:S02]  /*46c60*/  LDL.LU R23, [R1+0x3e0] ;  /* 0x0003e00001177983 */ /* 0x000f240000300800 */
[----:B------:R1:W-:Y:S02]  /*46c70*/  STL [R1+0x8c0], R9 ;  /* 0x0008c00901007387 */ /* 0x0003e40000100800 */
[----:B------:R-:W4:Y:S01]  /*46c80*/  LDL.LU R8, [R1+0x3e4] ;  /* 0x0003e40001087983 */ /* 0x000f220000300800 */
[----:B------:R-:W4:Y:S01]  /*46c90*/  LDL.LU R5, [R1+0x3d0] ;  /* 0x0003d00001057983 */ /* 0x000f220000300800 */
[----:B------:R-:W4:Y:S02]  /*46ca0*/  LDL.LU R26, [R1+0x3d4] ;  /* 0x0003d400011a7983 */ /* 0x000f240000300800 */
[----:B------:R-:W4:Y:S02]  /*46cb0*/  LDL.LU R22, [R1+0x210] ;  /* 0x0002100001167983 */ /* 0x000f240000300800 */
[----:B-----5:R-:W5:Y:S01]  /*46cc0*/  LDL.LU R4, [R1+0x214] ;  /* 0x0002140001047983 */ /* 0x020f620000300800 */
[----:B------:R-:W5:Y:S01]  /*46cd0*/  LDL.64 R24, [R1+0xcd8] ;  /* 0x000cd80001187983 */ /* 0x000f620000100a00 */
[----:B------:R-:W5:Y:S02]  /*46ce0*/  LDL.LU R11, [R1+0x408] ;  /* 0x00040800010b7983 */ /* 0x000f640000300800 */
[----:B------:R-:W5:Y:S02]  /*46cf0*/  LDL.LU R10, [R1+0x40c] ;  /* 0x00040c00010a7983 */ /* 0x000f640000300800 */
[----:B------:R-:W5:Y:S01]  /*46d00*/  LDL.LU R21, [R1+0x3e8] ;  /* 0x0003e80001157983 */ /* 0x000f620000300800 */
[----:B------:R-:W5:Y:S01]  /*46d10*/  LDL.LU R17, [R1+0x3ec] ;  /* 0x0003ec0001117983 */ /* 0x000f620000300800 */
[----:B------:R-:W5:Y:S02]  /*46d20*/  LDL.LU R14, [R1+0x3d8] ;  /* 0x0003d800010e7983 */ /* 0x000f640000300800 */
[----:B------:R-:W5:Y:S02]  /*46d30*/  LDL.LU R13, [R1+0x3dc] ;  /* 0x0003dc00010d7983 */ /* 0x000f640000300800 */
[----:B-1----:R-:W5:Y:S01]  /*46d40*/  LDL.LU R9, [R1+0x218] ;  /* 0x0002180001097983 */ /* 0x002f620000300800 */
[----:B0-----:R-:W5:Y:S01]  /*46d50*/  LDL.LU R3, [R1+0x21c] ;  /* 0x00021c0001037983 */ /* 0x001f620000300800 */
[----:B------:R-:W5:Y:S02]  /*46d60*/  LDL.LU R2, [R1+0x8bc] ;  /* 0x0008bc0001027983 */ /* 0x000f640000300800 */
[----:B------:R-:W5:Y:S02]  /*46d70*/  LDL.LU R16, [R1+0x23c] ;  /* 0x00023c0001107983 */ /* 0x000f640000300800 */
[----:B------:R-:W5:Y:S01]  /*46d80*/  LDL R15, [R1+0x73c] ;  /* 0x00073c00010f7983 */ /* 0x000f620000100800 */
[----:B------:R-:W5:Y:S01]  /*46d90*/  LDL.LU R12, [R1+0x240] ;  /* 0x00024000010c7983 */ /* 0x000f620000300800 */
[----:B------:R-:W0:Y:S03]  /*46da0*/  MUFU.EX2 R6, R6 ;  /* 0x0000000600067308 */ /* 0x000e260000000800 */
[----:B--2---:R1:W-:Y:S04]  /*46db0*/  STL [R1+0x49c], R28 ;  /* 0x00049c1c01007387 */ /* 0x0043e80000100800 */
[----:B-1----:R-:W2:Y:S01]  /*46dc0*/  LDL R28, [R1+0x730] ;  /* 0x00073000011c7983 */ /* 0x002ea20000100800 */
[----:B---3--:R-:W-:-:S02]  /*46dd0*/  FMUL R20, R0, R20 ;  /* 0x0000001400147220 */ /* 0x008fc40000400000 */
[C---:B----4-:R-:W-:Y:S02]  /*46de0*/  FMUL R7, R0.reuse, R7 ;  /* 0x0000000700077220 */ /* 0x050fe40000400000 */
[C---:B------:R-:W-:Y:S01]  /*46df0*/  FMUL R23, R0.reuse, R23 ;  /* 0x0000001700177220 */ /* 0x040fe20000400000 */
[----:B------:R1:W-:Y:S01]  /*46e00*/  STL [R1+0x1a0], R20 ;  /* 0x0001a01401007387 */ /* 0x0003e20000100800 */
[C---:B------:R-:W-:Y:S02]  /*46e10*/  FMUL R8, R0.reuse, R8 ;  /* 0x0000000800087220 */ /* 0x040fe40000400000 */
[C---:B------:R-:W-:Y:S01]  /*46e20*/  FMUL R5, R0.reuse, R5 ;  /* 0x0000000500057220 */ /* 0x040fe20000400000 */
[----:B-1----:R-:W3:Y:S01]  /*46e30*/  LDL.LU R20, [R1+0x1ed0] ;  /* 0x001ed00001147983 */ /* 0x002ee20000300800 */
[----:B------:R1:W-:Y:S02]  /*46e40*/  STL [R1+0x1a4], R7 ;  /* 0x0001a40701007387 */ /* 0x0003e40000100800 */
[C---:B------:R-:W-:Y:S01]  /*46e50*/  FMUL R22, R0.reuse, R22 ;  /* 0x0000001600167220 */ /* 0x040fe20000400000 */
[----:B-1----:R-:W4:Y:S01]  /*46e60*/  LDL.LU R7, [R1+0x1ecc] ;  /* 0x001ecc0001077983 */ /* 0x002f220000300800 */
[----:B------:R1:W-:Y:S03]  /*46e70*/  STL [R1+0x1e0], R23 ;  /* 0x0001e01701007387 */ /* 0x0003e60000100800 */
[----:B-1----:R-:W2:Y:S01]  /*46e80*/  LDL.LU R23, [R1+0x1ec8] ;  /* 0x001ec80001177983 */ /* 0x002ea20000300800 */
[----:B------:R-:W-:Y:S02]  /*46e90*/  STL [R1+0x1e4], R8 ;  /* 0x0001e40801007387 */ /* 0x000fe40000100800 */
[----:B------:R1:W-:Y:S02]  /*46ea0*/  STL [R1+0x1d0], R5 ;  /* 0x0001d00501007387 */ /* 0x0003e40000100800 */
[----:B-1----:R-:W-:-:S02]  /*46eb0*/  FMUL R5, R0, R26 ;  /* 0x0000001a00057220 */ /* 0x002fc40000400000 */
[----:B-----5:R-:W-:-:S03]  /*46ec0*/  FMUL R0, R0, R4 ;  /* 0x0000000400007220 */ /* 0x020fc60000400000 */
[----:B------:R-:W-:Y:S01]  /*46ed0*/  STL [R1+0x1d4], R5 ;  /* 0x0001d40501007387 */ /* 0x000fe20000100800 */
[----:B------:R0:W-:Y:S02]  /*46ee0*/  STL [R1+0x1c0], R22 ;  /* 0x0001c01601007387 */ /* 0x0001e40000100800 */
[----:B------:R1:W-:Y:S02]  /*46ef0*/  STL [R1+0x1c4], R0 ;  /* 0x0001c40001007387 */ /* 0x0003e40000100800 */
[C---:B0-----:R-:W-:Y:S02]  /*46f00*/  FMUL R22, R6.reuse, R11 ;  /* 0x0000000b06167220 */ /* 0x041fe40000400000 */
[C---:B-1----:R-:W-:Y:S02]  /*46f10*/  FMUL R0, R6.reuse, R10 ;  /* 0x0000000a06007220 */ /* 0x042fe40000400000 */
[----:B------:R-:W5:Y:S01]  /*46f20*/  LDL.64 R10, [R1+0xcc8] ;  /* 0x000cc800010a7983 */ /* 0x000f620000100a00 */
[----:B------:R-:W-:Y:S02]  /*46f30*/  STL [R1+0x1a8], R22 ;  /* 0x0001a81601007387 */ /* 0x000fe40000100800 */
[----:B------:R-:W-:-:S02]  /*46f40*/  FMUL R21, R6, R21 ;  /* 0x0000001506157220 */ /* 0x000fc40000400000 */
[----:B------:R0:W-:Y:S02]  /*46f50*/  STL [R1+0x1ac], R0 ;  /* 0x0001ac0001007387 */ /* 0x0001e40000100800 */
[C---:B------:R-:W-:Y:S02]  /*46f60*/  FMUL R14, R6.reuse, R14 ;  /* 0x0000000e060e7220 */ /* 0x040fe40000400000 */
[C---:B------:R-:W-:Y:S01]  /*46f70*/  FMUL R13, R6.reuse, R13 ;  /* 0x0000000d060d7220 */ /* 0x040fe20000400000 */
[----:B------:R-:W-:Y:S01]  /*46f80*/  STL [R1+0x1e8], R21 ;  /* 0x0001e81501007387 */ /* 0x000fe20000100800 */
[C---:B0-----:R-:W-:Y:S02]  /*46f90*/  FMUL R0, R6.reuse, R17 ;  /* 0x0000001106007220 */ /* 0x041fe40000400000 */
[----:B------:R-:W-:-:S03]  /*46fa0*/  FMUL R3, R6, R3 ;  /* 0x0000000306037220 */ /* 0x000fc60000400000 */
[----:B------:R0:W-:Y:S01]  /*46fb0*/  STL [R1+0x1ec], R0 ;  /* 0x0001ec0001007387 */ /* 0x0001e20000100800 */
[----:B------:R-:W-:Y:S02]  /*46fc0*/  STL [R1+0x1d8], R14 ;  /* 0x0001d80e01007387 */ /* 0x000fe40000100800 */
[----:B------:R-:W-:Y:S02]  /*46fd0*/  STL [R1+0x1dc], R13 ;  /* 0x0001dc0d01007387 */ /* 0x000fe40000100800 */
[----:B0-----:R-:W-:-:S05]  /*46fe0*/  FMUL R0, R6, R9 ;  /* 0x0000000906007220 */ /* 0x001fca0000400000 */
[----:B------:R0:W-:Y:S01]  /*46ff0*/  STL [R1+0x1c8], R0 ;  /* 0x0001c80001007387 */ /* 0x0001e20000100800 */
[----:B------:R-:W-:Y:S02]  /*47000*/  STL [R1+0x1cc], R3 ;  /* 0x0001cc0301007387 */ /* 0x000fe40000100800 */
[----:B0-----:R-:W-:Y:S02]  /*47010*/  FADD R0, -R29, R27 ;  /* 0x0000001b1d007221 */ /* 0x001fe40000000100 */
[----:B---3--:R-:W-:-:S05]  /*47020*/  IMAD.WIDE R4, R20, 0x2, R24 ;  /* 0x0000000214047825 */ /* 0x008fca00078e0218 */
[----:B------:R0:W3:Y:S01]  /*47030*/  LDG.E.U16 R21, [R4.64] ;  /* 0x0000000404157981 */ /* 0x0000e2000c1e1500 */
[----:B----4-:R-:W-:-:S05]  /*47040*/  FFMA R2, R6, R2, R7 ;  /* 0x0000000206027223 */ /* 0x010fca0000000007 */
[----:B------:R1:W-:Y:S01]  /*47050*/  STL [R1+0x8bc], R2 ;  /* 0x0008bc0201007387 */ /* 0x0003e20000100800 */
[----:B------:R-:W4:Y:S02]  /*47060*/  LDL.LU R27, [R1+0x244] ;  /* 0x00024400011b7983 */ /* 0x000f240000300800 */
[----:B------:R-:W4:Y:S02]  /*47070*/  LDL R29, [R1+0x724] ;  /* 0x00072400011d7983 */ /* 0x000f240000100800 */
[----:B------:R-:W4:Y:S01]  /*47080*/  LDL.LU R17, [R1+0x8b8] ;  /* 0x0008b80001117983 */ /* 0x000f220000300800 */
[----:B------:R-:W4:Y:S01]  /*47090*/  LDL.LU R26, [R1+0x3b0] ;  /* 0x0003b000011a7983 */ /* 0x000f220000300800 */
[----:B------:R-:W4:Y:S02]  /*470a0*/  LDL.LU R25, [R1+0x3b4] ;  /* 0x0003b40001197983 */ /* 0x000f240000300800 */
[----:B------:R-:W4:Y:S02]  /*470b0*/  LDL.LU R24, [R1+0x410] ;  /* 0x0004100001187983 */ /* 0x000f240000300800 */
[----:B------:R-:W4:Y:S01]  /*470c0*/  LDL.LU R22, [R1+0x414] ;  /* 0x0004140001167983 */ /* 0x000f220000300800 */
[----:B------:R-:W4:Y:S04]  /*470d0*/  LDL.LU R13, [R1+0x420] ;  /* 0x00042000010d7983 */ /* 0x000f280000300800 */
[----:B--2---:R-:W4:Y:S01]  /*470e0*/  LDS R8, [R23.X8+0x40e00] ;  /* 0x040e000017087984 */ /* 0x004f220000008800 */
[----:B-1----:R-:W-:-:S04]  /*470f0*/  IMAD.WIDE R2, R20, 0x2, R18 ;  /* 0x0000000214027825 */ /* 0x002fc800078e0212 */
[----:B------:R-:W-:Y:S02]  /*47100*/  FMUL R0, R0, 1.4426950216293334961 ;  /* 0x3fb8aa3b00007820 */ /* 0x000fe40000400000 */
[----:B0-----:R-:W-:Y:S01]  /*47110*/  FADD R4, -R15, R16 ;  /* 0x000000100f047221 */ /* 0x001fe20000000100 */
[----:B------:R-:W-:Y:S04]  /*47120*/  LDS R5, [R23.X8+0x40f00] ;  /* 0x040f000017057984 */ /* 0x000fe80000008800 */
[----:B------:R5:W2:Y:S04]  /*47130*/  LDG.E.U16 R19, [R2.64] ;  /* 0x0000000402137981 */ /* 0x000aa8000c1e1500 */
[----:B------:R-:W-:Y:S01]  /*47140*/  LDS R7, [R23.X8+0x41000] ;  /* 0x0410000017077984 */ /* 0x000fe20000008800 */
[----:B-----5:R-:W-:-:S05]  /*47150*/  IMAD.WIDE R2, R20, 0x2, R10 ;  /* 0x0000000214027825 */ /* 0x020fca00078e020a */
[----:B------:R0:W5:Y:S02]  /*47160*/  LDG.E.U16 R18, [R2.64] ;  /* 0x0000000402127981 */ /* 0x000164000c1e1500 */
[----:B0-----:R-:W-:Y:S02]  /*47170*/  FADD R3, -R28, R12 ;  /* 0x0000000c1c037221 */ /* 0x001fe40000000100 */
[----:B------:R-:W5:Y:S01]  /*47180*/  LDL.LU R12, [R1+0x424] ;  /* 0x00042400010c7983 */ /* 0x000f620000300800 */
[----:B------:R-:W5:Y:S01]  /*47190*/  LDL.LU R11, [R1+0x430] ;  /* 0x00043000010b7983 */ /* 0x000f620000300800 */
[----:B------:R-:W4:Y:S01]  /*471a0*/  MUFU.EX2 R0, R0 ;  /* 0x0000000000007308 */ /* 0x000f220000000800 */
[----:B------:R-:W5:Y:S01]  /*471b0*/  LDL.LU R10, [R1+0x434] ;  /* 0x00043400010a7983 */ /* 0x000f620000300800 */
[----:B------:R-:W5:Y:S01]  /*471c0*/  LDL.LU R16, [R1+0x428] ;  /* 0x0004280001107983 */ /* 0x000f620000300800 */
[----:B------:R-:W5:Y:S02]  /*471d0*/  LDL.LU R15, [R1+0x42c] ;  /* 0x00042c00010f7983 */ /* 0x000f640000300800 */
[----:B------:R-:W5:Y:S02]  /*471e0*/  LDL.LU R14, [R1+0x438] ;  /* 0x00043800010e7983 */ /* 0x000f640000300800 */
[----:B------:R-:W5:Y:S01]  /*471f0*/  LDL.LU R9, [R1+0x43c] ;  /* 0x00043c0001097983 */ /* 0x000f620000300800 */
[----:B------:R-:W5:Y:S04]  /*47200*/  LDL.LU R6, [R1+0x8b4] ;  /* 0x0008b40001067983 */ /* 0x000f680000300800 */
[----:B---3--:R0:W-:Y:S04]  /*47210*/  STL [R1+0x498], R21 ;  /* 0x0004981501007387 */ /* 0x0081e80000100800 */
[----:B0-----:R-:W3:Y:S01]  /*47220*/  LDL.LU R21, [R1+0x3b8] ;  /* 0x0003b80001157983 */ /* 0x001ee20000300800 */
[----:B----4-:R-:W-:-:S03]  /*47230*/  FFMA R17, R0, R17, R8 ;  /* 0x0000001100117223 */ /* 0x010fc60000000008 */
[----:B--2---:R0:W-:Y:S04]  /*47240*/  STL [R1+0x494], R19 ;  /* 0x0004941301007387 */ /* 0x0041e80000100800 */
[----:B0-----:R-:W2:Y:S04]  /*47250*/  LDL.LU R19, [R1+0x3bc] ;  /* 0x0003bc0001137983 */ /* 0x001ea80000300800 */
[----:B-----5:R0:W-:Y:S04]  /*47260*/  STL [R1+0x490], R18 ;  /* 0x0004901201007387 */ /* 0x0201e80000100800 */
[----:B0-----:R-:W4:Y:S01]  /*47270*/  LDL.LU R18, [R1+0x418] ;  /* 0x0004180001127983 */ /* 0x001f220000300800 */
[----:B------:R0:W-:Y:S03]  /*47280*/  STL [R1+0x8b8], R17 ;  /* 0x0008b81101007387 */ /* 0x0001e60000100800 */
[----:B0-----:R-:W5:Y:S01]  /*47290*/  LDL.LU R17, [R1+0x41c] ;  /* 0x00041c0001117983 */ /* 0x001f620000300800 */
[----:B------:R-:W-:-:S02]  /*472a0*/  FMUL R8, R0, R26 ;  /* 0x0000001a00087220 */ /* 0x000fc40000400000 */
[----:B------:R-:W-:Y:S02]  /*472b0*/  FMUL R2, R4, 1.4426950216293334961 ;  /* 0x3fb8aa3b04027820 */ /* 0x000fe40000400000 */
[----:B------:R-:W-:Y:S02]  /*472c0*/  FMUL R4, R3, 1.4426950216293334961 ;  /* 0x3fb8aa3b03047820 */ /* 0x000fe40000400000 */
[C---:B------:R-:W-:Y:S02]  /*472d0*/  FMUL R25, R0.reuse, R25 ;  /* 0x0000001900197220 */ /* 0x040fe40000400000 */
[C---:B------:R-:W-:Y:S01]  /*472e0*/  FMUL R3, R0.reuse, R24 ;  /* 0x0000001800037220 */ /* 0x040fe20000400000 */
[----:B------:R0:W-:Y:S02]  /*472f0*/  STL [R1+0x1b0], R8 ;  /* 0x0001b00801007387 */ /* 0x0001e40000100800 */
[----:B------:R-:W-:Y:S02]  /*47300*/  STL [R1+0x1b4], R25 ;  /* 0x0001b41901007387 */ /* 0x000fe40000100800 */
[C---:B------:R-:W-:Y:S01]  /*47310*/  FMUL R13, R0.reuse, R13 ;  /* 0x0000000d000d7220 */ /* 0x040fe20000400000 */
[----:B------:R1:W-:Y:S01]  /*47320*/  STL [R1+0x290], R3 ;  /* 0x0002900301007387 */ /* 0x0003e20000100800 */
[----:B0-----:R-:W-:-:S02]  /*47330*/  FMUL R8, R0, R22 ;  /* 0x0000001600087220 */ /* 0x001fc40000400000 */
[----:B-1----:R-:W-:-:S03]  /*47340*/  FMUL R3, R0, R12 ;  /* 0x0000000c00037220 */ /* 0x002fc60000400000 */
[----:B------:R0:W-:Y:S01]  /*47350*/  STL [R1+0x294], R8 ;  /* 0x0002940801007387 */ /* 0x0001e20000100800 */
[----:B------:R1:W-:Y:S03]  /*47360*/  STL [R1+0x280], R13 ;  /* 0x0002800d01007387 */ /* 0x0003e60000100800 */
[----:B------:R-:W-:Y:S01]  /*47370*/  STL [R1+0x284], R3 ;  /* 0x0002840301007387 */ /* 0x000fe20000100800 */
[----:B0-----:R-:W-:-:S05]  /*47380*/  FMUL R8, R0, R11 ;  /* 0x0000000b00087220 */ /* 0x001fca0000400000 */
[----:B------:R-:W-:Y:S02]  /*47390*/  STL [R1+0x270], R8 ;  /* 0x0002700801007387 */ /* 0x000fe40000100800 */
[----:B------:R-:W0:Y:S01]  /*473a0*/  LDS R8, [R23.X8+0x41100] ;  /* 0x0411000017087984 */ /* 0x000e220000008800 */
[----:B------:R-:W1:Y:S03]  /*473b0*/  MUFU.EX2 R2, R2 ;  /* 0x0000000200027308 */ /* 0x000e660000000800 */
[----:B------:R-:W-:Y:S01]  /*473c0*/  FMUL R0, R0, R10 ;  /* 0x0000000a00007220 */ /* 0x000fe20000400000 */
[----:B-1----:R-:W5:Y:S04]  /*473d0*/  LDL.64 R12, [R1+0xcc0] ;  /* 0x000cc000010c7983 */ /* 0x002f680000100a00 */
[----:B------:R1:W-:Y:S01]  /*473e0*/  STL [R1+0x274], R0 ;  /* 0x0002740001007387 */ /* 0x0003e20000100800 */
[----:B------:R-:W5:Y:S01]  /*473f0*/  LDL.64 R10, [R1+0xcb8] ;  /* 0x000cb800010a7983 */ /* 0x000f620000100a00 */
[----:B-1----:R2:W1:Y:S01]  /*47400*/  MUFU.EX2 R0, R4 ;  /* 0x0000000400007308 */ /* 0x0024620000000800 */
[C---:B------:R-:W-:Y:S01]  /*47410*/  FMUL R14, R2.reuse, R14 ;  /* 0x0000000e020e7220 */ /* 0x040fe20000400000 */
[----:B0-----:R-:W-:Y:S01]  /*47420*/  STL [R1+0x1ebc], R8 ;  /* 0x001ebc0801007387 */ /* 0x001fe20000100800 */
[----:B---3--:R-:W-:-:S05]  /*47430*/  FMUL R21, R2, R21 ;  /* 0x0000001502157220 */ /* 0x008fca0000400000 */
[----:B------:R-:W-:Y:S01]  /*47440*/  STL [R1+0x1b8], R21 ;  /* 0x0001b81501007387 */ /* 0x000fe20000100800 */
[----:B--2---:R-:W-:-:S05]  /*47450*/  FMUL R4, R2, R19 ;  /* 0x0000001302047220 */ /* 0x004fca0000400000 */
[----:B------:R0:W-:Y:S02]  /*47460*/  STL [R1+0x1bc], R4 ;  /* 0x0001bc0401007387 */ /* 0x0001e40000100800 */
[C---:B0-----:R-:W-:Y:S02]  /*47470*/  FMUL R4, R2.reuse, R16 ;  /* 0x0000001002047220 */ /* 0x041fe40000400000 */
[----:B----4-:R-:W-:-:S05]  /*47480*/  FMUL R8, R2, R18 ;  /* 0x0000001202087220 */ /* 0x010fca0000400000 */
[----:B------:R0:W-:Y:S01]  /*47490*/  STL [R1+0x298], R8 ;  /* 0x0002980801007387 */ /* 0x0001e20000100800 */
[C---:B-----5:R-:W-:Y:S02]  /*474a0*/  FMUL R17, R2.reuse, R17 ;  /* 0x0000001102117220 */ /* 0x060fe40000400000 */
[----:B0-----:R-:W-:-:S03]  /*474b0*/  FMUL R8, R2, R15 ;  /* 0x0000000f02087220 */ /* 0x001fc60000400000 */
[----:B------:R-:W-:Y:S01]  /*474c0*/  STL [R1+0x29c], R17 ;  /* 0x00029c1101007387 */ /* 0x000fe20000100800 */
[----:B------:R0:W-:Y:S03]  /*474d0*/  STL [R1+0x288], R4 ;  /* 0x0002880401007387 */ /* 0x0001e60000100800 */
[----:B------:R2:W-:Y:S01]  /*474e0*/  STL [R1+0x28c], R8 ;  /* 0x00028c0801007387 */ /* 0x0005e20000100800 */
[----:B0-----:R-:W-:-:S03]  /*474f0*/  FMUL R4, R2, R9 ;  /* 0x0000000902047220 */ /* 0x001fc60000400000 */
[----:B--2---:R-:W1:Y:S01]  /*47500*/  LDL.LU R8, [R1+0x8b0] ;  /* 0x0008b00001087983 */ /* 0x004e620000300800 */
[----:B------:R-:W-:Y:S03]  /*47510*/  STL [R1+0x278], R14 ;  /* 0x0002780e01007387 */ /* 0x000fe60000100800 */
[----:B------:R0:W-:Y:S01]  /*47520*/  STL [R1+0x27c], R4 ;  /* 0x00027c0401007387 */ /* 0x0001e20000100800 */
[----:B------:R-:W2:Y:S02]  /*47530*/  LDL.LU R28, [R1+0x248] ;  /* 0x00024800011c7983 */ /* 0x000ea40000300800 */
[----:B------:R-:W-:Y:S02]  /*47540*/  FADD R3, -R29, R27 ;  /* 0x0000001b1d037221 */ /* 0x000fe40000000100 */
[----:B------:R-:W-:Y:S01]  /*47550*/  FFMA R6, R2, R6, R5 ;  /* 0x0000000602067223 */ /* 0x000fe20000000005 */
[----:B--2---:R-:W-:Y:S01]  /*47560*/  STL [R1+0x1ec0], R28 ;  /* 0x001ec01c01007387 */ /* 0x004fe20000100800 */
[----:B------:R-:W2:Y:S02]  /*47570*/  LDL R27, [R1+0x720] ;  /* 0x00072000011b7983 */ /* 0x000ea40000100800 */
[----:B0-----:R-:W-:-:S04]  /*47580*/  IMAD.WIDE R4, R20, 0x2, R12 ;  /* 0x0000000214047825 */ /* 0x001fc800078e020c */
[----:B------:R0:W-:Y:S02]  /*47590*/  STL [R1+0x8b4], R6 ;  /* 0x0008b40601007387 */ /* 0x0001e40000100800 */
[----:B-1----:R-:W-:Y:S01]  /*475a0*/  FFMA R8, R0, R8, R7 ;  /* 0x0000000800087223 */ /* 0x002fe20000000007 */
[----:B------:R1:W3:Y:S01]  /*475b0*/  LDG.E.U16 R15, [R4.64] ;  /* 0x00000004040f7981 */ /* 0x0002e2000c1e1500 */
[----:B0-----:R-:W-:Y:S02]  /*475c0*/  FMUL R6, R3, 1.4426950216293334961 ;  /* 0x3fb8aa3b03067820 */ /* 0x001fe40000400000 */
[----:B------:R-:W-:-:S05]  /*475d0*/  IMAD.WIDE R2, R20, 0x2, R10 ;  /* 0x0000000214027825 */ /* 0x000fca00078e020a */
[----:B------:R0:W4:Y:S04]  /*475e0*/  LDG.E.U16 R29, [R2.64] ;  /* 0x00000004021d7981 */ /* 0x000128000c1e1500 */
[----:B--2---:R2:W-:Y:S01]  /*475f0*/  STL [R1+0x1ec4], R27 ;  /* 0x001ec41b01007387 */ /* 0x0045e20000100800 */
[----:B------:R-:W5:Y:S02]  /*47600*/  LDL.LU R9, [R1+0x8ac] ;  /* 0x0008ac0001097983 */ /* 0x000f640000300800 */
[----:B------:R-:W5:Y:S02]  /*47610*/  LDL.64 R12, [R1+0xca8] ;  /* 0x000ca800010c7983 */ /* 0x000f640000100a00 */
[----:B------:R-:W5:Y:S01]  /*47620*/  LDL.LU R14, [R1+0x34c] ;  /* 0x00034c00010e7983 */ /* 0x000f620000300800 */
[----:B-1----:R-:W5:Y:S01]  /*47630*/  LDL.LU R5, [R1+0x318] ;  /* 0x0003180001057983 */ /* 0x002f620000300800 */
[----:B------:R-:W5:Y:S02]  /*47640*/  LDL.LU R4, [R1+0x31c] ;  /* 0x00031c0001047983 */ /* 0x000f640000300800 */
[----:B------:R-:W5:Y:S02]  /*47650*/  LDL.64 R10, [R1+0xca0] ;  /* 0x000ca000010a7983 */ /* 0x000f640000100a00 */
[----:B------:R-:W5:Y:S01]  /*47660*/  LDL.LU R7, [R1+0x380] ;  /* 0x0003800001077983 */ /* 0x000f620000300800 */
[----:B--2---:R-:W2:Y:S01]  /*47670*/  LDL.LU R27, [R1+0x384] ;  /* 0x00038400011b7983 */ /* 0x004ea20000300800 */
[----:B------:R-:W2:Y:S02]  /*47680*/  LDL.LU R28, [R1+0x370] ;  /* 0x00037000011c7983 */ /* 0x000ea40000300800 */
[----:B------:R1:W-:Y:S02]  /*47690*/  STL [R1+0x8b0], R8 ;  /* 0x0008b00801007387 */ /* 0x0003e40000100800 */
[----:B-1----:R-:W2:Y:S01]  /*476a0*/  LDL.LU R8, [R1+0x374] ;  /* 0x0003740001087983 */ /* 0x002ea20000300800 */
[----:B------:R-:W2:Y:S02]  /*476b0*/  LDL.LU R26, [R1+0x340] ;  /* 0x00034000011a7983 */ /* 0x000ea40000300800 */
[----:B------:R-:W2:Y:S02]  /*476c0*/  LDL.LU R25, [R1+0x344] ;  /* 0x0003440001197983 */ /* 0x000ea40000300800 */
[----:B------:R-:W2:Y:S01]  /*476d0*/  LDL.LU R24, [R1+0x310] ;  /* 0x0003100001187983 */ /* 0x000ea20000300800 */
[----:B------:R-:W2:Y:S01]  /*476e0*/  LDL.LU R22, [R1+0x314] ;  /* 0x0003140001167983 */ /* 0x000ea20000300800 */
[----:B------:R-:W2:Y:S02]  /*476f0*/  LDL.LU R21, [R1+0x388] ;  /* 0x0003880001157983 */ /* 0x000ea40000300800 */
[----:B------:R-:W2:Y:S02]  /*47700*/  LDL.LU R19, [R1+0x38c] ;  /* 0x00038c0001137983 */ /* 0x000ea40000300800 */
[----:B------:R-:W2:Y:S01]  /*47710*/  LDL.LU R18, [R1+0x378] ;  /* 0x0003780001127983 */ /* 0x000ea20000300800 */
[----:B0-----:R-:W2:Y:S01]  /*47720*/  LDL.LU R3, [R1+0x37c] ;  /* 0x00037c0001037983 */ /* 0x001ea20000300800 */
[----:B------:R-:W2:Y:S02]  /*47730*/  LDL.LU R2, [R1+0x348] ;  /* 0x0003480001027983 */ /* 0x000ea40000300800 */
[----:B------:R-:W2:Y:S02]  /*47740*/  LDL.LU R17, [R1+0x83c] ;  /* 0x00083c0001117983 */ /* 0x000ea40000300800 */
[----:B------:R-:W2:Y:S01]  /*47750*/  LDL R16, [R1+0x71c] ;  /* 0x00071c0001107983 */ /* 0x000ea20000100800 */
[----:B---3--:R0:W-:Y:S04]  /*47760*/  STL [R1+0x48c], R15 ;  /* 0x00048c0f01007387 */ /* 0x0081e80000100800 */
[----:B0-----:R-:W3:Y:S01]  /*47770*/  LDL.LU R15, [R1+0x840] ;  /* 0x00084000010f7983 */ /* 0x001ee20000300800 */
[----:B----4-:R0:W-:Y:S03]  /*47780*/  STL [R1+0x488], R29 ;  /* 0x0004881d01007387 */ /* 0x0101e60000100800 */
[----:B0-----:R-:W3:Y:S01]  /*47790*/  LDL R29, [R1+0x718] ;  /* 0x00071800011d7983 */ /* 0x001ee20000100800 */
[----:B-----5:R-:W-:-:S02]  /*477a0*/  FMUL R7, R0, R7 ;  /* 0x0000000700077220 */ /* 0x020fc40000400000 */
[C---:B--2---:R-:W-:Y:S02]  /*477b0*/  FMUL R27, R0.reuse, R27 ;  /* 0x0000001b001b7220 */ /* 0x044fe40000400000 */
[C---:B------:R-:W-:Y:S01]  /*477c0*/  FMUL R28, R0.reuse, R28 ;  /* 0x0000001c001c7220 */ /* 0x040fe20000400000 */
[----:B------:R-:W-:Y:S02]  /*477d0*/  STL [R1+0x260], R7 ;  /* 0x0002600701007387 */ /* 0x000fe40000100800 */
[----:B------:R0:W-:Y:S01]  /*477e0*/  STL [R1+0x264], R27 ;  /* 0x0002641b01007387 */ /* 0x0001e20000100800 */
[----:B------:R-:W1:Y:S01]  /*477f0*/  MUFU.EX2 R6, R6 ;  /* 0x0000000600067308 */ /* 0x000e620000000800 */
[----:B------:R-:W2:Y:S04]  /*47800*/  LDS R7, [R23.X8+0x41200] ;  /* 0x0412000017077984 */ /* 0x000ea80000008800 */
[C---:B------:R-:W-:Y:S01]  /*47810*/  FMUL R8, R0.reuse, R8 ;  /* 0x0000000800087220 */ /* 0x040fe20000400000 */
[----:B0-----:R-:W4:Y:S01]  /*47820*/  LDL.LU R27, [R1+0x1ec4] ;  /* 0x001ec400011b7983 */ /* 0x001f220000300800 */
[----:B------:R0:W-:Y:S03]  /*47830*/  STL [R1+0x250], R28 ;  /* 0x0002501c01007387 */ /* 0x0001e60000100800 */
[----:B0-----:R-:W4:Y:S01]  /*47840*/  LDL.LU R28, [R1+0x1ec0] ;  /* 0x001ec000011c7983 */ /* 0x001f220000300800 */
[----:B------:R0:W-:Y:S03]  /*47850*/  STL [R1+0x254], R8 ;  /* 0x0002540801007387 */ /* 0x0001e60000100800 */
[----:B0-----:R-:W5:Y:S01]  /*47860*/  LDL.LU R8, [R1+0x1ebc] ;  /* 0x001ebc0001087983 */ /* 0x001f620000300800 */
[----:B------:R-:W-:-:S02]  /*47870*/  FMUL R26, R0, R26 ;  /* 0x0000001a001a7220 */ /* 0x000fc40000400000 */
[C---:B------:R-:W-:Y:S02]  /*47880*/  FMUL R25, R0.reuse, R25 ;  /* 0x0000001900197220 */ /* 0x040fe40000400000 */
[C---:B------:R-:W-:Y:S02]  /*47890*/  FMUL R24, R0.reuse, R24 ;  /* 0x0000001800187220 */ /* 0x040fe40000400000 */
[----:B------:R-:W-:Y:S02]  /*478a0*/  FMUL R22, R0, R22 ;  /* 0x0000001600167220 */ /* 0x000fe40000400000 */
[C---:B-1----:R-:W-:Y:S01]  /*478b0*/  FMUL R21, R6.reuse, R21 ;  /* 0x0000001506157220 */ /* 0x042fe20000400000 */
[----:B------:R-:W-:Y:S01]  /*478c0*/  STL [R1+0x240], R26 ;  /* 0x0002401a01007387 */ /* 0x000fe20000100800 */
[C---:B------:R-:W-:Y:S02]  /*478d0*/  FMUL R19, R6.reuse, R19 ;  /* 0x0000001306137220 */ /* 0x040fe40000400000 */
[----:B------:R-:W-:Y:S02]  /*478e0*/  STL [R1+0x244], R25 ;  /* 0x0002441901007387 */ /* 0x000fe40000100800 */
[C---:B------:R-:W-:Y:S01]  /*478f0*/  FMUL R18, R6.reuse, R18 ;  /* 0x0000001206127220 */ /* 0x040fe20000400000 */
[----:B------:R-:W-:Y:S01]  /*47900*/  STL [R1+0x230], R24 ;  /* 0x0002301801007387 */ /* 0x000fe20000100800 */
[----:B------:R-:W-:-:S02]  /*47910*/  FMUL R3, R6, R3 ;  /* 0x0000000306037220 */ /* 0x000fc40000400000 */
[----:B------:R-:W-:Y:S02]  /*47920*/  STL [R1+0x234], R22 ;  /* 0x0002341601007387 */ /* 0x000fe40000100800 */
[----:B------:R-:W-:Y:S02]  /*47930*/  STL [R1+0x268], R21 ;  /* 0x0002681501007387 */ /* 0x000fe40000100800 */
[C---:B------:R-:W-:Y:S01]  /*47940*/  FMUL R2, R6.reuse, R2 ;  /* 0x0000000206027220 */ /* 0x040fe20000400000 */
[----:B------:R-:W-:Y:S01]  /*47950*/  STL [R1+0x26c], R19 ;  /* 0x00026c1301007387 */ /* 0x000fe20000100800 */
[----:B------:R-:W-:Y:S02]  /*47960*/  STL [R1+0x258], R18 ;  /* 0x0002581201007387 */ /* 0x000fe40000100800 */
[C---:B------:R-:W-:Y:S02]  /*47970*/  FMUL R14, R6.reuse, R14 ;  /* 0x0000000e060e7220 */ /* 0x040fe40000400000 */
[----:B------:R0:W-:Y:S01]  /*47980*/  STL [R1+0x25c], R3 ;  /* 0x00025c0301007387 */ /* 0x0001e20000100800 */
[----:B------:R1:W-:Y:S02]  /*47990*/  STL [R1+0x248], R2 ;  /* 0x0002480201007387 */ /* 0x0003e40000100800 */
[----:B------:R-:W-:Y:S02]  /*479a0*/  STL [R1+0x24c], R14 ;  /* 0x00024c0e01007387 */ /* 0x000fe40000100800 */
[----:B0-----:R-:W-:-:S02]  /*479b0*/  FMUL R3, R6, R5 ;  /* 0x0000000506037220 */ /* 0x001fc40000400000 */
[----:B-1----:R-:W-:-:S03]  /*479c0*/  FMUL R2, R6, R4 ;  /* 0x0000000406027220 */ /* 0x002fc60000400000 */
[----:B------:R-:W-:Y:S01]  /*479d0*/  STL [R1+0x238], R3 ;  /* 0x0002380301007387 */ /* 0x000fe20000100800 */
[----:B------:R-:W-:-:S05]  /*479e0*/  IMAD.WIDE R4, R20, 0x2, R12 ;  /* 0x0000000214047825 */ /* 0x000fca00078e020c */
[----:B------:R0:W2:Y:S01]  /*479f0*/  LDG.E.U16 R26, [R4.64] ;  /* 0x00000004041a7981 */ /* 0x0000a2000c1e1500 */
[----:B----4-:R-:W-:-:S03]  /*47a00*/  FADD R0, -R27, R28 ;  /* 0x0000001c1b007221 */ /* 0x010fc60000000100 */
[----:B------:R-:W4:Y:S01]  /*47a10*/  LDL.LU R28, [R1+0x844] ;  /* 0x00084400011c7983 */ /* 0x000f220000300800 */
[----:B------:R1:W-:Y:S02]  /*47a20*/  STL [R1+0x23c], R2 ;  /* 0x00023c0201007387 */ /* 0x0003e40000100800 */
[----:B------:R-:W4:Y:S02]  /*47a30*/  LDL R27, [R1+0x714] ;  /* 0x00071400011b7983 */ /* 0x000f240000100800 */
[----:B-----5:R-:W-:Y:S02]  /*47a40*/  FFMA R9, R6, R9, R8 ;  /* 0x0000000906097223 */ /* 0x020fe40000000008 */
[----:B-1----:R-:W-:-:S04]  /*47a50*/  IMAD.WIDE R2, R20, 0x2, R10 ;  /* 0x0000000214027825 */ /* 0x002fc800078e020a */
[----:B------:R-:W-:Y:S01]  /*47a60*/  FMUL R0, R0, 1.4426950216293334961 ;  /* 0x3fb8aa3b00007820 */ /* 0x000fe20000400000 */
[----:B------:R-:W-:Y:S04]  /*47a70*/  LDS R8, [R23.X8+0x41300] ;  /* 0x0413000017087984 */ /* 0x000fe80000008800 */
[----:B------:R1:W-:Y:S01]  /*47a80*/  STL [R1+0x8ac], R9 ;  /* 0x0008ac0901007387 */ /* 0x0003e20000100800 */
[----:B------:R-:W2:Y:S02]  /*47a90*/  LDL.LU R12, [R1+0x8a8] ;  /* 0x0008a800010c7983 */ /* 0x000ea40000300800 */
[----:B------:R-:W5:Y:S02]  /*47aa0*/  LDL.LU R24, [R1+0x220] ;  /* 0x0002200001187983 */ /* 0x000f640000300800 */
[----:B------:R-:W4:Y:S01]  /*47ab0*/  LDL.LU R22, [R1+0x224] ;  /* 0x0002240001167983 */ /* 0x000f220000300800 */
[----:B------:R-:W4:Y:S01]  /*47ac0*/  LDL.LU R21, [R1+0x2e0] ;  /* 0x0002e00001157983 */ /* 0x000f220000300800 */
[----:B------:R-:W4:Y:S03]  /*47ad0*/  LDL.LU R13, [R1+0x2e4] ;  /* 0x0002e400010d7983 */ /* 0x000f260000300800 */
[----:B------:R3:W4:Y:S01]  /*47ae0*/  LDG.E.U16 R25, [R2.64] ;  /* 0x0000000402197981 */ /* 0x000722000c1e1500 */
[----:B------:R-:W4:Y:S02]  /*47af0*/  LDL.LU R11, [R1+0x390] ;  /* 0x00039000010b7983 */ /* 0x000f240000300800 */
[----:B------:R-:W4:Y:S01]  /*47b00*/  LDL.LU R10, [R1+0x394] ;  /* 0x00039400010a7983 */ /* 0x000f220000300800 */
[----:B------:R-:W-:Y:S04]  /*47b10*/  LDS R6, [R23.X8+0x41400] ;  /* 0x0414000017067984 */ /* 0x000fe80000008800 */
[----:B-1----:R-:W4:Y:S01]  /*47b20*/  LDL.LU R9, [R1+0x3a0] ;  /* 0x0003a00001097983 */ /* 0x002f220000300800 */
[----:B------:R-:W2:Y:S01]  /*47b30*/  MUFU.EX2 R0, R0 ;  /* 0x0000000000007308 */ /* 0x000ea20000000800 */
[----:B0-----:R-:W4:Y:S02]  /*47b40*/  LDL.LU R5, [R1+0x3a4] ;  /* 0x0003a40001057983 */ /* 0x001f240000300800 */
[----:B---3--:R-:W-:-:S02]  /*47b50*/  FADD R3, -R29, R15 ;  /* 0x0000000f1d037221 */ /* 0x008fc40000000100 */
[----:B------:R-:W3:Y:S01]  /*47b60*/  LDL.LU R15, [R1+0x398] ;  /* 0x00039800010f7983 */ /* 0x000ee20000300800 */
[----:B------:R-:W3:Y:S02]  /*47b70*/  LDL.LU R14, [R1+0x39c] ;  /* 0x00039c00010e7983 */ /* 0x000ee40000300800 */
[----:B------:R-:W3:Y:S02]  /*47b80*/  LDL.LU R19, [R1+0x228] ;  /* 0x0002280001137983 */ /* 0x000ee40000300800 */
[----:B------:R-:W-:Y:S01]  /*47b90*/  FADD R2, -R16, R17 ;  /* 0x0000001110027221 */ /* 0x000fe20000000100 */
[----:B------:R-:W3:Y:S01]  /*47ba0*/  LDL.LU R18, [R1+0x22c] ;  /* 0x00022c0001127983 */ /* 0x000ee20000300800 */
[----:B------:R-:W3:Y:S02]  /*47bb0*/  LDL.LU R17, [R1+0x2e8] ;  /* 0x0002e80001117983 */ /* 0x000ee40000300800 */
[----:B------:R-:W-:Y:S02]  /*47bc0*/  FMUL R4, R3, 1.4426950216293334961 ;  /* 0x3fb8aa3b03047820 */ /* 0x000fe40000400000 */
[----:B--2---:R-:W-:-:S05]  /*47bd0*/  FFMA R12, R0, R12, R7 ;  /* 0x0000000c000c7223 */ /* 0x004fca0000000007 */
[----:B------:R0:W-:Y:S01]  /*47be0*/  STL [R1+0x8a8], R12 ;  /* 0x0008a80c01007387 */ /* 0x0001e20000100800 */
[----:B------:R-:W2:Y:S02]  /*47bf0*/  LDL.LU R16, [R1+0x2ec] ;  /* 0x0002ec0001107983 */ /* 0x000ea40000300800 */
[C---:B-----5:R-:W-:Y:S02]  /*47c00*/  FMUL R7, R0.reuse, R24 ;  /* 0x0000001800077220 */ /* 0x060fe40000400000 */
[C---:B----4-:R-:W-:Y:S02]  /*47c10*/  FMUL R22, R0.reuse, R22 ;  /* 0x0000001600167220 */ /* 0x050fe40000400000 */
[C---:B------:R-:W-:Y:S01]  /*47c20*/  FMUL R3, R0.reuse, R21 ;  /* 0x0000001500037220 */ /* 0x040fe20000400000 */
[----:B0-----:R-:W4:Y:S01]  /*47c30*/  LDL.LU R12, [R1+0x848] ;  /* 0x00084800010c7983 */ /* 0x001f220000300800 */
[----:B------:R-:W4:Y:S02]  /*47c40*/  LDL R29, [R1+0x710] ;  /* 0x00071000011d7983 */ /* 0x000f240000100800 */
[----:B------:R0:W-:Y:S02]  /*47c50*/  STL [R1+0x220], R7 ;  /* 0x0002200701007387 */ /* 0x0001e40000100800 */
[----:B------:R-:W-:Y:S01]  /*47c60*/  STL [R1+0x484], R26 ;  /* 0x0004841a01007387 */ /* 0x000fe20000100800 */
[----:B------:R-:W-:Y:S01]  /*47c70*/  STL [R1+0x224], R22 ;  /* 0x0002241601007387 */ /* 0x000fe20000100800 */
[----:B------:R-:W-:Y:S02]  /*47c80*/  STL [R1+0x480], R25 ;  /* 0x0004801901007387 */ /* 0x000fe40000100800 */
[----:B------:R-:W-:-:S02]  /*47c90*/  FMUL R11, R0, R11 ;  /* 0x0000000b000b7220 */ /* 0x000fc40000400000 */
[----:B------:R1:W-:Y:S02]  /*47ca0*/  STL [R1+0x210], R3 ;  /* 0x0002100301007387 */ /* 0x0003e40000100800 */
[C---:B0-----:R-:W-:Y:S02]  /*47cb0*/  FMUL R7, R0.reuse, R13 ;  /* 0x0000000d00077220 */ /* 0x041fe40000400000 */
[----:B-1----:R-:W-:-:S03]  /*47cc0*/  FMUL R3, R0, R10 ;  /* 0x0000000a00037220 */ /* 0x002fc60000400000 */
[----:B------:R0:W-:Y:S01]  /*47cd0*/  STL [R1+0x214], R7 ;  /* 0x0002140701007387 */ /* 0x0001e20000100800 */
[----:B------:R1:W-:Y:S03]  /*47ce0*/  STL [R1+0x200], R11 ;  /* 0x0002000b01007387 */ /* 0x0003e60000100800 */
[----:B------:R-:W-:Y:S01]  /*47cf0*/  STL [R1+0x204], R3 ;  /* 0x0002040301007387 */ /* 0x000fe20000100800 */
[----:B0-----:R-:W-:-:S05]  /*47d00*/  FMUL R7, R0, R9 ;  /* 0x0000000900077220 */ /* 0x001fca0000400000 */
[----:B------:R-:W-:Y:S02]  /*47d10*/  STL [R1+0x1f0], R7 ;  /* 0x0001f00701007387 */ /* 0x000fe40000100800 */
[----:B------:R-:W0:Y:S04]  /*47d20*/  LDS R7, [R23.X8+0x41500] ;  /* 0x0415000017077984 */ /* 0x000e280000008800 */
[----:B------:R-:W-:Y:S02]  /*47d30*/  FMUL R2, R2, 1.4426950216293334961 ;  /* 0x3fb8aa3b02027820 */ /* 0x000fe40000400000 */
[----:B------:R-:W-:Y:S01]  /*47d40*/  FMUL R0, R0, R5 ;  /* 0x0000000500007220 */ /* 0x000fe20000400000 */
[----:B------:R-:W5:Y:S03]  /*47d50*/  LDL.LU R13, [R1+0x3a8] ;  /* 0x0003a800010d7983 */ /* 0x000f660000300800 */
[----:B------:R-:W3:Y:S01]  /*47d60*/  MUFU.EX2 R2, R2 ;  /* 0x0000000200027308 */ /* 0x000ee20000000800 */
[----:B------:R3:W-:Y:S01]  /*47d70*/  STL [R1+0x1f4], R0 ;  /* 0x0001f40001007387 */ /* 0x0007e20000100800 */
[----:B------:R-:W4:Y:S02]  /*47d80*/  LDL.LU R9, [R1+0x3ac] ;  /* 0x0003ac0001097983 */ /* 0x000f240000300800 */
[----:B------:R-:W4:Y:S02]  /*47d90*/  LDL.LU R5, [R1+0x8a4] ;  /* 0x0008a40001057983 */ /* 0x000f240000300800 */
[----:B-1----:R-:W4:Y:S02]  /*47da0*/  LDL.64 R10, [R1+0xc98] ;  /* 0x000c9800010a7983 */ /* 0x002f240000100a00 */
[----:B---3--:R1:W3:Y:S01]  /*47db0*/  MUFU.EX2 R0, R4 ;  /* 0x0000000400007308 */ /* 0x0082e20000000800 */
[----:B------:R-:W-:-:S02]  /*47dc0*/  FMUL R18, R2, R18 ;  /* 0x0000001202127220 */ /* 0x000fc40000400000 */
[C---:B------:R-:W-:Y:S02]  /*47dd0*/  FMUL R15, R2.reuse, R15 ;  /* 0x0000000f020f7220 */ /* 0x040fe40000400000 */
[C---:B-1----:R-:W-:Y:S01]  /*47de0*/  FMUL R4, R2.reuse, R17 ;  /* 0x0000001102047220 */ /* 0x042fe20000400000 */
[----:B0-----:R0:W-:Y:S02]  /*47df0*/  STL [R1+0x1eb0], R7 ;  /* 0x001eb00701007387 */ /* 0x0011e40000100800 */
[----:B0-----:R-:W-:-:S05]  /*47e00*/  FMUL R7, R2, R19 ;  /* 0x0000001302077220 */ /* 0x001fca0000400000 */
[----:B------:R2:W-:Y:S01]  /*47e10*/  STL [R1+0x228], R7 ;  /* 0x0002280701007387 */ /* 0x0005e20000100800 */
[----:B------:R-:W-:Y:S02]  /*47e20*/  STL [R1+0x22c], R18 ;  /* 0x00022c1201007387 */ /* 0x000fe40000100800 */
[----:B------:R-:W-:Y:S02]  /*47e30*/  STL [R1+0x218], R4 ;  /* 0x0002180401007387 */ /* 0x000fe40000100800 */
[----:B------:R-:W-:Y:S02]  /*47e40*/  FADD R3, -R27, R28 ;  /* 0x0000001c1b037221 */ /* 0x000fe40000000100 */
[----:B--2---:R-:W-:-:S05]  /*47e50*/  FMUL R7, R2, R16 ;  /* 0x0000001002077220 */ /* 0x004fca0000400000 */
[----:B------:R0:W-:Y:S04]  /*47e60*/  STL [R1+0x21c], R7 ;  /* 0x00021c0701007387 */ /* 0x0001e80000100800 */
[----:B0-----:R-:W3:Y:S01]  /*47e70*/  LDL.LU R7, [R1+0x8a0] ;  /* 0x0008a00001077983 */ /* 0x001ee20000300800 */
[----:B------:R-:W-:Y:S02]  /*47e80*/  STL [R1+0x208], R15 ;  /* 0x0002080f01007387 */ /* 0x000fe40000100800 */
[----:B------:R-:W2:Y:S02]  /*47e90*/  LDL.LU R28, [R1+0x84c] ;  /* 0x00084c00011c7983 */ /* 0x000ea40000300800 */
[----:B------:R-:W-:-:S05]  /*47ea0*/  FMUL R4, R2, R14 ;  /* 0x0000000e02047220 */ /* 0x000fca0000400000 */
[----:B------:R5:W-:Y:S04]  /*47eb0*/  STL [R1+0x20c], R4 ;  /* 0x00020c0401007387 */ /* 0x000be80000100800 */
[----:B--2---:R-:W-:Y:S01]  /*47ec0*/  STL [R1+0x1eb4], R28 ;  /* 0x001eb41c01007387 */ /* 0x004fe20000100800 */
[----:B------:R-:W2:Y:S02]  /*47ed0*/  LDL R27, [R1+0x708] ;  /* 0x00070800011b7983 */ /* 0x000ea40000100800 */
[C---:B-----5:R-:W-:Y:S02]  /*47ee0*/  FMUL R4, R2.reuse, R13 ;  /* 0x0000000d02047220 */ /* 0x060fe40000400000 */
[C---:B----4-:R-:W-:Y:S02]  /*47ef0*/  FMUL R9, R2.reuse, R9 ;  /* 0x0000000902097220 */ /* 0x050fe40000400000 */
[----:B------:R-:W-:-:S02]  /*47f00*/  FFMA R5, R2, R5, R8 ;  /* 0x0000000502057223 */ /* 0x000fc40000000008 */
[----:B---3--:R-:W-:Y:S01]  /*47f10*/  FFMA R7, R0, R7, R6 ;  /* 0x0000000700077223 */ /* 0x008fe20000000006 */
[----:B--2---:R-:W-:Y:S01]  /*47f20*/  STL [R1+0x1eb8], R27 ;  /* 0x001eb81b01007387 */ /* 0x004fe20000100800 */
[----:B------:R0:W-:Y:S02]  /*47f30*/  STL [R1+0x1f8], R4 ;  /* 0x0001f80401007387 */ /* 0x0001e40000100800 */
[----:B0-----:R-:W-:Y:S02]  /*47f40*/  FMUL R4, R3, 1.4426950216293334961 ;  /* 0x3fb8aa3b03047820 */ /* 0x001fe40000400000 */
[----:B------:R-:W-:-:S06]  /*47f50*/  IMAD.WIDE R2, R20, 0x2, R10 ;  /* 0x0000000214027825 */ /* 0x000fcc00078e020a */
[----:B------:R0:W2:Y:S04]  /*47f60*/  LDG.E.U16 R3, [R2.64] ;  /* 0x0000000402037981 */ /* 0x0000a8000c1e1500 */
[----:B------:R-:W-:Y:S01]  /*47f70*/  STL [R1+0x1fc], R9 ;  /* 0x0001fc0901007387 */ /* 0x000fe20000100800 */
[----:B------:R1:W-:Y:S02]  /*47f80*/  STL [R1+0x8a4], R5 ;  /* 0x0008a40501007387 */ /* 0x0003e40000100800 */
[----:B------:R-:W3:Y:S02]  /*47f90*/  LDL.64 R16, [R1+0xc90] ;  /* 0x000c900001107983 */ /* 0x000ee40000100a00 */
[----:B------:R-:W4:Y:S01]  /*47fa0*/  LDL.64 R14, [R1+0xc88] ;  /* 0x000c8800010e7983 */ /* 0x000f220000100a00 */
[----:B------:R-:W5:Y:S01]  /*47fb0*/  MUFU.EX2 R4, R4 ;  /* 0x0000000400047308 */ /* 0x000f620000000800 */
[----:B------:R-:W2:Y:S01]  /*47fc0*/  LDS R9, [R23.X8+0x41600] ;  /* 0x0416000017097984 */ /* 0x000ea20000008800 */
[----:B-1----:R-:W-:-:S03]  /*47fd0*/  FADD R5, -R29, R12 ;  /* 0x0000000c1d057221 */ /* 0x002fc60000000100 */
[----:B------:R-:W3:Y:S01]  /*47fe0*/  LDL.64 R12, [R1+0xc80] ;  /* 0x000c8000010c7983 */ /* 0x000ee20000100a00 */
[----:B------:R-:W3:Y:S02]  /*47ff0*/  LDL.LU R27, [R1+0x2f0] ;  /* 0x0002f000011b7983 */ /* 0x000ee40000300800 */
[----:B------:R-:W4:Y:S02]  /*48000*/  LDL.LU R28, [R1+0x2f4] ;  /* 0x0002f400011c7983 */ /* 0x000f240000300800 */
[----:B------:R1:W-:Y:S02]  /*48010*/  STL [R1+0x8a0], R7 ;  /* 0x0008a00701007387 */ /* 0x0003e40000100800 */
[----:B-1----:R-:W5:Y:S01]  /*48020*/  LDL.LU R7, [R1+0x300] ;  /* 0x0003000001077983 */ /* 0x002f620000300800 */
[----:B------:R-:W5:Y:S02]  /*48030*/  LDL.LU R29, [R1+0x304] ;  /* 0x00030400011d7983 */ /* 0x000f640000300800 */
[----:B------:R-:W5:Y:S02]  /*48040*/  LDL.LU R6, [R1+0x324] ;  /* 0x0003240001067983 */ /* 0x000f640000300800 */
[----:B------:R-:W5:Y:S01]  /*48050*/  LDL.LU R10, [R1+0x330] ;  /* 0x00033000010a7983 */ /* 0x000f620000300800 */
[----:B0-----:R-:W5:Y:S01]  /*48060*/  LDL.LU R2, [R1+0x334] ;  /* 0x0003340001027983 */ /* 0x001f620000300800 */
[----:B------:R-:W5:Y:S02]  /*48070*/  LDL.LU R26, [R1+0x2f8] ;  /* 0x0002f800011a7983 */ /* 0x000f640000300800 */
[----:B------:R-:W5:Y:S02]  /*48080*/  LDL.LU R25, [R1+0x2fc] ;  /* 0x0002fc0001197983 */ /* 0x000f640000300800 */
[----:B------:R-:W5:Y:S01]  /*48090*/  LDL.LU R24, [R1+0x308] ;  /* 0x0003080001187983 */ /* 0x000f620000300800 */
[----:B------:R-:W5:Y:S01]  /*480a0*/  LDL.LU R22, [R1+0x30c] ;  /* 0x00030c0001167983 */ /* 0x000f620000300800 */
[----:B------:R-:W5:Y:S02]  /*480b0*/  LDL.LU R21, [R1+0x328] ;  /* 0x0003280001157983 */ /* 0x000f640000300800 */
[----:B------:R-:W5:Y:S02]  /*480c0*/  LDL.LU R19, [R1+0x32c] ;  /* 0x00032c0001137983 */ /* 0x000f640000300800 */
[----:B------:R-:W5:Y:S01]  /*480d0*/  LDL.LU R18, [R1+0x338] ;  /* 0x0003380001127983 */ /* 0x000f620000300800 */
[----:B------:R-:W5:Y:S01]  /*480e0*/  LDL.LU R11, [R1+0x33c] ;  /* 0x00033c00010b7983 */ /* 0x000f620000300800 */
[----:B------:R-:W5:Y:S03]  /*480f0*/  LDL.LU R8, [R1+0x89c] ;  /* 0x00089c0001087983 */ /* 0x000f660000300800 */
[----:B--2---:R0:W-:Y:S02]  /*48100*/  STL [R1+0x47c], R3 ;  /* 0x00047c0301007387 */ /* 0x0041e40000100800 */
[----:B0-----:R-:W-:-:S02]  /*48110*/  FMUL R3, R5, 1.4426950216293334961 ;  /* 0x3fb8aa3b05037820 */ /* 0x001fc40000400000 */
[----:B------:R-:W2:Y:S01]  /*48120*/  LDL.LU R5, [R1+0x320] ;  /* 0x0003200001057983 */ /* 0x000ea20000300800 */
[C---:B---3--:R-:W-:Y:S02]  /*48130*/  FMUL R27, R0.reuse, R27 ;  /* 0x0000001b001b7220 */ /* 0x048fe40000400000 */
[----:B----4-:R-:W-:-:S03]  /*48140*/  FMUL R28, R0, R28 ;  /* 0x0000001c001c7220 */ /* 0x010fc60000400000 */
[----:B------:R0:W-:Y:S01]  /*48150*/  STL [R1+0x310], R27 ;  /* 0x0003101b01007387 */ /* 0x0001e20000100800 */
[----:B-----5:R-:W-:-:S03]  /*48160*/  FMUL R7, R0, R7 ;  /* 0x0000000700077220 */ /* 0x020fc60000400000 */
[----:B0-----:R-:W3:Y:S01]  /*48170*/  LDL.LU R27, [R1+0x1eb8] ;  /* 0x001eb800011b7983 */ /* 0x001ee20000300800 */
[----:B------:R0:W-:Y:S03]  /*48180*/  STL [R1+0x314], R28 ;  /* 0x0003141c01007387 */ /* 0x0001e60000100800 */
[----:B0-----:R-:W3:Y:S01]  /*48190*/  LDL.LU R28, [R1+0x1eb4] ;  /* 0x001eb400011c7983 */ /* 0x001ee20000300800 */
[----:B------:R0:W-:Y:S03]  /*481a0*/  STL [R1+0x300], R7 ;  /* 0x0003000701007387 */ /* 0x0001e60000100800 */
[----:B0-----:R-:W4:Y:S01]  /*481b0*/  LDL.LU R7, [R1+0x1eb0] ;  /* 0x001eb00001077983 */ /* 0x001f220000300800 */
[----:B------:R-:W-:-:S05]  /*481c0*/  FMUL R29, R0, R29 ;  /* 0x0000001d001d7220 */ /* 0x000fca0000400000 */
[----:B------:R0:W-:Y:S04]  /*481d0*/  STL [R1+0x304], R29 ;  /* 0x0003041d01007387 */ /* 0x0001e80000100800 */
[----:B0-----:R-:W3:Y:S01]  /*481e0*/  LDL.LU R29, [R1+0x1eac] ;  /* 0x001eac00011d7983 */ /* 0x001ee20000300800 */
[----:B--2---:R-:W-:-:S05]  /*481f0*/  FMUL R5, R0, R5 ;  /* 0x0000000500057220 */ /* 0x004fca0000400000 */
[----:B------:R0:W-:Y:S02]  /*48200*/  STL [R1+0x2f0], R5 ;  /* 0x0002f00501007387 */ /* 0x0001e40000100800 */
[C---:B0-----:R-:W-:Y:S02]  /*48210*/  FMUL R5, R0.reuse, R6 ;  /* 0x0000000600057220 */ /* 0x041fe40000400000 */
[C---:B------:R-:W-:Y:S02]  /*48220*/  FMUL R6, R0.reuse, R10 ;  /* 0x0000000a00067220 */ /* 0x040fe40000400000 */
[----:B------:R-:W0:Y:S04]  /*48230*/  LDS R10, [R23.X8+0x41700] ;  /* 0x04170000170a7984 */ /* 0x000e280000008800 */
[----:B------:R1:W-:Y:S01]  /*48240*/  STL [R1+0x2f4], R5 ;  /* 0x0002f40501007387 */ /* 0x0003e20000100800 */
[----:B------:R2:W-:Y:S02]  /*48250*/  STL [R1+0x2e0], R6 ;  /* 0x0002e00601007387 */ /* 0x0005e40000100800 */
[----:B-1----:R-:W-:-:S02]  /*48260*/  FMUL R5, R0, R2 ;  /* 0x0000000200057220 */ /* 0x002fc40000400000 */
[----:B------:R1:W0:Y:S03]  /*48270*/  MUFU.EX2 R0, R3 ;  /* 0x0000000300007308 */ /* 0x0002260000000800 */
[----:B------:R3:W-:Y:S01]  /*48280*/  STL [R1+0x2e4], R5 ;  /* 0x0002e40501007387 */ /* 0x0007e20000100800 */
[C---:B--2---:R-:W-:Y:S02]  /*48290*/  FMUL R6, R4.reuse, R24 ;  /* 0x0000001804067220 */ /* 0x044fe40000400000 */
[C---:B-1----:R-:W-:Y:S02]  /*482a0*/  FMUL R3, R4.reuse, R25 ;  /* 0x0000001904037220 */ /* 0x042fe40000400000 */
[----:B---3--:R-:W-:-:S05]  /*482b0*/  FMUL R5, R4, R26 ;  /* 0x0000001a04057220 */ /* 0x008fca0000400000 */
[----:B------:R1:W-:Y:S01]  /*482c0*/  STL [R1+0x318], R5 ;  /* 0x0003180501007387 */ /* 0x0003e20000100800 */
[----:B------:R2:W-:Y:S02]  /*482d0*/  STL [R1+0x31c], R3 ;  /* 0x00031c0301007387 */ /* 0x0005e40000100800 */
[----:B------:R3:W-:Y:S02]  /*482e0*/  STL [R1+0x308], R6 ;  /* 0x0003080601007387 */ /* 0x0007e40000100800 */
[C---:B-1----:R-:W-:Y:S02]  /*482f0*/  FMUL R5, R4.reuse, R22 ;  /* 0x0000001604057220 */ /* 0x042fe40000400000 */
[C---:B--2---:R-:W-:Y:S02]  /*48300*/  FMUL R3, R4.reuse, R21 ;  /* 0x0000001504037220 */ /* 0x044fe40000400000 */
[C---:B---3--:R-:W-:Y:S01]  /*48310*/  FMUL R6, R4.reuse, R19 ;  /* 0x0000001304067220 */ /* 0x048fe20000400000 */
[----:B------:R1:W-:Y:S02]  /*48320*/  STL [R1+0x30c], R5 ;  /* 0x00030c0501007387 */ /* 0x0003e40000100800 */
[----:B------:R2:W-:Y:S02]  /*48330*/  STL [R1+0x2f8], R3 ;  /* 0x0002f80301007387 */ /* 0x0005e40000100800 */
[----:B----4-:R-:W-:-:S02]  /*48340*/  FFMA R8, R4, R8, R7 ;  /* 0x0000000804087223 */ /* 0x010fc40000000007 */
[----:B------:R3:W-:Y:S02]  /*48350*/  STL [R1+0x2fc], R6 ;  /* 0x0002fc0601007387 */ /* 0x0007e40000100800 */
[C---:B-1----:R-:W-:Y:S02]  /*48360*/  FMUL R5, R4.reuse, R18 ;  /* 0x0000001204057220 */ /* 0x042fe40000400000 */
[----:B--2---:R-:W-:-:S03]  /*48370*/  FMUL R3, R4, R11 ;  /* 0x0000000b04037220 */ /* 0x004fc60000400000 */
[----:B------:R-:W-:Y:S02]  /*48380*/  STL [R1+0x2e8], R5 ;  /* 0x0002e80501007387 */ /* 0x000fe40000100800 */
[----:B------:R-:W-:Y:S02]  /*48390*/  STL [R1+0x2ec], R3 ;  /* 0x0002ec0301007387 */ /* 0x000fe40000100800 */
[----:B------:R1:W-:Y:S02]  /*483a0*/  STL [R1+0x89c], R8 ;  /* 0x00089c0801007387 */ /* 0x0003e40000100800 */
[----:B------:R-:W0:Y:S02]  /*483b0*/  LDL.LU R11, [R1+0x898] ;  /* 0x00089800010b7983 */ /* 0x000e240000300800 */
[----:B---3--:R-:W-:-:S04]  /*483c0*/  IMAD.WIDE R6, R20, 0x2, R16 ;  /* 0x0000000214067825 */ /* 0x008fc800078e0210 */
[----:B------:R-:W-:Y:S01]  /*483d0*/  FADD R2, -R27, R28 ;  /* 0x0000001c1b027221 */ /* 0x000fe20000000100 */
[----:B------:R-:W2:Y:S04]  /*483e0*/  LDL.64 R16, [R1+0xc78] ;  /* 0x000c780001107983 */ /* 0x000ea80000100a00 */
[----:B------:R3:W4:Y:S01]  /*483f0*/  LDG.E.U16 R7, [R6.64] ;  /* 0x0000000406077981 */ /* 0x000722000c1e1500 */
[----:B------:R-:W-:-:S04]  /*48400*/  FMUL R2, R2, 1.4426950216293334961 ;  /* 0x3fb8aa3b02027820 */ /* 0x000fc80000400000 */
[----:B-1----:R1:W0:Y:S01]  /*48410*/  MUFU.EX2 R8, R2 ;  /* 0x0000000200087308 */ /* 0x0022220000000800 */
[----:B------:R-:W-:-:S06]  /*48420*/  IMAD.WIDE R4, R20, 0x2, R14 ;  /* 0x0000000214047825 */ /* 0x000fcc00078e020e */
[----:B------:R-:W2:Y:S01]  /*48430*/  LDG.E.U16 R5, [R4.64] ;  /* 0x0000000404057981 */ /* 0x000ea2000c1e1500 */
[----:B-1----:R-:W-:-:S03]  /*48440*/  IMAD.WIDE R2, R20, 0x2, R12 ;  /* 0x0000000214027825 */ /* 0x002fc600078e020c */
[----:B------:R-:W2:Y:S01]  /*48450*/  LDL.LU R12, [R1+0x2cc] ;  /* 0x0002cc00010c7983 */ /* 0x000ea20000300800 */
[----:B------:R-:W2:Y:S02]  /*48460*/  LDL.LU R28, [R1+0x2d4] ;  /* 0x0002d400011c7983 */ /* 0x000ea40000300800 */
[----:B------:R-:W2:Y:S02]  /*48470*/  LDL.LU R27, [R1+0x2c0] ;  /* 0x0002c000011b7983 */ /* 0x000ea40000300800 */
[----:B------:R-:W2:Y:S01]  /*48480*/  LDL.LU R26, [R1+0x2c4] ;  /* 0x0002c400011a7983 */ /* 0x000ea20000300800 */
[----:B------:R-:W2:Y:S01]  /*48490*/  LDL.LU R25, [R1+0x2b0] ;  /* 0x0002b00001197983 */ /* 0x000ea20000300800 */
[----:B------:R-:W3:Y:S02]  /*484a0*/  LDL.LU R24, [R1+0x2b4] ;  /* 0x0002b40001187983 */ /* 0x000ee40000300800 */
[----:B------:R-:W3:Y:S02]  /*484b0*/  LDL.LU R22, [R1+0x2a0] ;  /* 0x0002a00001167983 */ /* 0x000ee40000300800 */
[----:B------:R-:W3:Y:S01]  /*484c0*/  LDL.LU R21, [R1+0x2a4] ;  /* 0x0002a40001157983 */ /* 0x000ee20000300800 */
[----:B------:R-:W3:Y:S01]  /*484d0*/  LDL.LU R19, [R1+0x2d8] ;  /* 0x0002d80001137983 */ /* 0x000ee20000300800 */
[----:B------:R-:W3:Y:S02]  /*484e0*/  LDL.LU R18, [R1+0x2dc] ;  /* 0x0002dc0001127983 */ /* 0x000ee40000300800 */
[----:B------:R-:W3:Y:S02]  /*484f0*/  LDL.LU R13, [R1+0x2c8] ;  /* 0x0002c800010d7983 */ /* 0x000ee40000300800 */
[----:B---3--:R-:W3:Y:S01]  /*48500*/  LDL.LU R6, [R1+0x894] ;  /* 0x0008940001067983 */ /* 0x008ee20000300800 */
[----:B------:R-:W3:Y:S01]  /*48510*/  LDG.E.U16 R3, [R2.64] ;  /* 0x0000000402037981 */ /* 0x000ee2000c1e1500 */
[----:B0-----:R-:W-:-:S03]  /*48520*/  FFMA R11, R0, R11, R9 ;  /* 0x0000000b000b7223 */ /* 0x001fc60000000009 */
[----:B------:R-:W5:Y:S01]  /*48530*/  LDL.LU R9, [R1+0x2d0] ;  /* 0x0002d00001097983 */ /* 0x000f620000300800 */
[----:B------:R-:W5:Y:S02]  /*48540*/  LDL.LU R15, [R1+0x2b8] ;  /* 0x0002b800010f7983 */ /* 0x000f640000300800 */
[----:B------:R-:W5:Y:S01]  /*48550*/  LDL.LU R14, [R1+0x2bc] ;  /* 0x0002bc00010e7983 */ /* 0x000f620000300800 */
[----:B------:R0:W-:Y:S04]  /*48560*/  STL [R1+0x898], R11 ;  /* 0x0008980b01007387 */ /* 0x0001e80000100800 */
[----:B0-----:R-:W5:Y:S01]  /*48570*/  LDL.LU R11, [R1+0x2a8] ;  /* 0x0002a800010b7983 */ /* 0x001f620000300800 */
[----:B----4-:R0:W-:Y:S03]  /*48580*/  STL [R1+0x478], R7 ;  /* 0x0004780701007387 */ /* 0x0101e60000100800 */
[----:B0-----:R-:W4:Y:S01]  /*48590*/  LDL.LU R7, [R1+0x2ac] ;  /* 0x0002ac0001077983 */ /* 0x001f220000300800 */
[----:B--2---:R0:W-:Y:S02]  /*485a0*/  STL [R1+0x474], R5 ;  /* 0x0004740501007387 */ /* 0x0041e40000100800 */
[C---:B------:R-:W-:Y:S01]  /*485b0*/  FMUL R27, R0.reuse, R27 ;  /* 0x0000001b001b7220 */ /* 0x040fe20000400000 */
[----:B0-----:R-:W2:Y:S04]  /*485c0*/  LDL.64 R4, [R1+0xc70] ;  /* 0x000c700001047983 */ /* 0x001ea80000100a00 */
[----:B---3--:R0:W-:Y:S01]  /*485d0*/  STL [R1+0x470], R3 ;  /* 0x0004700301007387 */ /* 0x0081e20000100800 */
[----:B------:R-:W-:-:S03]  /*485e0*/  FMUL R26, R0, R26 ;  /* 0x0000001a001a7220 */ /* 0x000fc60000400000 */
[----:B0-----:R-:W3:Y:S01]  /*485f0*/  LDL.64 R2, [R1+0xc68] ;  /* 0x000c680001027983 */ /* 0x001ee20000100a00 */
[C---:B------:R-:W-:Y:S02]  /*48600*/  FMUL R24, R0.reuse, R24 ;  /* 0x0000001800187220 */ /* 0x040fe40000400000 */
[----:B------:R-:W-:Y:S02]  /*48610*/  FMUL R22, R0, R22 ;  /* 0x0000001600167220 */ /* 0x000fe40000400000 */
[C---:B------:R-:W-:Y:S02]  /*48620*/  FMUL R18, R8.reuse, R18 ;  /* 0x0000001208127220 */ /* 0x040fe40000400000 */
[----:B------:R-:W-:Y:S02]  /*48630*/  FFMA R6, R8, R6, R10 ;  /* 0x0000000608067223 */ /* 0x000fe4000000000a */
[----:B-----5:R-:W-:-:S05]  /*48640*/  FMUL R9, R0, R9 ;  /* 0x0000000900097220 */ /* 0x020fca0000400000 */
[----:B------:R0:W-:Y:S02]  /*48650*/  STL [R1+0x2d0], R9 ;  /* 0x0002d00901007387 */ /* 0x0001e40000100800 */
[----:B0-----:R-:W-:-:S05]  /*48660*/  FMUL R9, R0, R28 ;  /* 0x0000001c00097220 */ /* 0x001fca0000400000 */
[----:B------:R0:W-:Y:S01]  /*48670*/  STL [R1+0x2d4], R9 ;  /* 0x0002d40901007387 */ /* 0x0001e20000100800 */
[----:B------:R-:W-:Y:S02]  /*48680*/  STL [R1+0x2c0], R27 ;  /* 0x0002c01b01007387 */ /* 0x000fe40000100800 */
[----:B------:R-:W-:Y:S02]  /*48690*/  STL [R1+0x2c4], R26 ;  /* 0x0002c41a01007387 */ /* 0x000fe40000100800 */
[----:B0-----:R-:W-:-:S05]  /*486a0*/  FMUL R9, R0, R25 ;  /* 0x0000001900097220 */ /* 0x001fca0000400000 */
[----:B------:R0:W-:Y:S01]  /*486b0*/  STL [R1+0x2b0], R9 ;  /* 0x0002b00901007387 */ /* 0x0001e20000100800 */
[----:B------:R-:W-:Y:S02]  /*486c0*/  STL [R1+0x2b4], R24 ;  /* 0x0002b41801007387 */ /* 0x000fe40000100800 */
[----:B------:R-:W-:Y:S02]  /*486d0*/  STL [R1+0x2a0], R22 ;  /* 0x0002a01601007387 */ /* 0x000fe40000100800 */
[----:B0-----:R-:W-:Y:S02]  /*486e0*/  FMUL R9, R0, R21 ;  /* 0x0000001500097220 */ /* 0x001fe40000400000 */
[----:B------:R-:W-:-:S03]  /*486f0*/  FMUL R0, R8, R19 ;  /* 0x0000001308007220 */ /* 0x000fc60000400000 */
[----:B------:R0:W-:Y:S02]  /*48700*/  STL [R1+0x2a4], R9 ;  /* 0x0002a40901007387 */ /* 0x0001e40000100800 */
[----:B------:R1:W-:Y:S02]  /*48710*/  STL [R1+0x2d8], R0 ;  /* 0x0002d80001007387 */ /* 0x0003e40000100800 */
[----:B------:R-:W-:Y:S02]  /*48720*/  STL [R1+0x2dc], R18 ;  /* 0x0002dc1201007387 */ /* 0x000fe40000100800 */
[C---:B0-----:R-:W-:Y:S02]  /*48730*/  FMUL R9, R8.reuse, R13 ;  /* 0x0000000d08097220 */ /* 0x041fe40000400000 */
[C---:B-1----:R-:W-:Y:S02]  /*48740*/  FMUL R0, R8.reuse, R12 ;  /* 0x0000000c08007220 */ /* 0x042fe40000400000 */
[----:B------:R-:W5:Y:S01]  /*48750*/  LDL.64 R12, [R1+0xc60] ;  /* 0x000c6000010c7983 */ /* 0x000f620000100a00 */
[----:B------:R0:W-:Y:S02]  /*48760*/  STL [R1+0x2c8], R9 ;  /* 0x0002c80901007387 */ /* 0x0001e40000100800 */
[----:B------:R-:W5:Y:S02]  /*48770*/  LDL.64 R24, [R1+0xc58] ;  /* 0x000c580001187983 */ /* 0x000f640000100a00 */
[----:B------:R1:W-:Y:S02]  /*48780*/  STL [R1+0x2cc], R0 ;  /* 0x0002cc0001007387 */ /* 0x0003e40000100800 */
[----:B0-----:R-:W-:-:S02]  /*48790*/  FMUL R9, R8, R15 ;  /* 0x0000000f08097220 */ /* 0x001fc40000400000 */
[C---:B-1----:R-:W-:Y:S02]  /*487a0*/  FMUL R0, R8.reuse, R14 ;  /* 0x0000000e08007220 */ /* 0x042fe40000400000 */
[----:B------:R-:W5:Y:S01]  /*487b0*/  LDL.64 R14, [R1+0xc50] ;  /* 0x000c5000010e7983 */ /* 0x000f620000100a00 */
[----:B------:R0:W-:Y:S02]  /*487c0*/  STL [R1+0x2b8], R9 ;  /* 0x0002b80901007387 */ /* 0x0001e40000100800 */
[----:B------:R4:W-:Y:S02]  /*487d0*/  STL [R1+0x2bc], R0 ;  /* 0x0002bc0001007387 */ /* 0x0009e40000100800 */
[C---:B0-----:R-:W-:Y:S02]  /*487e0*/  FMUL R9, R8.reuse, R11 ;  /* 0x0000000b08097220 */ /* 0x041fe40000400000 */
[----:B----4-:R-:W-:-:S03]  /*487f0*/  FMUL R0, R8, R7 ;  /* 0x0000000708007220 */ /* 0x010fc60000400000 */
[----:B------:R0:W-:Y:S01]  /*48800*/  STL [R1+0x2a8], R9 ;  /* 0x0002a80901007387 */ /* 0x0001e20000100800 */
[----:B------:R1:W-:Y:S02]  /*48810*/  STL [R1+0x894], R6 ;  /* 0x0008940601007387 */ /* 0x0003e40000100800 */
[----:B------:R4:W-:Y:S02]  /*48820*/  STL [R1+0x2ac], R0 ;  /* 0x0002ac0001007387 */ /* 0x0009e40000100800 */
[----:B------:R-:W5:Y:S02]  /*48830*/  LDL.64 R10, [R1+0xc48] ;  /* 0x000c4800010a7983 */ /* 0x000f640000100a00 */
[----:B--2---:R-:W-:-:S04]  /*48840*/  IMAD.WIDE R4, R20, 0x2, R4 ;  /* 0x0000000214047825 */ /* 0x004fc800078e0204 */
[C---:B---3--:R-:W-:Y:S01]  /*48850*/  IMAD.WIDE R2, R20.reuse, 0x2, R2 ;  /* 0x0000000214027825 */ /* 0x048fe200078e0202 */
[----:B------:R-:W2:Y:S04]  /*48860*/  LDL.64 R18, [R1+0xc38] ;  /* 0x000c380001127983 */ /* 0x000ea80000100a00 */
[----:B------:R3:W2:Y:S04]  /*48870*/  LDG.E.U16 R28, [R4.64] ;  /* 0x00000004041c7981 */ /* 0x0006a8000c1e1500 */
[----:B0-----:R-:W2:Y:S01]  /*48880*/  LDL.64 R8, [R1+0xc28] ;  /* 0x000c280001087983 */ /* 0x001ea20000100a00 */
[----:B-1----:R-:W-:-:S03]  /*48890*/  IMAD.WIDE R6, R20, 0x2, R16 ;  /* 0x0000000214067825 */ /* 0x002fc600078e0210 */
[----:B----4-:R0:W4:Y:S04]  /*488a0*/  LDG.E.U16 R0, [R2.64] ;  /* 0x0000000402007981 */ /* 0x010128000c1e1500 */
[----:B------:R-:W2:Y:S04]  /*488b0*/  LDL.64 R16, [R1+0xc40] ;  /* 0x000c400001107983 */ /* 0x000ea80000100a00 */
[----:B------:R5:W4:Y:S02]  /*488c0*/  LDG.E.U16 R22, [R6.64] ;  /* 0x0000000406167981 */ /* 0x000b24000c1e1500 */
[----:B-----5:R-:W-:-:S04]  /*488d0*/  IMAD.WIDE R6, R20, 0x2, R12 ;  /* 0x0000000214067825 */ /* 0x020fc800078e020c */
[C---:B---3--:R-:W-:Y:S01]  /*488e0*/  IMAD.WIDE R4, R20.reuse, 0x2, R24 ;  /* 0x0000000214047825 */ /* 0x048fe200078e0218 */
[----:B------:R-:W3:Y:S04]  /*488f0*/  LDL.64 R12, [R1+0xc30] ;  /* 0x000c3000010c7983 */ /* 0x000ee80000100a00 */
[----:B------:R1:W5:Y:S04]  /*48900*/  LDG.E.U16 R21, [R6.64] ;  /* 0x0000000406157981 */ /* 0x000368000c1e1500 */
[----:B------:R2:W5:Y:S01]  /*48910*/  LDG.E.U16 R26, [R4.64] ;  /* 0x00000004041a7981 */ /* 0x000562000c1e1500 */
[----:B0-----:R-:W-:-:S03]  /*48920*/  IMAD.WIDE R2, R20, 0x2, R14 ;  /* 0x0000000214027825 */ /* 0x001fc600078e020e */
[----:B------:R-:W5:Y:S04]  /*48930*/  LDL.64 R14, [R1+0xc20] ;  /* 0x000c2000010e7983 */ /* 0x000f680000100a00 */
[----:B------:R0:W5:Y:S01]  /*48940*/  LDG.E.U16 R27, [R2.64] ;  /* 0x00000004021b7981 */ /* 0x000162000c1e1500 */
[----:B-1----:R-:W-:-:S03]  /*48950*/  IMAD.WIDE R6, R20, 0x2, R10 ;  /* 0x0000000214067825 */ /* 0x002fc600078e020a */
[----:B------:R-:W5:Y:S01]  /*48960*/  LDL.64 R10, [R1+0xc18] ;  /* 0x000c1800010a7983 */ /* 0x000f620000100a00 */
[----:B--2---:R-:W-:-:S03]  /*48970*/  IMAD.WIDE R4, R20, 0x2, R16 ;  /* 0x0000000214047825 */ /* 0x004fc600078e0210 */
[----:B------:R-:W2:Y:S01]  /*48980*/  LDL.64 R16, [R1+0xc10] ;  /* 0x000c100001107983 */ /* 0x000ea20000100a00 */
[----:B----4-:R1:W-:Y:S02]  /*48990*/  STL [R1+0x46c], R22 ;  /* 0x00046c1601007387 */ /* 0x0103e40000100800 */
[----:B------:R-:W4:Y:S01]  /*489a0*/  LDL.64 R24, [R1+0xc08] ;  /* 0x000c080001187983 */ /* 0x000f220000100a00 */
[----:B-1----:R3:W4:Y:S01]  /*489b0*/  LDG.E.U16 R22, [R6.64] ;  /* 0x0000000406167981 */ /* 0x002722000c1e1500 */
[----:B0-----:R-:W-:-:S04]  /*489c0*/  IMAD.WIDE R2, R20, 0x2, R18 ;  /* 0x0000000214027825 */ /* 0x001fc800078e0212 */
[----:B------:R0:W-:Y:S02]  /*489d0*/  STL [R1+0x468], R28 ;  /* 0x0004681c01007387 */ /* 0x0001e40000100800 */
[----:B------:R1:W-:Y:S01]  /*489e0*/  STL [R1+0x464], R0 ;  /* 0x0004640001007387 */ /* 0x0003e20000100800 */
[----:B0-----:R0:W4:Y:S04]  /*489f0*/  LDG.E.U16 R28, [R4.64] ;  /* 0x00000004041c7981 */ /* 0x001128000c1e1500 */
[----:B-1----:R5:W4:Y:S01]  /*48a00*/  LDG.E.U16 R0, [R2.64] ;  /* 0x0000000402007981 */ /* 0x002b22000c1e1500 */
[----:B0-----:R-:W-:-:S03]  /*48a10*/  IMAD.WIDE R4, R20, 0x2, R8 ;  /* 0x0000000214047825 */ /* 0x001fc600078e0208 */
[----:B------:R-:W4:Y:S01]  /*48a20*/  LDL.64 R8, [R1+0xbf8] ;  /* 0x000bf80001087983 */ /* 0x000f220000100a00 */
[----:B---3--:R-:W-:-:S03]  /*48a30*/  IMAD.WIDE R6, R20, 0x2, R12 ;  /* 0x0000000214067825 */ /* 0x008fc600078e020c */
[----:B------:R-:W3:Y:S01]  /*48a40*/  LDL.64 R12, [R1+0xc00] ;  /* 0x000c0000010c7983 */ /* 0x000ee20000100a00 */
[----:B-----5:R-:W-:-:S03]  /*48a50*/  IMAD.WIDE R2, R20, 0x2, R14 ;  /* 0x0000000214027825 */ /* 0x020fc600078e020e */
[----:B------:R-:W5:Y:S01]  /*48a60*/  LDL.64 R14, [R1+0xbf0] ;  /* 0x000bf000010e7983 */ /* 0x000f620000100a00 */
[----:B------:R0:W-:Y:S02]  /*48a70*/  STL [R1+0x460], R21 ;  /* 0x0004601501007387 */ /* 0x0001e40000100800 */
[----:B------:R1:W-:Y:S02]  /*48a80*/  STL [R1+0x45c], R26 ;  /* 0x00045c1a01007387 */ /* 0x0003e40000100800 */
[----:B------:R1:W-:Y:S01]  /*48a90*/  STL [R1+0x458], R27 ;  /* 0x0004581b01007387 */ /* 0x0003e20000100800 */
[----:B------:R-:W5:Y:S04]  /*48aa0*/  LDL.64 R18, [R1+0xbe0] ;  /* 0x000be00001127983 */ /* 0x000f680000100a00 */
[----:B0-----:R0:W5:Y:S04]  /*48ab0*/  LDG.E.U16 R21, [R6.64] ;  /* 0x0000000406157981 */ /* 0x001168000c1e1500 */
[----:B-1----:R2:W5:Y:S04]  /*48ac0*/  LDG.E.U16 R26, [R4.64] ;  /* 0x00000004041a7981 */ /* 0x002568000c1e1500 */
[----:B------:R4:W5:Y:S01]  /*48ad0*/  LDG.E.U16 R27, [R2.64] ;  /* 0x00000004021b7981 */ /* 0x000962000c1e1500 */
[----:B0-----:R-:W-:-:S03]  /*48ae0*/  IMAD.WIDE R6, R20, 0x2, R10 ;  /* 0x0000000214067825 */ /* 0x001fc600078e020a */
[----:B------:R-:W5:Y:S01]  /*48af0*/  LDL.64 R10, [R1+0xbe8] ;  /* 0x000be800010a7983 */ /* 0x000f620000100a00 */
[----:B--2---:R-:W-:-:S04]  /*48b00*/  IMAD.WIDE R4, R20, 0x2, R16 ;  /* 0x0000000214047825 */ /* 0x004fc800078e0210 */
[C---:B----4-:R-:W-:Y:S01]  /*48b10*/  IMAD.WIDE R2, R20.reuse, 0x2, R24 ;  /* 0x0000000214027825 */ /* 0x050fe200078e0218 */
[----:B------:R-:W2:Y:S04]  /*48b20*/  LDL.64 R16, [R1+0xbd8] ;  /* 0x000bd80001107983 */ /* 0x000ea80000100a00 */
[----:B------:R0:W4:Y:S04]  /*48b30*/  LDG.E.U16 R25, [R4.64] ;  /* 0x0000000404197981 */ /* 0x000128000c1e1500 */
[----:B------:R3:W2:Y:S04]  /*48b40*/  LDG.E.U16 R24, [R6.64] ;  /* 0x0000000406187981 */ /* 0x0006a8000c1e1500 */
[----:B------:R1:W-:Y:S04]  /*48b50*/  STL [R1+0x454], R22 ;  /* 0x0004541601007387 */ /* 0x0003e80000100800 */
[----:B-1----:R5:W4:Y:S01]  /*48b60*/  LDG.E.U16 R22, [R2.64] ;  /* 0x0000000402167981 */ /* 0x002b22000c1e1500 */
[----:B0-----:R-:W-:-:S03]  /*48b70*/  IMAD.WIDE R4, R20, 0x2, R8 ;  /* 0x0000000214047825 */ /* 0x001fc600078e0208 */
[----:B------:R-:W4:Y:S01]  /*48b80*/  LDL.64 R8, [R1+0xbc8] ;  /* 0x000bc80001087983 */ /* 0x000f220000100a00 */
[----:B---3--:R-:W-:-:S03]  /*48b90*/  IMAD.WIDE R6, R20, 0x2, R12 ;  /* 0x0000000214067825 */ /* 0x008fc600078e020c */
[----:B------:R-:W3:Y:S01]  /*48ba0*/  LDL.64 R12, [R1+0xbd0] ;  /* 0x000bd000010c7983 */ /* 0x000ee20000100a00 */
[----:B------:R0:W-:Y:S03]  /*48bb0*/  STL [R1+0x450], R28 ;  /* 0x0004501c01007387 */ /* 0x0001e60000100800 */
[----:B0-----:R0:W3:Y:S01]  /*48bc0*/  LDG.E.U16 R28, [R6.64] ;  /* 0x00000004061c7981 */ /* 0x0010e2000c1e1500 */
[----:B-----5:R-:W-:-:S03]  /*48bd0*/  IMAD.WIDE R2, R20, 0x2, R14 ;  /* 0x0000000214027825 */ /* 0x020fc600078e020e */
[----:B------:R-:W5:Y:S01]  /*48be0*/  LDL.64 R14, [R1+0xbc0] ;  /* 0x000bc000010e7983 */ /* 0x000f620000100a00 */
[----:B------:R1:W-:Y:S03]  /*48bf0*/  STL [R1+0x44c], R0 ;  /* 0x00044c0001007387 */ /* 0x0003e60000100800 */
[----:B------:R0:W-:Y:S04]  /*48c00*/  STL [R1+0x448], R21 ;  /* 0x0004481501007387 */ /* 0x0001e80000100800 */
[----:B-1----:R1:W5:Y:S04]  /*48c10*/  LDG.E.U16 R0, [R4.64] ;  /* 0x0000000404007981 */ /* 0x002368000c1e1500 */
[----:B0-----:R2:W5:Y:S01]  /*48c20*/  LDG.E.U16 R21, [R2.64] ;  /* 0x0000000402157981 */ /* 0x001562000c1e1500 */
[----:B-1----:R-:W-:-:S04]  /*48c30*/  IMAD.WIDE R4, R20, 0x2, R18 ;  /* 0x0000000214047825 */ /* 0x002fc800078e0212 */
[C---:B------:R-:W-:Y:S02]  /*48c40*/  IMAD.WIDE R6, R20.reuse, 0x2, R10 ;  /* 0x0000000214067825 */ /* 0x040fe400078e020a */
[----:B------:R-:W5:Y:S02]  /*48c50*/  LDL.64 R10, [R1+0xbb8] ;  /* 0x000bb800010a7983 */ /* 0x000f640000100a00 */
[----:B------:R-:W-:Y:S02]  /*48c60*/  STL [R1+0x440], R27 ;  /* 0x0004401b01007387 */ /* 0x000fe40000100800 */
[----:B------:R0:W-:Y:S01]  /*48c70*/  STL [R1+0x444], R26 ;  /* 0x0004441a01007387 */ /* 0x0001e20000100800 */
[----:B------:R1:W5:Y:S04]  /*48c80*/  LDG.E.U16 R19, [R4.64] ;  /* 0x0000000404137981 */ /* 0x000368000c1e1500 */
[----:B------:R3:W5:Y:S01]  /*48c90*/  LDG.E.U16 R18, [R6.64] ;  /* 0x0000000406127981 */ /* 0x000762000c1e1500 */
[----:B--2---:R-:W-:-:S03]  /*48ca0*/  IMAD.WIDE R2, R20, 0x2, R16 ;  /* 0x0000000214027825 */ /* 0x004fc600078e0210 */
[----:B0-----:R-:W2:Y:S01]  /*48cb0*/  LDL.64 R26, [R1+0xbb0] ;  /* 0x000bb000011a7983 */ /* 0x001ea20000100a00 */
[----:B----4-:R-:W-:Y:S03]  /*48cc0*/  STL [R1+0x438], R25 ;  /* 0x0004381901007387 */ /* 0x010fe60000100800 */
[----:B------:R0:W-:Y:S04]  /*48cd0*/  STL [R1+0x43c], R24 ;  /* 0x00043c1801007387 */ /* 0x0001e80000100800 */
[----:B0-----:R-:W4:Y:S01]  /*48ce0*/  LDL.64 R24, [R1+0xba8] ;  /* 0x000ba80001187983 */ /* 0x001f220000100a00 */
[----:B------:R0:W-:Y:S02]  /*48cf0*/  STL [R1+0x434], R22 ;  /* 0x0004341601007387 */ /* 0x0001e40000100800 */
[----:B------:R-:W4:Y:S01]  /*48d00*/  LDL.64 R16, [R1+0xba0] ;  /* 0x000ba00001107983 */ /* 0x000f220000100a00 */
[----:B0-----:R5:W4:Y:S01]  /*48d10*/  LDG.E.U16 R22, [R2.64] ;  /* 0x0000000402167981 */ /* 0x001b22000c1e1500 */
[----:B-1----:R-:W-:-:S03]  /*48d20*/  IMAD.WIDE R4, R20, 0x2, R8 ;  /* 0x0000000214047825 */ /* 0x002fc600078e0208 */
[----:B------:R-:W4:Y:S01]  /*48d30*/  LDL.64 R8, [R1+0xb90] ;  /* 0x000b900001087983 */ /* 0x000f220000100a00 */
[----:B---3--:R-:W-:-:S03]  /*48d40*/  IMAD.WIDE R6, R20, 0x2, R12 ;  /* 0x0000000214067825 */ /* 0x008fc600078e020c */
[----:B------:R-:W3:Y:S04]  /*48d50*/  LDL.64 R12, [R1+0xb98] ;  /* 0x000b9800010c7983 */ /* 0x000ee80000100a00 */
[----:B------:R0:W-:Y:S01]  /*48d60*/  STL [R1+0x430], R28 ;  /* 0x0004301c01007387 */ /* 0x0001e20000100800 */
[----:B-----5:R-:W-:-:S03]  /*48d70*/  IMAD.WIDE R2, R20, 0x2, R14 ;  /* 0x0000000214027825 */ /* 0x020fc600078e020e */
[----:B0-----:R0:W5:Y:S04]  /*48d80*/  LDG.E.U16 R28, [R6.64] ;  /* 0x00000004061c7981 */ /* 0x001168000c1e1500 */
[----:B------:R1:W-:Y:S04]  /*48d90*/  STL [R1+0x42c], R0 ;  /* 0x00042c0001007387 */ /* 0x0003e80000100800 */
[----:B------:R0:W-:Y:S04]  /*48da0*/  STL [R1+0x428], R21 ;  /* 0x0004281501007387 */ /* 0x0001e80000100800 */
[----:B-1----:R2:W5:Y:S01]  /*48db0*/  LDG.E.U16 R0, [R4.64] ;  /* 0x0000000404007981 */ /* 0x002562000c1e1500 */
[----:B0-----:R-:W-:-:S03]  /*48dc0*/  IMAD.WIDE R6, R20, 0x2, R10 ;  /* 0x0000000214067825 */ /* 0x001fc600078e020a */
[----:B------:R-:W-:Y:S01]  /*48dd0*/  STL [R1+0x420], R19 ;  /* 0x0004201301007387 */ /* 0x000fe20000100800 */
[----:B------:R0:W-:Y:S03]  /*48de0*/  STL [R1+0x424], R18 ;  /* 0x0004241201007387 */ /* 0x0001e60000100800 */
[----:B------:R1:W5:Y:S01]  /*48df0*/  LDG.E.U16 R21, [R2.64] ;  /* 0x0000000402157981 */ /* 0x000362000c1e1500 */
[----:B------:R-:W5:Y:S02]  /*48e00*/  LDL.64 R14, [R1+0xb80] ;  /* 0x000b8000010e7983 */ /* 0x000f640000100a00 */
[----:B------:R-:W5:Y:S01]  /*48e10*/  LDL.64 R10, [R1+0xb78] ;  /* 0x000b7800010a7983 */ /* 0x000f620000100a00 */
[----:B0-----:R-:W5:Y:S01]  /*48e20*/  LDL.64 R18, [R1+0xb88] ;  /* 0x000b880001127983 */ /* 0x001f620000100a00 */
[----:B--2---:R-:W-:-:S05]  /*48e30*/  IMAD.WIDE R4, R20, 0x2, R26 ;  /* 0x0000000214047825 */ /* 0x004fca00078e021a */
[----:B------:R3:W2:Y:S04]  /*48e40*/  LDG.E.U16 R26, [R4.64] ;  /* 0x00000004041a7981 */ /* 0x0006a8000c1e1500 */
[----:B----4-:R0:W-:Y:S04]  /*48e50*/  STL [R1+0x41c], R22 ;  /* 0x00041c1601007387 */ /* 0x0101e80000100800 */
[----:B0-----:R0:W4:Y:S01]  /*48e60*/  LDG.E.U16 R22, [R6.64] ;  /* 0x0000000406167981 */ /* 0x001122000c1e1500 */
[----:B-1----:R-:W-:-:S05]  /*48e70*/  IMAD.WIDE R2, R20, 0x2, R24 ;  /* 0x0000000214027825 */ /* 0x002fca00078e0218 */
[----:B------:R1:W2:Y:S01]  /*48e80*/  LDG.E.U16 R27, [R2.64] ;  /* 0x00000004021b7981 */ /* 0x0002a2000c1e1500 */
[----:B0-----:R-:W-:-:S03]  /*48e90*/  IMAD.WIDE R6, R20, 0x2, R16 ;  /* 0x0000000214067825 */ /* 0x001fc600078e0210 */
[----:B------:R-:W2:Y:S01]  /*48ea0*/  LDL.64 R16, [R1+0xb70] ;  /* 0x000b700001107983 */ /* 0x000ea20000100a00 */
[----:B-1----:R-:W-:-:S04]  /*48eb0*/  IMAD.WIDE R2, R20, 0x2, R8 ;  /* 0x0000000214027825 */ /* 0x002fc800078e0208 */
[C---:B---3--:R-:W-:Y:S02]  /*48ec0*/  IMAD.WIDE R4, R20.reuse, 0x2, R12 ;  /* 0x0000000214047825 */ /* 0x048fe400078e020c */
[----:B------:R-:W3:Y:S04]  /*48ed0*/  LDL.64 R12, [R1+0xb68] ;  /* 0x000b6800010c7983 */ /* 0x000ee80000100a00 */
[----:B-----5:R0:W-:Y:S01]  /*48ee0*/  STL [R1+0x418], R28 ;  /* 0x0004181c01007387 */ /* 0x0201e20000100800 */
[----:B------:R-:W5:Y:S03]  /*48ef0*/  LDL.64 R8, [R1+0xb60] ;  /* 0x000b600001087983 */ /* 0x000f660000100a00 */
[----:B0-----:R0:W5:Y:S04]  /*48f00*/  LDG.E.U16 R28, [R6.64] ;  /* 0x00000004061c7981 */ /* 0x001168000c1e1500 */
[----:B------:R1:W-:Y:S04]  /*48f10*/  STL [R1+0x414], R0 ;  /* 0x0004140001007387 */ /* 0x0003e80000100800 */
[----:B-1----:R1:W5:Y:S04]  /*48f20*/  LDG.E.U16 R0, [R4.64] ;  /* 0x0000000404007981 */ /* 0x002368000c1e1500 */
[----:B------:R1:W-:Y:S01]  /*48f30*/  STL [R1+0x410], R21 ;  /* 0x0004101501007387 */ /* 0x0003e20000100800 */
[----:B------:R-:W5:Y:S02]  /*48f40*/  LDL.64 R24, [R1+0xb58] ;  /* 0x000b580001187983 */ /* 0x000f640000100a00 */
[----:B0-----:R-:W-:-:S04]  /*48f50*/  IMAD.WIDE R6, R20, 0x2, R18 ;  /* 0x0000000214067825 */ /* 0x001fc800078e0212 */
[C---:B-1----:R-:W-:Y:S02]  /*48f60*/  IMAD.WIDE R4, R20.reuse, 0x2, R14 ;  /* 0x0000000214047825 */ /* 0x042fe400078e020e */
[----:B------:R-:W5:Y:S04]  /*48f70*/  LDL.64 R14, [R1+0xb50] ;  /* 0x000b5000010e7983 */ /* 0x000f680000100a00 */
[----:B------:R0:W5:Y:S02]  /*48f80*/  LDG.E.U16 R21, [R2.64] ;  /* 0x0000000402157981 */ /* 0x000164000c1e1500 */
[C---:B0-----:R-:W-:Y:S02]  /*48f90*/  IMAD.WIDE R2, R20.reuse, 0x2, R10 ;  /* 0x0000000214027825 */ /* 0x041fe400078e020a */
[----:B----4-:R0:W-:Y:S02]  /*48fa0*/  STL [R1+0x40c], R22 ;  /* 0x00040c1601007387 */ /* 0x0101e40000100800 */
[----:B--2---:R1:W-:Y:S02]  /*48fb0*/  STL [R1+0x408], R26 ;  /* 0x0004081a01007387 */ /* 0x0043e40000100800 */
[----:B------:R-:W2:Y:S04]  /*48fc0*/  LDL.64 R10, [R1+0xb48] ;  /* 0x000b4800010a7983 */ /* 0x000ea80000100a00 */
[----:B0-----:R0:W4:Y:S04]  /*48fd0*/  LDG.E.U16 R22, [R6.64] ;  /* 0x0000000406167981 */ /* 0x001128000c1e1500 */
[----:B------:R0:W-:Y:S04]  /*48fe0*/  STL [R1+0x404], R27 ;  /* 0x0004041b01007387 */ /* 0x0001e80000100800 */
[----:B-1----:R3:W2:Y:S01]  /*48ff0*/  LDG.E.U16 R26, [R4.64] ;  /* 0x00000004041a7981 */ /* 0x0026a2000c1e1500 */
[----:B0-----:R-:W-:-:S03]  /*49000*/  IMAD.WIDE R6, R20, 0x2, R16 ;  /* 0x0000000214067825 */ /* 0x001fc600078e0210 */
[----:B------:R5:W2:Y:S04]  /*49010*/  LDG.E.U16 R27, [R2.64] ;  /* 0x00000004021b7981 */ /* 0x000aa8000c1e1500 */
[----:B------:R-:W2:Y:S01]  /*49020*/  LDL.LU R16, [R1+0x850] ;  /* 0x0008500001107983 */ /* 0x000ea20000300800 */
[----:B---3--:R-:W-:-:S04]  /*49030*/  IMAD.WIDE R4, R20, 0x2, R12 ;  /* 0x0000000214047825 */ /* 0x008fc800078e020c */
[C---:B-----5:R-:W-:Y:S01]  /*49040*/  IMAD.WIDE R2, R20.reuse, 0x2, R8 ;  /* 0x0000000214027825 */ /* 0x060fe200078e0208 */
[----:B------:R0:W-:Y:S03]  /*49050*/  STL [R1+0x400], R28 ;  /* 0x0004001c01007387 */ /* 0x0001e60000100800 */
[----:B------:R-:W3:Y:S02]  /*49060*/  LDL.64 R18, [R1+0xb38] ;  /* 0x000b380001127983 */ /* 0x000ee40000100a00 */
[----:B------:R-:W5:Y:S02]  /*49070*/  LDL.64 R12, [R1+0xb30] ;  /* 0x000b3000010c7983 */ /* 0x000f640000100a00 */
[----:B------:R-:W5:Y:S01]  /*49080*/  LDL.64 R8, [R1+0xb28] ;  /* 0x000b280001087983 */ /* 0x000f620000100a00 */
[----:B0-----:R-:W5:Y:S04]  /*49090*/  LDL R28, [R1+0x704] ;  /* 0x00070400011c7983 */ /* 0x001f680000100800 */
[----:B------:R0:W-:Y:S04]  /*490a0*/  STL [R1+0x3fc], R0 ;  /* 0x0003fc0001007387 */ /* 0x0001e80000100800 */
[----:B0-----:R0:W5:Y:S04]  /*490b0*/  LDG.E.U16 R0, [R6.64] ;  /* 0x0000000406007981 */ /* 0x001168000c1e1500 */
[----:B------:R1:W-:Y:S04]  /*490c0*/  STL [R1+0x3f8], R21 ;  /* 0x0003f81501007387 */ /* 0x0003e80000100800 */
[----:B-1----:R1:W5:Y:S02]  /*490d0*/  LDG.E.U16 R21, [R4.64] ;  /* 0x0000000404157981 */ /* 0x002364000c1e1500 */
[----:B-1----:R-:W-:-:S02]  /*490e0*/  IMAD.WIDE R4, R20, 0x2, R14 ;  /* 0x0000000214047825 */ /* 0x002fc400078e020e */
[----:B----4-:R1:W-:Y:S02]  /*490f0*/  STL [R1+0x3f4], R22 ;  /* 0x0003f41601007387 */ /* 0x0103e40000100800 */
[----:B------:R-:W4:Y:S02]  /*49100*/  LDL.64 R14, [R1+0xb18] ;  /* 0x000b1800010e7983 */ /* 0x000f240000100a00 */
[----:B-1----:R2:W4:Y:S02]  /*49110*/  LDG.E.U16 R22, [R2.64] ;  /* 0x0000000402167981 */ /* 0x002524000c1e1500 */
[C---:B--2---:R-:W-:Y:S02]  /*49120*/  IMAD.WIDE R2, R20.reuse, 0x2, R10 ;  /* 0x0000000214027825 */ /* 0x044fe400078e020a */
[----:B------:R-:W2:Y:S02]  /*49130*/  LDL.64 R10, [R1+0xb10] ;  /* 0x000b1000010a7983 */ /* 0x000ea40000100a00 */
[----:B0-----:R-:W-:-:S04]  /*49140*/  IMAD.WIDE R6, R20, 0x2, R24 ;  /* 0x0000000214067825 */ /* 0x001fc800078e0218 */
[----:B------:R-:W2:Y:S01]  /*49150*/  LDL.64 R24, [R1+0xb20] ;  /* 0x000b200001187983 */ /* 0x000ea20000100a00 */
[----:B------:R3:W2:Y:S01]  /*49160*/  LDG.E.U16 R17, [R6.64] ;  /* 0x0000000406117981 */ /* 0x0006a2000c1e1500 */
[----:B------:R0:W-:Y:S02]  /*49170*/  STL [R1+0x3f0], R26 ;  /* 0x0003f01a01007387 */ /* 0x0001e40000100800 */
[----:B------:R1:W-:Y:S01]  /*49180*/  STL [R1+0x3ec], R27 ;  /* 0x0003ec1b01007387 */ /* 0x0003e20000100800 */
[----:B0-----:R5:W2:Y:S04]  /*49190*/  LDG.E.U16 R26, [R4.64] ;  /* 0x00000004041a7981 */ /* 0x001aa8000c1e1500 */
[----:B-1----:R-:W2:Y:S01]  /*491a0*/  LDL.LU R27, [R1+0x854] ;  /* 0x00085400011b7983 */ /* 0x002ea20000300800 */
[----:B---3--:R-:W-:-:S04]  /*491b0*/  IMAD.WIDE R6, R20, 0x2, R18 ;  /* 0x0000000214067825 */ /* 0x008fc800078e0212 */
[C---:B-----5:R-:W-:Y:S01]  /*491c0*/  IMAD.WIDE R4, R20.reuse, 0x2, R12 ;  /* 0x0000000214047825 */ /* 0x060fe200078e020c */
[----:B------:R0:W-:Y:S03]  /*491d0*/  STL [R1+0x3e8], R0 ;  /* 0x0003e80001007387 */ /* 0x0001e60000100800 */
[----:B------:R-:W3:Y:S01]  /*491e0*/  LDL.64 R18, [R1+0xb08] ;  /* 0x000b080001127983 */ /* 0x000ee20000100a00 */
[----:B0-----:R0:W5:Y:S04]  /*491f0*/  LDG.E.U16 R0, [R2.64] ;  /* 0x0000000402007981 */ /* 0x001168000c1e1500 */
[----:B------:R1:W-:Y:S01]  /*49200*/  STL [R1+0x3e4], R21 ;  /* 0x0003e41501007387 */ /* 0x0003e20000100800 */
[----:B------:R-:W5:Y:S02]  /*49210*/  LDL.64 R12, [R1+0xb00] ;  /* 0x000b0000010c7983 */ /* 0x000f640000100a00 */
[C---:B0-----:R-:W-:Y:S01]  /*49220*/  IMAD.WIDE R2, R20.reuse, 0x2, R8 ;  /* 0x0000000214027825 */ /* 0x041fe200078e0208 */
[----:B-1----:R0:W5:Y:S04]  /*49230*/  LDG.E.U16 R21, [R6.64] ;  /* 0x0000000406157981 */ /* 0x002168000c1e1500 */
[----:B------:R4:W5:Y:S04]  /*49240*/  LDG.E.U16 R9, [R4.64] ;  /* 0x0000000404097981 */ /* 0x000968000c1e1500 */
[----:B------:R-:W-:Y:S01]  /*49250*/  LDS R8, [R23.X8+0x41800] ;  /* 0x0418000017087984 */ /* 0x000fe20000008800 */
[----:B----4-:R-:W-:-:S03]  /*49260*/  IMAD.WIDE R4, R20, 0x2, R14 ;  /* 0x0000000214047825 */ /* 0x010fc600078e020e */
[----:B------:R1:W-:Y:S01]  /*49270*/  STL [R1+0x3e0], R22 ;  /* 0x0003e01601007387 */ /* 0x0003e20000100800 */
[----:B------:R-:W4:Y:S03]  /*49280*/  LDL.64 R14, [R1+0xaf8] ;  /* 0x000af800010e7983 */ /* 0x000f260000100a00 */
[----:B-1----:R2:W4:Y:S02]  /*49290*/  LDG.E.U16 R22, [R2.64] ;  /* 0x0000000402167981 */ /* 0x002524000c1e1500 */
[C---:B--2---:R-:W-:Y:S02]  /*492a0*/  IMAD.WIDE R2, R20.reuse, 0x2, R10 ;  /* 0x0000000214027825 */ /* 0x044fe400078e020a */
[----:B------:R-:W2:Y:S02]  /*492b0*/  LDL.64 R10, [R1+0xaf0] ;  /* 0x000af000010a7983 */ /* 0x000ea40000100a00 */
[----:B0-----:R-:W-:-:S04]  /*492c0*/  IMAD.WIDE R6, R20, 0x2, R24 ;  /* 0x0000000214067825 */ /* 0x001fc800078e0218 */
[----:B------:R0:W-:Y:S02]  /*492d0*/  STL [R1+0x3dc], R17 ;  /* 0x0003dc1101007387 */ /* 0x0001e40000100800 */
[----:B------:R3:W2:Y:S01]  /*492e0*/  LDG.E.U16 R25, [R2.64] ;  /* 0x0000000402197981 */ /* 0x0006a2000c1e1500 */
[----:B0-----:R0:W2:Y:S04]  /*492f0*/  LDG.E.U16 R17, [R6.64] ;  /* 0x0000000406117981 */ /* 0x0010a8000c1e1500 */
[----:B0-----:R-:W0:Y:S04]  /*49300*/  LDS R6, [R23.X8+0x41900] ;  /* 0x0419000017067984 */ /* 0x001e280000008800 */
[----:B------:R1:W-:Y:S01]  /*49310*/  STL [R1+0x3d8], R26 ;  /* 0x0003d81a01007387 */ /* 0x0003e20000100800 */
[----:B------:R-:W2:Y:S03]  /*49320*/  LDL.LU R7, [R1+0x890] ;  /* 0x0008900001077983 */ /* 0x000ea60000300800 */
[----:B-1----:R1:W2:Y:S01]  /*49330*/  LDG.E.U16 R26, [R4.64] ;  /* 0x00000004041a7981 */ /* 0x0022a2000c1e1500 */
[----:B---3--:R-:W-:-:S03]  /*49340*/  IMAD.WIDE R2, R20, 0x2, R18 ;  /* 0x0000000214027825 */ /* 0x008fc600078e0212 */
[----:B-----5:R-:W-:Y:S01]  /*49350*/  STL [R1+0x3d4], R0 ;  /* 0x0003d40001007387 */ /* 0x020fe20000100800 */
[----:B-1----:R-:W-:-:S05]  /*49360*/  IMAD.WIDE R4, R20, 0x2, R12 ;  /* 0x0000000214047825 */ /* 0x002fca00078e020c */
[----:B------:R1:W3:Y:S04]  /*49370*/  LDG.E.U16 R24, [R4.64] ;  /* 0x0000000404187981 */ /* 0x0002e8000c1e1500 */
[----:B------:R5:W-:Y:S01]  /*49380*/  STL [R1+0x3d0], R21 ;  /* 0x0003d01501007387 */ /* 0x000be20000100800 */
[----:B------:R-:W3:Y:S02]  /*49390*/  LDL.64 R12, [R1+0xae8] ;  /* 0x000ae800010c7983 */ /* 0x000ee40000100a00 */
[----:B0-----:R-:W-:Y:S02]  /*493a0*/  STL [R1+0x1e9c], R6 ;  /* 0x001e9c0601007387 */ /* 0x001fe40000100800 */
[----:B------:R-:W-:Y:S01]  /*493b0*/  STL [R1+0x1e98], R23 ;  /* 0x001e981701007387 */ /* 0x000fe20000100800 */
[----:B-----5:R4:W5:Y:S04]  /*493c0*/  LDG.E.U16 R21, [R2.64] ;  /* 0x0000000402157981 */ /* 0x020968000c1e1500 */
[----:B------:R0:W-:Y:S01]  /*493d0*/  STL [R1+0x3cc], R9 ;  /* 0x0003cc0901007387 */ /* 0x0001e20000100800 */
[----:B----4-:R-:W-:-:S05]  /*493e0*/  IMAD.WIDE R2, R20, 0x2, R14 ;  /* 0x0000000214027825 */ /* 0x010fca00078e020e */
[----:B------:R2:W4:Y:S02]  /*493f0*/  LDG.E.U16 R14, [R2.64] ;  /* 0x00000004020e7981 */ /* 0x000524000c1e1500 */
[----:B--2---:R-:W-:Y:S02]  /*49400*/  IMAD.WIDE R2, R20, 0x2, R10 ;  /* 0x0000000214027825 */ /* 0x004fe400078e020a */
[----:B------:R-:W2:Y:S02]  /*49410*/  LDL.LU R11, [R1+0x81c] ;  /* 0x00081c00010b7983 */ /* 0x000ea40000300800 */
[----:B------:R-:W-:Y:S02]  /*49420*/  FADD R0, -R28, R16 ;  /* 0x000000101c007221 */ /* 0x000fe40000000100 */
[----:B0-----:R3:W3:Y:S02]  /*49430*/  LDG.E.U16 R9, [R2.64] ;  /* 0x0000000402097981 */ /* 0x0016e4000c1e1500 */
[----:B------:R-:W-:-:S06]  /*49440*/  FMUL R0, R0, 1.4426950216293334961 ;  /* 0x3fb8aa3b00007820 */ /* 0x000fcc0000400000 */
[----:B------:R-:W0:Y:S02]  /*49450*/  MUFU.EX2 R0, R0 ;  /* 0x0000000000007308 */ /* 0x000e240000000800 */
[----:B0-----:R-:W-:Y:S01]  /*49460*/  FFMA R7, R0, R7, R8 ;  /* 0x0000000700077223 */ /* 0x001fe20000000008 */
[----:B--2---:R-:W-:Y:S04]  /*49470*/  STL [R1+0x1ea0], R11 ;  /* 0x001ea00b01007387 */ /* 0x004fe80000100800 */
[----:B------:R-:W-:Y:S02]  /*49480*/  STL [R1+0x890], R7 ;  /* 0x0008900701007387 */ /* 0x000fe40000100800 */
[----:B------:R0:W-:Y:S02]  /*49490*/  STL [R1+0x3c8], R22 ;  /* 0x0003c81601007387 */ /* 0x0001e40000100800 */
[----:B0-----:R-:W2:Y:S04]  /*494a0*/  LDL.LU R22, [R1+0x820] ;  /* 0x0008200001167983 */ /* 0x001ea80000300800 */
[----:B--2---:R-:W-:Y:S01]  /*494b0*/  STL [R1+0x1ea4], R22 ;  /* 0x001ea41601007387 */ /* 0x004fe20000100800 */
[----:B------:R-:W2:Y:S02]  /*494c0*/  LDL.LU R19, [R1+0x814] ;  /* 0x0008140001137983 */ /* 0x000ea40000300800 */
[----:B-1----:R-:W-:-:S02]  /*494d0*/  FADD R4, -R29, R27 ;  /* 0x0000001b1d047221 */ /* 0x002fc40000000100 */
[----:B---3--:R-:W-:-:S05]  /*494e0*/  IMAD.WIDE R2, R20, 0x2, R12 ;  /* 0x0000000214027825 */ /* 0x008fca00078e020c */
[----:B------:R0:W3:Y:S04]  /*494f0*/  LDG.E.U16 R5, [R2.64] ;  /* 0x0000000402057981 */ /* 0x0000e8000c1e1500 */
[----:B--2---:R-:W-:Y:S01]  /*49500*/  STL [R1+0x1ea8], R19 ;  /* 0x001ea81301007387 */ /* 0x004fe20000100800 */
[----:B------:R-:W2:Y:S02]  /*49510*/  LDL.LU R18, [R1+0x818] ;  /* 0x0008180001127983 */ /* 0x000ea40000300800 */
[----:B------:R1:W-:Y:S02]  /*49520*/  STL [R1+0x3c4], R17 ;  /* 0x0003c41101007387 */ /* 0x0003e40000100800 */
[----:B-1----:R-:W2:Y:S01]  /*49530*/  LDL.LU R17, [R1+0x80c] ;  /* 0x00080c0001117983 */ /* 0x002ea20000300800 */
[----:B------:R-:W2:Y:S02]  /*49540*/  LDL.LU R16, [R1+0x810] ;  /* 0x0008100001107983 */ /* 0x000ea40000300800 */
[----:B------:R-:W2:Y:S02]  /*49550*/  LDL.LU R15, [R1+0x804] ;  /* 0x00080400010f7983 */ /* 0x000ea40000300800 */
[----:B------:R1:W-:Y:S01]  /*49560*/  STL [R1+0x3c0], R26 ;  /* 0x0003c01a01007387 */ /* 0x0003e20000100800 */
[----:B------:R-:W2:Y:S01]  /*49570*/  LDL.LU R29, [R1+0x808] ;  /* 0x00080800011d7983 */ /* 0x000ea20000300800 */
[----:B------:R-:W-:Y:S02]  /*49580*/  STL [R1+0x3bc], R25 ;  /* 0x0003bc1901007387 */ /* 0x000fe40000100800 */
[----:B------:R-:W2:Y:S02]  /*49590*/  LDL.LU R19, [R1+0x540] ;  /* 0x0005400001137983 */ /* 0x000ea40000300800 */
[----:B-----5:R5:W-:Y:S01]  /*495a0*/  STL [R1+0x3b8], R21 ;  /* 0x0003b81501007387 */ /* 0x020be20000100800 */
[----:B------:R-:W2:Y:S01]  /*495b0*/  LDL.LU R22, [R1+0x544] ;  /* 0x0005440001167983 */ /* 0x000ea20000300800 */
[----:B------:R-:W2:Y:S02]  /*495c0*/  LDL.LU R11, [R1+0x530] ;  /* 0x00053000010b7983 */ /* 0x000ea40000300800 */
[----:B------:R-:W2:Y:S02]  /*495d0*/  LDL.LU R6, [R1+0x534] ;  /* 0x0005340001067983 */ /* 0x000ea40000300800 */
[----:B------:R-:W2:Y:S01]  /*495e0*/  LDL.LU R23, [R1+0x520] ;  /* 0x0005200001177983 */ /* 0x000ea20000300800 */
[----:B------:R-:W2:Y:S01]  /*495f0*/  LDL.LU R28, [R1+0x524] ;  /* 0x00052400011c7983 */ /* 0x000ea20000300800 */
[----:B------:R-:W2:Y:S02]  /*49600*/  LDL.LU R27, [R1+0x510] ;  /* 0x00051000011b7983 */ /* 0x000ea40000300800 */
[----:B-1----:R-:W2:Y:S02]  /*49610*/  LDL.LU R26, [R1+0x514] ;  /* 0x00051400011a7983 */ /* 0x002ea40000300800 */
[----:B0-----:R-:W2:Y:S01]  /*49620*/  LDL.64 R2, [R1+0xae0] ;  /* 0x000ae00001027983 */ /* 0x001ea20000100a00 */
[----:B-----5:R-:W5:Y:S01]  /*49630*/  LDL.LU R21, [R1+0x88c] ;  /* 0x00088c0001157983 */ /* 0x020f620000300800 */
[----:B------:R0:W-:Y:S03]  /*49640*/  STL [R1+0x3b4], R24 ;  /* 0x0003b41801007387 */ /* 0x0001e60000100800 */
[----:B0-----:R-:W5:Y:S01]  /*49650*/  LDL.64 R24, [R1+0xad8] ;  /* 0x000ad80001187983 */ /* 0x001f620000100a00 */
[----:B----4-:R0:W-:Y:S03]  /*49660*/  STL [R1+0x3b0], R14 ;  /* 0x0003b00e01007387 */ /* 0x0101e60000100800 */
[----:B0-----:R-:W4:Y:S01]  /*49670*/  LDL.LU R14, [R1+0x548] ;  /* 0x00054800010e7983 */ /* 0x001f220000300800 */
[----:B------:R-:W4:Y:S02]  /*49680*/  LDL.LU R13, [R1+0x54c] ;  /* 0x00054c00010d7983 */ /* 0x000f240000300800 */
[----:B------:R0:W-:Y:S02]  /*49690*/  STL [R1+0x1c], R9 ;  /* 0x00001c0901007387 */ /* 0x0001e40000100800 */
[----:B------:R-:W4:Y:S01]  /*496a0*/  LDL.LU R12, [R1+0x538] ;  /* 0x00053800010c7983 */ /* 0x000f220000300800 */
[----:B------:R-:W4:Y:S04]  /*496b0*/  LDL.LU R10, [R1+0x53c] ;  /* 0x00053c00010a7983 */ /* 0x000f280000300800 */
[----:B0-----:R-:W4:Y:S01]  /*496c0*/  LDL.LU R9, [R1+0x528] ;  /* 0x0005280001097983 */ /* 0x001f220000300800 */
[----:B------:R-:W4:Y:S02]  /*496d0*/  LDL.LU R8, [R1+0x52c] ;  /* 0x00052c0001087983 */ /* 0x000f240000300800 */
[----:B------:R-:W4:Y:S02]  /*496e0*/  LDL.LU R7, [R1+0x518] ;  /* 0x0005180001077983 */ /* 0x000f240000300800 */
[----:B---3--:R0:W-:Y:S02]  /*496f0*/  STL [R1+0x18], R5 ;  /* 0x0000180501007387 */ /* 0x0081e40000100800 */
[----:B0-----:R-:W3:Y:S01]  /*49700*/  LDL.LU R5, [R1+0x51c] ;  /* 0x00051c0001057983 */ /* 0x001ee20000300800 */
[----:B--2---:R-:W-:-:S02]  /*49710*/  FMUL R19, R0, R19 ;  /* 0x0000001300137220 */ /* 0x004fc40000400000 */
[C---:B------:R-:W-:Y:S02]  /*49720*/  FMUL R22, R0.reuse, R22 ;  /* 0x0000001600167220 */ /* 0x040fe40000400000 */
[C---:B------:R-:W-:Y:S02]  /*49730*/  FMUL R11, R0.reuse, R11 ;  /* 0x0000000b000b7220 */ /* 0x040fe40000400000 */
[----:B------:R-:W-:Y:S01]  /*49740*/  FMUL R6, R0, R6 ;  /* 0x0000000600067220 */ /* 0x000fe20000400000 */
[----:B------:R0:W-:Y:S04]  /*49750*/  STL [R1+0x330], R19 ;  /* 0x0003301301007387 */ /* 0x0001e80000100800 */
[----:B0-----:R-:W2:Y:S01]  /*49760*/  LDL.LU R19, [R1+0x1ea8] ;  /* 0x001ea80001137983 */ /* 0x001ea20000300800 */
[----:B------:R0:W-:Y:S03]  /*49770*/  STL [R1+0x334], R22 ;  /* 0x0003341601007387 */ /* 0x0001e60000100800 */
[----:B0-----:R-:W2:Y:S01]  /*49780*/  LDL.LU R22, [R1+0x1ea4] ;  /* 0x001ea40001167983 */ /* 0x001ea20000300800 */
[----:B------:R0:W-:Y:S03]  /*49790*/  STL [R1+0x320], R11 ;  /* 0x0003200b01007387 */ /* 0x0001e60000100800 */
[----:B0-----:R-:W2:Y:S01]  /*497a0*/  LDL.LU R11, [R1+0x1ea0] ;  /* 0x001ea000010b7983 */ /* 0x001ea20000300800 */
[----:B------:R0:W-:Y:S03]  /*497b0*/  STL [R1+0x324], R6 ;  /* 0x0003240601007387 */ /* 0x0001e60000100800 */
[----:B0-----:R-:W2:Y:S01]  /*497c0*/  LDL.LU R6, [R1+0x1e9c] ;  /* 0x001e9c0001067983 */ /* 0x001ea20000300800 */
[----:B------:R-:W-:-:S02]  /*497d0*/  FMUL R4, R4, 1.4426950216293334961 ;  /* 0x3fb8aa3b04047820 */ /* 0x000fc40000400000 */
[----:B------:R-:W-:-:S04]  /*497e0*/  IMAD.WIDE R2, R20, 0x2, R2 ;  /* 0x0000000214027825 */ /* 0x000fc800078e0202 */
[----:B------:R-:W2:Y:S01]  /*497f0*/  MUFU.EX2 R4, R4 ;  /* 0x0000000400047308 */ /* 0x000ea20000000800 */
[C---:B------:R-:W-:Y:S02]  /*49800*/  FMUL R23, R0.reuse, R23 ;  /* 0x0000001700177220 */ /* 0x040fe40000400000 */
[C---:B------:R-:W-:Y:S02]  /*49810*/  FMUL R28, R0.reuse, R28 ;  /* 0x0000001c001c7220 */ /* 0x040fe40000400000 */
[C---:B------:R-:W-:Y:S02]  /*49820*/  FMUL R27, R0.reuse, R27 ;  /* 0x0000001b001b7220 */ /* 0x040fe40000400000 */
[----:B------:R-:W-:Y:S02]  /*49830*/  FMUL R0, R0, R26 ;  /* 0x0000001a00007220 */ /* 0x000fe40000400000 */
[----:B------:R5:W3:Y:S04]  /*49840*/  LDG.E.U16 R26, [R2.64] ;  /* 0x00000004021a7981 */ /* 0x000ae8000c1e1500 */
[----:B------:R0:W-:Y:S01]  /*49850*/  STL [R1+0x340], R23 ;  /* 0x0003401701007387 */ /* 0x0001e20000100800 */
[----:B-----5:R-:W-:-:S03]  /*49860*/  IMAD.WIDE R2, R20, 0x2, R24 ;  /* 0x0000000214027825 */ /* 0x020fc600078e0218 */
[----:B0-----:R-:W5:Y:S01]  /*49870*/  LDL.LU R23, [R1+0x1e98] ;  /* 0x001e980001177983 */ /* 0x001f620000300800 */
[----:B------:R0:W-:Y:S03]  /*49880*/  STL [R1+0x344], R28 ;  /* 0x0003441c01007387 */ /* 0x0001e60000100800 */
[----:B0-----:R-:W3:Y:S01]  /*49890*/  LDL.LU R28, [R1+0x1e94] ;  /* 0x001e9400011c7983 */ /* 0x001ee20000300800 */
[----:B------:R0:W-:Y:S03]  /*498a0*/  STL [R1+0x350], R27 ;  /* 0x0003501b01007387 */ /* 0x0001e60000100800 */
[----:B0-----:R-:W5:Y:S01]  /*498b0*/  LDL.LU R27, [R1+0x1e90] ;  /* 0x001e9000011b7983 */ /* 0x001f620000300800 */
[----:B--2---:R-:W-:-:S03]  /*498c0*/  FFMA R21, R4, R21, R6 ;  /* 0x0000001504157223 */ /* 0x004fc60000000006 */
[----:B------:R4:W2:Y:S04]  /*498d0*/  LDG.E.U16 R6, [R2.64] ;  /* 0x0000000402067981 */ /* 0x0008a8000c1e1500 */
[----:B------:R0:W-:Y:S01]  /*498e0*/  STL [R1+0x354], R0 ;  /* 0x0003540001007387 */ /* 0x0001e20000100800 */
[----:B------:R-:W-:Y:S02]  /*498f0*/  STL [R1+0x88c], R21 ;  /* 0x00088c1501007387 */ /* 0x000fe40000100800 */
[C---:B----4-:R-:W-:Y:S02]  /*49900*/  FMUL R2, R4.reuse, R14 ;  /* 0x0000000e04027220 */ /* 0x050fe40000400000 */
[C---:B0-----:R-:W-:Y:S02]  /*49910*/  FMUL R0, R4.reuse, R13 ;  /* 0x0000000d04007220 */ /* 0x041fe40000400000 */
[C---:B------:R-:W-:Y:S01]  /*49920*/  FMUL R3, R4.reuse, R12 ;  /* 0x0000000c04037220 */ /* 0x040fe20000400000 */
[----:B------:R0:W-:Y:S02]  /*49930*/  STL [R1+0x338], R2 ;  /* 0x0003380201007387 */ /* 0x0001e40000100800 */
[----:B------:R1:W-:Y:S02]  /*49940*/  STL [R1+0x33c], R0 ;  /* 0x00033c0001007387 */ /* 0x0003e40000100800 */
[----:B------:R4:W-:Y:S02]  /*49950*/  STL [R1+0x328], R3 ;  /* 0x0003280301007387 */ /* 0x0009e40000100800 */
[----:B0-----:R-:W-:-:S02]  /*49960*/  FMUL R2, R4, R10 ;  /* 0x0000000a04027220 */ /* 0x001fc40000400000 */
[C---:B-1----:R-:W-:Y:S02]  /*49970*/  FMUL R0, R4.reuse, R9 ;  /* 0x0000000904007220 */ /* 0x042fe40000400000 */
[C---:B----4-:R-:W-:Y:S01]  /*49980*/  FMUL R3, R4.reuse, R8 ;  /* 0x0000000804037220 */ /* 0x050fe20000400000 */
[----:B------:R0:W-:Y:S02]  /*49990*/  STL [R1+0x32c], R2 ;  /* 0x00032c0201007387 */ /* 0x0001e40000100800 */
[----:B------:R3:W-:Y:S02]  /*499a0*/  STL [R1+0x348], R0 ;  /* 0x0003480001007387 */ /* 0x0007e40000100800 */
[----:B------:R1:W-:Y:S02]  /*499b0*/  STL [R1+0x34c], R3 ;  /* 0x00034c0301007387 */ /* 0x0003e40000100800 */
[----:B------:R-:W4:Y:S02]  /*499c0*/  LDL.LU R12, [R1+0x7fc] ;  /* 0x0007fc00010c7983 */ /* 0x000f240000300800 */
[----:B0-----:R-:W-:-:S02]  /*499d0*/  FMUL R2, R4, R7 ;  /* 0x0000000704027220 */ /* 0x001fc40000400000 */
[----:B---3--:R-:W-:Y:S01]  /*499e0*/  FMUL R0, R4, R5 ;  /* 0x0000000504007220 */ /* 0x008fe20000400000 */
[----:B------:R-:W-:Y:S02]  /*499f0*/  F2FP.PACK_AB R4, R11, R22 ;  /* 0x000000160b04723e */ /* 0x000fe400000000ff */
[----:B-1----:R-:W-:Y:S01]  /*49a00*/  F2FP.PACK_AB R3, R19, R18 ;  /* 0x000000121303723e */ /* 0x002fe200000000ff */
[----:B------:R-:W-:Y:S01]  /*49a10*/  STL [R1+0x358], R2 ;  /* 0x0003580201007387 */ /* 0x000fe20000100800 */
[----:B------:R0:W-:Y:S02]  /*49a20*/  STL [R1+0x35c], R0 ;  /* 0x00035c0001007387 */ /* 0x0001e40000100800 */
[----:B------:R-:W-:Y:S02]  /*49a30*/  STL [R1+0x8], R4 ;  /* 0x0000080401007387 */ /* 0x000fe40000100800 */
[----:B------:R-:W-:Y:S01]  /*49a40*/  STL [R1+0x4], R3 ;  /* 0x0000040301007387 */ /* 0x000fe20000100800 */
[----:B------:R1:W-:Y:S01]  /*49a50*/  STL [R1+0x14], R26 ;  /* 0x0000141a01007387 */ /* 0x0003e20000100800 */
[----:B------:R-:W-:-:S03]  /*49a60*/  F2FP.PACK_AB R29, R15, R29 ;  /* 0x0000001d0f1d723e */ /* 0x000fc600000000ff */
[----:B-----5:R-:W3:Y:S01]  /*49a70*/  LDS R2, [R23.X8+0x41a00] ;  /* 0x041a000017027984 */ /* 0x020ee20000008800 */
[----:B0-----:R-:W-:-:S03]  /*49a80*/  F2FP.PACK_AB R0, R17, R16 ;  /* 0x000000101100723e */ /* 0x001fc600000000ff */
[----:B-1----:R-:W5:Y:S02]  /*49a90*/  LDL.LU R26, [R1+0x7f0] ;  /* 0x0007f000011a7983 */ /* 0x002f640000300800 */
[----:B------:R0:W-:Y:S02]  /*49aa0*/  STL [R1], R0 ;  /* 0x0000000001007387 */ /* 0x0001e40000100800 */
[----:B------:R-:W5:Y:S02]  /*49ab0*/  LDL.LU R25, [R1+0x7f4] ;  /* 0x0007f40001197983 */ /* 0x000f640000300800 */
[----:B------:R-:W3:Y:S01]  /*49ac0*/  LDL.LU R14, [R1+0x7e8] ;  /* 0x0007e800010e7983 */ /* 0x000ee20000300800 */
[----:B------:R-:W3:Y:S01]  /*49ad0*/  LDL.LU R11, [R1+0x7ec] ;  /* 0x0007ec00010b7983 */ /* 0x000ee20000300800 */
[----:B------:R1:W-:Y:S02]  /*49ae0*/  STL [R1+0x1e04], R29 ;  /* 0x001e041d01007387 */ /* 0x0003e40000100800 */
[----:B0-----:R-:W-:Y:S01]  /*49af0*/  FADD R0, -R28, R27 ;  /* 0x0000001b1c007221 */ /* 0x001fe20000000100 */
[----:B--2---:R0:W-:Y:S01]  /*49b00*/  STL [R1+0x10], R6 ;  /* 0x0000100601007387 */ /* 0x0041e20000100800 */
[----:B-1----:R-:W2:Y:S02]  /*49b10*/  LDL.LU R29, [R1+0x7f8] ;  /* 0x0007f800011d7983 */ /* 0x002ea40000300800 */
[----:B------:R-:W2:Y:S02]  /*49b20*/  LDL.LU R27, [R1+0x1e8c] ;  /* 0x001e8c00011b7983 */ /* 0x000ea40000300800 */
[----:B------:R-:W4:Y:S01]  /*49b30*/  LDL.LU R28, [R1+0x1e88] ;  /* 0x001e8800011c7983 */ /* 0x000f220000300800 */
[----:B------:R-:W2:Y:S01]  /*49b40*/  LDL.LU R4, [R1+0x7e0] ;  /* 0x0007e00001047983 */ /* 0x000ea20000300800 */
[----:B------:R-:W2:Y:S02]  /*49b50*/  LDL.LU R24, [R1+0x7e4] ;  /* 0x0007e40001187983 */ /* 0x000ea40000300800 */
[----:B------:R-:W2:Y:S02]  /*49b60*/  LDL.LU R3, [R1+0x7d8] ;  /* 0x0007d80001037983 */ /* 0x000ea40000300800 */
[----:B------:R-:W2:Y:S01]  /*49b70*/  LDL.LU R23, [R1+0x7dc] ;  /* 0x0007dc0001177983 */ /* 0x000ea20000300800 */
[----:B0-----:R-:W2:Y:S01]  /*49b80*/  LDL.LU R6, [R1+0x7d0] ;  /* 0x0007d00001067983 */ /* 0x001ea20000300800 */
[----:B------:R-:W2:Y:S02]  /*49b90*/  LDL.LU R22, [R1+0x7d4] ;  /* 0x0007d40001167983 */ /* 0x000ea40000300800 */
[----:B------:R-:W2:Y:S02]  /*49ba0*/  LDL.LU R8, [R1+0x7c8] ;  /* 0x0007c80001087983 */ /* 0x000ea40000300800 */
[----:B------:R-:W2:Y:S01]  /*49bb0*/  LDL.LU R21, [R1+0x7cc] ;  /* 0x0007cc0001157983 */ /* 0x000ea20000300800 */
[----:B------:R-:W2:Y:S01]  /*49bc0*/  LDL.LU R5, [R1+0x7c0] ;  /* 0x0007c00001057983 */ /* 0x000ea20000300800 */
        /* <DEDUP_REMOVED lines=9> */
[----:B------:R-:W2:Y:S01]  /*49c60*/  LDL.LU R15, [R1+0x760] ;  /* 0x00076000010f7983 */ /* 0x000ea20000300800 */
[----:B-----5:R-:W-:-:S02]  /*49c70*/  F2FP.PACK_AB R26, R26, R25 ;  /* 0x000000191a1a723e */ /* 0x020fc400000000ff */
[----:B---3--:R-:W-:Y:S02]  /*49c80*/  F2FP.PACK_AB R25, R14, R11 ;  /* 0x0000000b0e19723e */ /* 0x008fe400000000ff */
[----:B----4-:R-:W-:Y:S02]  /*49c90*/  F2FP.PACK_AB R28, R12, R28 ;  /* 0x0000001c0c1c723e */ /* 0x010fe400000000ff */
[----:B------:R-:W3:Y:S01]  /*49ca0*/  LDL.LU R12, [R1+0x764] ;  /* 0x00076400010c7983 */ /* 0x000ee20000300800 */
[----:B--2---:R-:W-:-:S03]  /*49cb0*/  F2FP.PACK_AB R27, R27, R29 ;  /* 0x0000001d1b1b723e */ /* 0x004fc600000000ff */
[----:B------:R-:W-:Y:S04]  /*49cc0*/  STL [R1+0x1e08], R28 ;  /* 0x001e081c01007387 */ /* 0x000fe80000100800 */
[----:B------:R-:W-:Y:S01]  /*49cd0*/  STL [R1+0x1e00], R27 ;  /* 0x001e001b01007387 */ /* 0x000fe20000100800 */
[----:B------:R-:W-:Y:S02]  /*49ce0*/  STL [R1+0x1e0c], R26 ;  /* 0x001e0c1a01007387 */ /* 0x000fe40000100800 */
[----:B------:R-:W2:Y:S02]  /*49cf0*/  LDL.LU R14, [R1+0x754] ;  /* 0x00075400010e7983 */ /* 0x000ea40000300800 */
[----:B------:R-:W2:Y:S01]  /*49d00*/  LDL.LU R11, [R1+0x75c] ;  /* 0x00075c00010b7983 */ /* 0x000ea20000300800 */
[----:B------:R-:W-:-:S02]  /*49d10*/  F2FP.PACK_AB R24, R4, R24 ;  /* 0x000000180418723e */ /* 0x000fc400000000ff */
[----:B------:R-:W-:Y:S02]  /*49d20*/  F2FP.PACK_AB R23, R3, R23 ;  /* 0x000000170317723e */ /* 0x000fe400000000ff */
[----:B------:R-:W-:Y:S02]  /*49d30*/  F2FP.PACK_AB R22, R6, R22 ;  /* 0x000000160616723e */ /* 0x000fe400000000ff */
[----:B------:R-:W-:Y:S01]  /*49d40*/  F2FP.PACK_AB R21, R8, R21 ;  /* 0x000000150815723e */ /* 0x000fe200000000ff */
[----:B------:R-:W-:Y:S01]  /*49d50*/  STL [R1+0x1e10], R25 ;  /* 0x001e101901007387 */ /* 0x000fe20000100800 */
[----:B------:R-:W-:Y:S01]  /*49d60*/  F2FP.PACK_AB R20, R5, R20 ;  /* 0x000000140514723e */ /* 0x000fe200000000ff */
[----:B------:R-:W-:Y:S02]  /*49d70*/  STL [R1+0x1e14], R24 ;  /* 0x001e141801007387 */ /* 0x000fe40000100800 */
[----:B------:R-:W-:Y:S01]  /*49d80*/  STL [R1+0x1e18], R23 ;  /* 0x001e181701007387 */ /* 0x000fe20000100800 */
[----:B------:R-:W-:Y:S01]  /*49d90*/  STL [R1+0x1e1c], R22 ;  /* 0x001e1c1601007387 */ /* 0x000fe20000100800 */
[----:B------:R-:W-:Y:S02]  /*49da0*/  STL [R1+0x1e20], R21 ;  /* 0x001e201501007387 */ /* 0x000fe40000100800 */
[----:B------:R0:W-:Y:S01]  /*49db0*/  STL [R1+0x1e24], R20 ;  /* 0x001e241401007387 */ /* 0x0001e20000100800 */
[----:B------:R-:W-:Y:S01]  /*49dc0*/  F2FP.PACK_AB R19, R7, R19 ;  /* 0x000000130713723e */ /* 0x000fe200000000ff */
[----:B0-----:R-:W0:Y:S01]  /*49dd0*/  S2R R20, SR_TID.X ;  /* 0x0000000000147919 */ /* 0x001e220000002100 */
[----:B------:R-:W-:-:S02]  /*49de0*/  F2FP.PACK_AB R18, R10, R18 ;  /* 0x000000120a12723e */ /* 0x000fc400000000ff */
[----:B------:R-:W-:Y:S01]  /*49df0*/  F2FP.PACK_AB R17, R9, R17 ;  /* 0x000000110911723e */ /* 0x000fe200000000ff */
[----:B------:R1:W-:Y:S01]  /*49e00*/  STL [R1+0x1e28], R19 ;  /* 0x001e281301007387 */ /* 0x0003e20000100800 */
[----:B------:R-:W-:Y:S01]  /*49e10*/  F2FP.PACK_AB R16, R13, R16 ;  /* 0x000000100d10723e */ /* 0x000fe200000000ff */
[----:B------:R-:W-:Y:S02]  /*49e20*/  STL [R1+0x1e2c], R18 ;  /* 0x001e2c1201007387 */ /* 0x000fe40000100800 */
[----:B------:R-:W-:Y:S01]  /*49e30*/  STL [R1+0x1e30], R17 ;  /* 0x001e301101007387 */ /* 0x000fe20000100800 */
[----:B------:R-:W4:Y:S02]  /*49e40*/  LDL.LU R7, [R1+0xc] ;  /* 0x00000c0001077983 */ /* 0x000f240000300800 */
[----:B------:R-:W4:Y:S02]  /*49e50*/  LDL.LU R13, [R1+0x74c] ;  /* 0x00074c00010d7983 */ /* 0x000f240000300800 */
[----:B------:R-:W-:Y:S01]  /*49e60*/  STL [R1+0x1e34], R16 ;  /* 0x001e341001007387 */ /* 0x000fe20000100800 */
[----:B-1----:R-:W5:Y:S01]  /*49e70*/  LDL.LU R19, [R1+0x85c] ;  /* 0x00085c0001137983 */ /* 0x002f620000300800 */
[----:B------:R-:W5:Y:S02]  /*49e80*/  LDL R22, [R1+0x6f4] ;  /* 0x0006f40001167983 */ /* 0x000f640000100800 */
[----:B------:R-:W4:Y:S01]  /*49e90*/  LDL.LU R23, [R1+0x748] ;  /* 0x0007480001177983 */ /* 0x000f220000300800 */
[----:B0-----:R-:W-:-:S02]  /*49ea0*/  LOP3.LUT R21, R20, 0x1c, RZ, 0xc0, !PT ;  /* 0x0000001c14157812 */ /* 0x001fc400078ec0ff */
[----:B---3--:R-:W-:Y:S02]  /*49eb0*/  F2FP.PACK_AB R15, R15, R12 ;  /* 0x0000000c0f0f723e */ /* 0x008fe400000000ff */
[----:B------:R-:W3:Y:S03]  /*49ec0*/  LDL.LU R12, [R1+0x750] ;  /* 0x00075000010c7983 */ /* 0x000ee60000300800 */
[----:B------:R-:W-:Y:S02]  /*49ed0*/  STL [R1+0x1e38], R15 ;  /* 0x001e380f01007387 */ /* 0x000fe40000100800 */
[----:B------:R0:W-:Y:S02]  /*49ee0*/  STL [R1+0x1e84], R20 ;  /* 0x001e841401007387 */ /* 0x0001e40000100800 */
[----:B------:R-:W3:Y:S01]  /*49ef0*/  LDL.LU R3, [R1+0x888] ;  /* 0x0008880001037983 */ /* 0x000ee20000300800 */
[----:B------:R-:W5:Y:S04]  /*49f00*/  LDL.LU R29, [R1+0x5a4] ;  /* 0x0005a400011d7983 */ /* 0x000f680000300800 */
[----:B0-----:R-:W5:Y:S01]  /*49f10*/  LDL.LU R20, [R1+0x590] ;  /* 0x0005900001147983 */ /* 0x001f620000300800 */
[----:B------:R-:W5:Y:S02]  /*49f20*/  LDL.LU R18, [R1+0x594] ;  /* 0x0005940001127983 */ /* 0x000f640000300800 */
[----:B------:R-:W5:Y:S02]  /*49f30*/  LDL.LU R17, [R1+0x580] ;  /* 0x0005800001117983 */ /* 0x000f640000300800 */
[----:B------:R-:W5:Y:S01]  /*49f40*/  LDL.LU R6, [R1+0x584] ;  /* 0x0005840001067983 */ /* 0x000f620000300800 */
[----:B------:R-:W5:Y:S01]  /*49f50*/  LDL.LU R16, [R1+0x570] ;  /* 0x0005700001107983 */ /* 0x000f620000300800 */
[----:B------:R-:W5:Y:S01]  /*49f60*/  LDL.LU R15, [R1+0x574] ;  /* 0x00057400010f7983 */ /* 0x000f620000300800 */
[----:B--2---:R-:W-:-:S02]  /*49f70*/  F2FP.PACK_AB R14, R14, R11 ;  /* 0x0000000b0e0e723e */ /* 0x004fc400000000ff */
[----:B------:R-:W2:Y:S04]  /*49f80*/  LDL.LU R24, [R1+0x740] ;  /* 0x0007400001187983 */ /* 0x000ea80000300800 */
        /* <DEDUP_REMOVED lines=8> */
[----:B------:R-:W2:Y:S01]  /*4a010*/  LDL R5, [R1+0x6f0] ;  /* 0x0006f00001057983 */ /* 0x000ea20000100800 */
[----:B------:R0:W-:Y:S03]  /*4a020*/  STL [R1+0x1e3c], R14 ;  /* 0x001e3c0e01007387 */ /* 0x0001e60000100800 */
[----:B0-----:R-:W2:Y:S01]  /*4a030*/  LDL.LU R14, [R1+0x5a0] ;  /* 0x0005a000010e7983 */ /* 0x001ea20000300800 */
[----:B------:R-:W-:-:S06]  /*4a040*/  FMUL R0, R0, 1.4426950216293334961 ;  /* 0x3fb8aa3b00007820 */ /* 0x000fcc0000400000 */
[----:B------:R-:W3:Y:S01]  /*4a050*/  MUFU.EX2 R0, R0 ;  /* 0x0000000000007308 */ /* 0x000ee20000000800 */
[----:B----4-:R-:W-:Y:S01]  /*4a060*/  F2FP.PACK_AB R13, R7, R13 ;  /* 0x0000000d070d723e */ /* 0x010fe200000000ff */
[----:B---3--:R-:W-:-:S05]  /*4a070*/  FFMA R3, R0, R3, R2 ;  /* 0x0000000300037223 */ /* 0x008fca0000000002 */
[----:B------:R-:W-:Y:S01]  /*4a080*/  STL [R1+0x888], R3 ;  /* 0x0008880301007387 */ /* 0x000fe20000100800 */
[----:B------:R-:W3:Y:S02]  /*4a090*/  LDL.LU R28, [R1+0x6c0] ;  /* 0x0006c000011c7983 */ /* 0x000ee40000300800 */
[----:B------:R-:W3:Y:S02]  /*4a0a0*/  LDL.LU R7, [R1+0x6c4] ;  /* 0x0006c40001077983 */ /* 0x000ee40000300800 */
[----:B------:R0:W-:Y:S02]  /*4a0b0*/  STL [R1+0x1e40], R13 ;  /* 0x001e400d01007387 */ /* 0x0001e40000100800 */
[C---:B-----5:R-:W-:Y:S01]  /*4a0c0*/  FMUL R2, R0.reuse, R20 ;  /* 0x0000001400027220 */ /* 0x060fe20000400000 */
[----:B------:R-:W-:Y:S01]  /*4a0d0*/  F2FP.PACK_AB R12, R23, R12 ;  /* 0x0000000c170c723e */ /* 0x000fe200000000ff */
[----:B------:R-:W1:Y:S01]  /*4a0e0*/  LDS R3, [R21.X8+0x41b00] ;  /* 0x041b000015037984 */ /* 0x000e620000008800 */
[----:B0-----:R-:W-:-:S02]  /*4a0f0*/  FMUL R13, R0, R29 ;  /* 0x0000001d000d7220 */ /* 0x001fc40000400000 */
[----:B--2---:R-:W-:-:S05]  /*4a100*/  FMUL R14, R0, R14 ;  /* 0x0000000e000e7220 */ /* 0x004fca0000400000 */
[----:B------:R0:W-:Y:S01]  /*4a110*/  STL [R1+0x370], R14 ;  /* 0x0003700e01007387 */ /* 0x0001e20000100800 */
[----:B------:R2:W-:Y:S02]  /*4a120*/  STL [R1+0x374], R13 ;  /* 0x0003740d01007387 */ /* 0x0005e40000100800 */
[----:B------:R4:W-:Y:S02]  /*4a130*/  STL [R1+0x380], R2 ;  /* 0x0003800201007387 */ /* 0x0009e40000100800 */
[C---:B0-----:R-:W-:Y:S02]  /*4a140*/  FMUL R14, R0.reuse, R18 ;  /* 0x00000012000e7220 */ /* 0x041fe40000400000 */
[C---:B--2---:R-:W-:Y:S02]  /*4a150*/  FMUL R13, R0.reuse, R17 ;  /* 0x00000011000d7220 */ /* 0x044fe40000400000 */
[----:B----4-:R-:W-:Y:S01]  /*4a160*/  FMUL R2, R0, R6 ;  /* 0x0000000600027220 */ /* 0x010fe20000400000 */
[----:B------:R-:W-:Y:S01]  /*4a170*/  STL [R1+0x384], R14 ;  /* 0x0003840e01007387 */ /* 0x000fe20000100800 */
[----:B------:R-:W2:Y:S02]  /*4a180*/  LDL.LU R29, [R1+0x6ac] ;  /* 0x0006ac00011d7983 */ /* 0x000ea40000300800 */
[----:B------:R0:W-:Y:S02]  /*4a190*/  STL [R1+0x390], R13 ;  /* 0x0003900d01007387 */ /* 0x0001e40000100800 */
[----:B------:R-:W2:Y:S01]  /*4a1a0*/  LDL.LU R6, [R1+0x6b8] ;  /* 0x0006b80001067983 */ /* 0x000ea20000300800 */
[----:B------:R4:W-:Y:S01]  /*4a1b0*/  STL [R1+0x394], R2 ;  /* 0x0003940201007387 */ /* 0x0009e20000100800 */
[----:B------:R-:W-:-:S02]  /*4a1c0*/  F2FP.PACK_AB R11, R24, R11 ;  /* 0x0000000b180b723e */ /* 0x000fc400000000ff */
[----:B------:R-:W-:Y:S02]  /*4a1d0*/  F2FP.PACK_AB R10, R25, R10 ;  /* 0x0000000a190a723e */ /* 0x000fe400000000ff */
[----:B------:R-:W-:Y:S02]  /*4a1e0*/  F2FP.PACK_AB R9, R26, R9 ;  /* 0x000000091a09723e */ /* 0x000fe400000000ff */
[----:B------:R-:W-:Y:S01]  /*4a1f0*/  F2FP.PACK_AB R8, R27, R8 ;  /* 0x000000081b08723e */ /* 0x000fe200000000ff */
[----:B------:R-:W5:Y:S01]  /*4a200*/  LDS R14, [R21.X8+0x41c00] ;  /* 0x041c0000150e7984 */ /* 0x000f620000008800 */
[C---:B0-----:R-:W-:Y:S02]  /*4a210*/  FMUL R13, R0.reuse, R16 ;  /* 0x00000010000d7220 */ /* 0x041fe40000400000 */
[----:B----4-:R-:W-:-:S03]  /*4a220*/  FMUL R2, R0, R15 ;  /* 0x0000000f00027220 */ /* 0x010fc60000400000 */
[----:B------:R-:W-:Y:S02]  /*4a230*/  STL [R1+0x3a0], R13 ;  /* 0x0003a00d01007387 */ /* 0x000fe40000100800 */
[----:B------:R0:W-:Y:S02]  /*4a240*/  STL [R1+0x3a4], R2 ;  /* 0x0003a40201007387 */ /* 0x0001e40000100800 */
[----:B------:R4:W-:Y:S02]  /*4a250*/  STL [R1+0x1e44], R12 ;  /* 0x001e440c01007387 */ /* 0x0009e40000100800 */
[----:B------:R1:W-:Y:S01]  /*4a260*/  STL [R1+0x1e48], R11 ;  /* 0x001e480b01007387 */ /* 0x0003e20000100800 */
[----:B------:R1:W-:Y:S01]  /*4a270*/  STL [R1+0x1e4c], R10 ;  /* 0x001e4c0a01007387 */ /* 0x0003e20000100800 */
[----:B------:R1:W-:Y:S02]  /*4a280*/  STL [R1+0x1e50], R9 ;  /* 0x001e500901007387 */ /* 0x0003e40000100800 */
[----:B------:R1:W-:Y:S02]  /*4a290*/  STL [R1+0x1e54], R8 ;  /* 0x001e540801007387 */ /* 0x0003e40000100800 */
[----:B------:R-:W5:Y:S02]  /*4a2a0*/  LDL.LU R15, [R1+0x6b4] ;  /* 0x0006b400010f7983 */ /* 0x000f640000300800 */
[----:B0-----:R-:W-:-:S02]  /*4a2b0*/  FADD R2, -R5, R4 ;  /* 0x0000000405027221 */ /* 0x001fc40000000100 */
[----:B------:R-:W5:Y:S01]  /*4a2c0*/  LDL.LU R5, [R1+0x6bc] ;  /* 0x0006bc0001057983 */ /* 0x000f620000300800 */
[----:B------:R-:W5:Y:S02]  /*4a2d0*/  LDL.LU R16, [R1+0x6a8] ;  /* 0x0006a80001107983 */ /* 0x000f640000300800 */
[----:B------:R-:W5:Y:S02]  /*4a2e0*/  LDL.LU R4, [R1+0x6b0] ;  /* 0x0006b00001047983 */ /* 0x000f640000300800 */
[----:B------:R-:W5:Y:S01]  /*4a2f0*/  LDL.LU R17, [R1+0x6a0] ;  /* 0x0006a00001117983 */ /* 0x000f620000300800 */
[----:B------:R-:W5:Y:S01]  /*4a300*/  LDL.LU R24, [R1+0x6a4] ;  /* 0x0006a40001187983 */ /* 0x000f620000300800 */
[----:B------:R-:W5:Y:S02]  /*4a310*/  LDL.LU R20, [R1+0x884] ;  /* 0x0008840001147983 */ /* 0x000f640000300800 */
[----:B------:R-:W5:Y:S02]  /*4a320*/  LDL.LU R18, [R1+0x698] ;  /* 0x0006980001127983 */ /* 0x000f640000300800 */
[----:B------:R-:W-:-:S02]  /*4a330*/  FADD R0, -R22, R19 ;  /* 0x0000001316007221 */ /* 0x000fc40000000100 */
[----:B------:R-:W-:Y:S01]  /*4a340*/  FMUL R2, R2, 1.4426950216293334961 ;  /* 0x3fb8aa3b02027820 */ /* 0x000fe20000400000 */
[----:B---3--:R-:W-:Y:S02]  /*4a350*/  F2FP.PACK_AB R7, R28, R7 ;  /* 0x000000071c07723e */ /* 0x008fe400000000ff */
[----:B------:R-:W3:Y:S01]  /*4a360*/  LDL.LU R28, [R1+0x69c] ;  /* 0x00069c00011c7983 */ /* 0x000ee20000300800 */
[----:B------:R-:W3:Y:S02]  /*4a370*/  LDL.LU R19, [R1+0x690] ;  /* 0x0006900001137983 */ /* 0x000ee40000300800 */
[----:B------:R-:W3:Y:S02]  /*4a380*/  LDL.LU R22, [R1+0x694] ;  /* 0x0006940001167983 */ /* 0x000ee40000300800 */
[----:B------:R0:W-:Y:S01]  /*4a390*/  STL [R1+0x1e58], R7 ;  /* 0x001e580701007387 */ /* 0x0001e20000100800 */
[----:B------:R-:W3:Y:S01]  /*4a3a0*/  LDL.LU R13, [R1+0x598] ;  /* 0x00059800010d7983 */ /* 0x000ee20000300800 */
[----:B----4-:R-:W4:Y:S02]  /*4a3b0*/  LDL.LU R12, [R1+0x59c] ;  /* 0x00059c00010c7983 */ /* 0x010f240000300800 */
[----:B-1----:R-:W3:Y:S02]  /*4a3c0*/  LDL.LU R11, [R1+0x588] ;  /* 0x00058800010b7983 */ /* 0x002ee40000300800 */
[----:B------:R-:W3:Y:S01]  /*4a3d0*/  LDL.LU R10, [R1+0x58c] ;  /* 0x00058c00010a7983 */ /* 0x000ee20000300800 */
[----:B------:R-:W3:Y:S01]  /*4a3e0*/  LDL.LU R9, [R1+0x578] ;  /* 0x0005780001097983 */ /* 0x000ee20000300800 */
[----:B------:R-:W3:Y:S02]  /*4a3f0*/  LDL.LU R8, [R1+0x57c] ;  /* 0x00057c0001087983 */ /* 0x000ee40000300800 */
[----:B------:R-:W3:Y:S02]  /*4a400*/  LDL.LU R23, [R1+0x49c] ;  /* 0x00049c0001177983 */ /* 0x000ee40000300800 */
[----:B------:R-:W3:Y:S01]  /*4a410*/  LDL.LU R25, [R1+0x498] ;  /* 0x0004980001197983 */ /* 0x000ee20000300800 */
[----:B------:R-:W3:Y:S01]  /*4a420*/  LDL.LU R26, [R1+0x494] ;  /* 0x00049400011a7983 */ /* 0x000ee20000300800 */
[----:B------:R-:W3:Y:S01]  /*4a430*/  LDL.LU R27, [R1+0x490] ;  /* 0x00049000011b7983 */ /* 0x000ee20000300800 */
[----:B0-----:R0:W-:Y:S01]  /*4a440*/  MUFU.EX2 R7, R2 ;  /* 0x0000000200077308 */ /* 0x0011e20000000800 */
[----:B--2---:R-:W-:-:S02]  /*4a450*/  F2FP.PACK_AB R6, R29, R6 ;  /* 0x000000061d06723e */ /* 0x004fc400000000ff */
[----:B------:R-:W2:Y:S03]  /*4a460*/  LDL.LU R29, [R1+0x48c] ;  /* 0x00048c00011d7983 */ /* 0x000ea60000300800 */
[----:B------:R1:W-:Y:S02]  /*4a470*/  STL [R1+0x1e5c], R6 ;  /* 0x001e5c0601007387 */ /* 0x0003e40000100800 */
[----:B-1----:R-:W2:Y:S01]  /*4a480*/  LDL.LU R6, [R1+0x5ac] ;  /* 0x0005ac0001067983 */ /* 0x002ea20000300800 */
[----:B0-----:R-:W2:Y:S02]  /*4a490*/  LDL.LU R2, [R1+0x5a8] ;  /* 0x0005a80001027983 */ /* 0x001ea40000300800 */
[----:B------:R-:W-:-:S06]  /*4a4a0*/  FMUL R0, R0, 1.4426950216293334961 ;  /* 0x3fb8aa3b00007820 */ /* 0x000fcc0000400000 */
[----:B------:R-:W5:Y:S02]  /*4a4b0*/  MUFU.EX2 R0, R0 ;  /* 0x0000000000007308 */ /* 0x000f640000000800 */
[----:B-----5:R-:W-:-:S05]  /*4a4c0*/  FFMA R20, R0, R20, R3 ;  /* 0x0000001400147223 */ /* 0x020fca0000000003 */
[----:B------:R0:W-:Y:S04]  /*4a4d0*/  STL [R1+0x884], R20 ;  /* 0x0008841401007387 */ /* 0x0001e80000100800 */
[----:B0-----:R-:W5:Y:S01]  /*4a4e0*/  LDL.LU R20, [R1+0x1e84] ;  /* 0x001e840001147983 */ /* 0x001f620000300800 */
[----:B------:R-:W-:Y:S02]  /*4a4f0*/  STL [R1+0x5c0], R7 ;  /* 0x0005c00701007387 */ /* 0x000fe40000100800 */
[C---:B--2---:R-:W-:Y:S02]  /*4a500*/  FMUL R3, R0.reuse, R2 ;  /* 0x0000000200037220 */ /* 0x044fe40000400000 */
[C---:B------:R-:W-:Y:S02]  /*4a510*/  FMUL R2, R0.reuse, R6 ;  /* 0x0000000600027220 */ /* 0x040fe40000400000 */
[C---:B----4-:R-:W-:Y:S01]  /*4a520*/  FMUL R6, R0.reuse, R12 ;  /* 0x0000000c00067220 */ /* 0x050fe20000400000 */
[----:B------:R3:W-:Y:S02]  /*4a530*/  STL [R1+0x378], R3 ;  /* 0x0003780301007387 */ /* 0x0007e40000100800 */
[----:B------:R-:W-:Y:S02]  /*4a540*/  STL [R1+0x37c], R2 ;  /* 0x00037c0201007387 */ /* 0x000fe40000100800 */
[----:B---3--:R-:W-:-:S05]  /*4a550*/  FMUL R3, R0, R13 ;  /* 0x0000000d00037220 */ /* 0x008fca0000400000 */
[----:B------:R-:W-:Y:S01]  /*4a560*/  STL [R1+0x388], R3 ;  /* 0x0003880301007387 */ /* 0x000fe20000100800 */
[----:B------:R0:W-:Y:S03]  /*4a570*/  STL [R1+0x38c], R6 ;  /* 0x00038c0601007387 */ /* 0x0001e60000100800 */
[----:B0-----:R-:W2:Y:S01]  /*4a580*/  LDL.LU R6, [R1+0x880] ;  /* 0x0008800001067983 */ /* 0x001ea20000300800 */
[C---:B------:R-:W-:Y:S02]  /*4a590*/  FMUL R2, R0.reuse, R11 ;  /* 0x0000000b00027220 */ /* 0x040fe40000400000 */
[----:B------:R-:W-:Y:S01]  /*4a5a0*/  FMUL R3, R0, R10 ;  /* 0x0000000a00037220 */ /* 0x000fe20000400000 */
[----:B------:R-:W-:Y:S02]  /*4a5b0*/  F2FP.PACK_AB R5, R15, R5 ;  /* 0x000000050f05723e */ /* 0x000fe400000000ff */
[----:B------:R0:W-:Y:S02]  /*4a5c0*/  STL [R1+0x398], R2 ;  /* 0x0003980201007387 */ /* 0x0001e40000100800 */
[----:B------:R1:W-:Y:S01]  /*4a5d0*/  STL [R1+0x39c], R3 ;  /* 0x00039c0301007387 */ /* 0x0003e20000100800 */
[----:B------:R-:W-:Y:S01]  /*4a5e0*/  F2FP.PACK_AB R4, R16, R4 ;  /* 0x000000041004723e */ /* 0x000fe200000000ff */
[----:B0-----:R-:W-:-:S02]  /*4a5f0*/  FMUL R2, R0, R9 ;  /* 0x0000000900027220 */ /* 0x001fc40000400000 */
[----:B------:R-:W-:Y:S01]  /*4a600*/  FMUL R0, R0, R8 ;  /* 0x0000000800007220 */ /* 0x000fe20000400000 */
[----:B-1----:R-:W-:Y:S02]  /*4a610*/  F2FP.PACK_AB R3, R17, R24 ;  /* 0x000000181103723e */ /* 0x002fe400000000ff */
[----:B------:R0:W-:Y:S01]  /*4a620*/  STL [R1+0x3a8], R2 ;  /* 0x0003a80201007387 */ /* 0x0001e20000100800 */
[----:B------:R-:W-:Y:S02]  /*4a630*/  STL [R1+0x1e60], R5 ;  /* 0x001e600501007387 */ /* 0x000fe40000100800 */
[----:B------:R1:W-:Y:S02]  /*4a640*/  STL [R1+0x3ac], R0 ;  /* 0x0003ac0001007387 */ /* 0x0003e40000100800 */
[----:B------:R-:W-:Y:S01]  /*4a650*/  STL [R1+0x1e64], R4 ;  /* 0x001e640401007387 */ /* 0x000fe20000100800 */
[----:B------:R-:W-:Y:S01]  /*4a660*/  STL [R1+0x1e68], R3 ;  /* 0x001e680301007387 */ /* 0x000fe20000100800 */
[----:B0-----:R-:W-:-:S02]  /*4a670*/  F2FP.PACK_AB R2, R18, R28 ;  /* 0x0000001c1202723e */ /* 0x001fc400000000ff */
[----:B-1----:R-:W-:Y:S01]  /*4a680*/  F2FP.PACK_AB R0, R19, R22 ;  /* 0x000000161300723e */ /* 0x002fe200000000ff */
[----:B------:R-:W3:Y:S02]  /*4a690*/  LDL.LU R28, [R1+0x488] ;  /* 0x00048800011c7983 */ /* 0x000ee40000300800 */
[----:B------:R-:W-:Y:S02]  /*4a6a0*/  STL [R1+0x1e6c], R2 ;  /* 0x001e6c0201007387 */ /* 0x000fe40000100800 */
[----:B-----5:R-:W-:Y:S02]  /*4a6b0*/  IMAD.SHL.U32 R22, R20, 0x8, RZ ;  /* 0x0000000814167824 */ /* 0x020fe400078e00ff */
[----:B------:R-:W-:Y:S01]  /*4a6c0*/  LDS R2, [R21.X8+0x41e00] ;  /* 0x041e000015027984 */ /* 0x000fe20000008800 */
[----:B------:R-:W-:Y:S03]  /*4a6d0*/  STL [R1+0x1e70], R0 ;  /* 0x001e700001007387 */ /* 0x000fe60000100800 */
[----:B------:R-:W0:Y:S01]  /*4a6e0*/  LDS R0, [R21.X8+0x41d00] ;  /* 0x041d000015007984 */ /* 0x000e220000008800 */
[----:B------:R-:W-:-:S03]  /*4a6f0*/  LOP3.LUT R22, R22, 0xe0, RZ, 0xc0, !PT ;  /* 0x000000e016167812 */ /* 0x000fc600078ec0ff */
[----:B--2---:R-:W-:-:S05]  /*4a700*/  FFMA R6, R7, R6, R14 ;  /* 0x0000000607067223 */ /* 0x004fca000000000e */
[----:B------:R-:W-:Y:S01]  /*4a710*/  STL [R1+0x880], R6 ;  /* 0x0008800601007387 */ /* 0x000fe20000100800 */
[----:B0-----:R-:W-:Y:S02]  /*4a720*/  STL [R1+0x734], R0 ;  /* 0x0007340001007387 */ /* 0x001fe40000100800 */
[----:B------:R-:W0:Y:S04]  /*4a730*/  LDS R0, [R22+0x41f00] ;  /* 0x041f000016007984 */ /* 0x000e280000000800 */
[----:B------:R-:W-:Y:S01]  /*4a740*/  STL [R1+0x72c], R2 ;  /* 0x00072c0201007387 */ /* 0x000fe20000100800 */
[----:B0-----:R0:W-:Y:S04]  /*4a750*/  STL [R1+0x728], R0 ;  /* 0x0007280001007387 */ /* 0x0011e80000100800 */
[----:B------:R-:W1:Y:S04]  /*4a760*/  S2R R24, SR_TID.X ;  /* 0x0000000000187919 */ /* 0x000e680000002100 */
[----:B------:R-:W-:Y:S06]  /*4a770*/  BAR.SYNC.DEFER_BLOCKING 0x0 ;  /* 0x0000000000007b1d */ /* 0x000fec0000010000 */
[----:B0-----:R-:W2:Y:S04]  /*4a780*/  LDL.LU R0, [R1+0x47c] ;  /* 0x00047c0001007983 */ /* 0x001ea80000300800 */
[----:B--2---:R0:W-:Y:S04]  /*4a790*/  STL [R1+0x1e7c], R0 ;  /* 0x001e7c0001007387 */ /* 0x0041e80000100800 */
[----:B0-----:R-:W2:Y:S01]  /*4a7a0*/  LDL.LU R0, [R1+0x480] ;  /* 0x0004800001007983 */ /* 0x001ea20000300800 */
[----:B-1----:R-:W-:-:S02]  /*4a7b0*/  LOP3.LUT R24, R24, 0x1ff, RZ, 0xc0, !PT ;  /* 0x000001ff18187812 */ /* 0x002fc400078ec0ff */
[----:B------:R-:W-:Y:S02]  /*4a7c0*/  LOP3.LUT R20, R20, 0x1c0, RZ, 0xc0, !PT ;  /* 0x000001c014147812 */ /* 0x000fe400078ec0ff */
[----:B------:R-:W-:Y:S02]  /*4a7d0*/  SHF.L.U32 R24, R24, 0x1, RZ ;  /* 0x0000000118187819 */ /* 0x000fe400000006ff */
[----:B------:R-:W-:-:S04]  /*4a7e0*/  SHF.R.U32.HI R20, RZ, 0x2, R20 ;  /* 0x00000002ff147819 */ /* 0x000fc80000011614 */
[----:B------:R-:W-:-:S05]  /*4a7f0*/  LOP3.LUT R24, R24, R20, RZ, 0x3c, !PT ;  /* 0x0000001418187212 */ /* 0x000fca00078e3cff */
[----:B------:R-:W-:Y:S01]  /*4a800*/  STS.U16 [R24+0x40000], R23 ;  /* 0x0400001718007388 */ /* 0x000fe20000000400 */
[----:B------:R-:W-:Y:S02]  /*4a810*/  STS.U16 [R24+0x40400], R25 ;  /* 0x0404001918007388 */ /* 0x000fe40000000400 */
[----:B------:R-:W-:Y:S01]  /*4a820*/  STS.U16 [R24+0x40800], R26 ;  /* 0x0408001a18007388 */ /* 0x000fe20000000400 */
[----:B--2---:R0:W-:Y:S04]  /*4a830*/  STL [R1+0x1e80], R0 ;  /* 0x001e800001007387 */ /* 0x0041e80000100800 */
[----:B0-----:R-:W2:Y:S01]  /*4a840*/  LDL.LU R0, [R1+0x484] ;  /* 0x0004840001007983 */ /* 0x001ea20000300800 */
[----:B------:R-:W4:Y:S02]  /*4a850*/  LDL.LU R2, [R1+0x478] ;  /* 0x0004780001027983 */ /* 0x000f240000300800 */
[----:B------:R-:W5:Y:S02]  /*4a860*/  LDL.LU R3, [R1+0x474] ;  /* 0x0004740001037983 */ /* 0x000f640000300800 */
[----:B------:R-:W4:Y:S01]  /*4a870*/  LDL.LU R4, [R1+0x470] ;  /* 0x0004700001047983 */ /* 0x000f220000300800 */
[----:B------:R-:W4:Y:S01]  /*4a880*/  LDL.LU R5, [R1+0x46c] ;  /* 0x00046c0001057983 */ /* 0x000f220000300800 */
[----:B------:R-:W4:Y:S02]  /*4a890*/  LDL.LU R6, [R1+0x468] ;  /* 0x0004680001067983 */ /* 0x000f240000300800 */
[----:B------:R-:W4:Y:S02]  /*4a8a0*/  LDL.LU R7, [R1+0x464] ;  /* 0x0004640001077983 */ /* 0x000f240000300800 */
[----:B------:R-:W4:Y:S01]  /*4a8b0*/  LDL.LU R8, [R1+0x460] ;  /* 0x0004600001087983 */ /* 0x000f220000300800 */
[----:B------:R-:W4:Y:S04]  /*4a8c0*/  LDL.LU R9, [R1+0x45c] ;  /* 0x00045c0001097983 */ /* 0x000f280000300800 */
[----:B------:R-:W-:Y:S01]  /*4a8d0*/  STS.U16 [R24+0x40c00], R27 ;  /* 0x040c001b18007388 */ /* 0x000fe20000000400 */
[----:B------:R-:W4:Y:S02]  /*4a8e0*/  LDL.LU R10, [R1+0x458] ;  /* 0x00045800010a7983 */ /* 0x000f240000300800 */
[----:B------:R0:W-:Y:S02]  /*4a8f0*/  STS.U16 [R24+0x41000], R29 ;  /* 0x0410001d18007388 */ /* 0x0001e40000000400 */
[----:B------:R-:W4:Y:S01]  /*4a900*/  LDL.LU R11, [R1+0x454] ;  /* 0x00045400010b7983 */ /* 0x000f220000300800 */
[----:B0-----:R-:W4:Y:S01]  /*4a910*/  LDL.LU R29, [R1+0x450] ;  /* 0x00045000011d7983 */ /* 0x001f220000300800 */
[----:B------:R-:W4:Y:S02]  /*4a920*/  LDL.LU R12, [R1+0x44c] ;  /* 0x00044c00010c7983 */ /* 0x000f240000300800 */
[----:B------:R-:W4:Y:S02]  /*4a930*/  LDL.LU R13, [R1+0x448] ;  /* 0x00044800010d7983 */ /* 0x000f240000300800 */
[----:B------:R-:W4:Y:S01]  /*4a940*/  LDL.LU R14, [R1+0x444] ;  /* 0x00044400010e7983 */ /* 0x000f220000300800 */
        /* <DEDUP_REMOVED lines=10> */
[----:B------:R-:W4:Y:S01]  /*4a9f0*/  LDL.LU R26, [R1+0x418] ;  /* 0x00041800011a7983 */ /* 0x000f220000300800 */
[----:B---3--:R0:W-:Y:S01]  /*4aa00*/  STS.U16 [R24+0x41400], R28 ;  /* 0x0414001c18007388 */ /* 0x0081e20000000400 */
[----:B------:R-:W3:Y:S03]  /*4aa10*/  LDL.LU R27, [R1+0x414] ;  /* 0x00041400011b7983 */ /* 0x000ee60000300800 */
[----:B0-----:R-:W3:Y:S04]  /*4aa20*/  LDL.LU R28, [R1+0x410] ;  /* 0x00041000011c7983 */ /* 0x001ee80000300800 */
[----:B--2---:R0:W-:Y:S04]  /*4aa30*/  STS.U16 [R24+0x41800], R0 ;  /* 0x0418000018007388 */ /* 0x0041e80000000400 */
[----:B0-----:R-:W2:Y:S04]  /*4aa40*/  LDL.LU R0, [R1+0x1e80] ;  /* 0x001e800001007983 */ /* 0x001ea80000300800 */
[----:B--2---:R0:W-:Y:S04]  /*4aa50*/  STS.U16 [R24+0x41c00], R0 ;  /* 0x041c000018007388 */ /* 0x0041e80000000400 */
[----:B0-----:R-:W2:Y:S04]  /*4aa60*/  LDL.LU R0, [R1+0x1e7c] ;  /* 0x001e7c0001007983 */ /* 0x001ea80000300800 */
[----:B--2---:R-:W-:Y:S01]  /*4aa70*/  STS.U16 [R24+0x42000], R0 ;  /* 0x0420000018007388 */ /* 0x004fe20000000400 */
[----:B----4-:R-:W-:Y:S02]  /*4aa80*/  STS.U16 [R24+0x42400], R2 ;  /* 0x0424000218007388 */ /* 0x010fe40000000400 */
[----:B-----5:R-:W-:Y:S02]  /*4aa90*/  STS.U16 [R24+0x42800], R3 ;  /* 0x0428000318007388 */ /* 0x020fe40000000400 */
[----:B------:R-:W-:Y:S01]  /*4aaa0*/  STS.U16 [R24+0x42c00], R4 ;  /* 0x042c000418007388 */ /* 0x000fe20000000400 */
[----:B------:R-:W-:Y:S01]  /*4aab0*/  STS.U16 [R24+0x43000], R5 ;  /* 0x0430000518007388 */ /* 0x000fe20000000400 */
[----:B------:R-:W-:Y:S02]  /*4aac0*/  STS.U16 [R24+0x43400], R6 ;  /* 0x0434000618007388 */ /* 0x000fe40000000400 */
[----:B------:R-:W-:Y:S02]  /*4aad0*/  STS.U16 [R24+0x43800], R7 ;  /* 0x0438000718007388 */ /* 0x000fe40000000400 */
[----:B------:R-:W-:Y:S01]  /*4aae0*/  STS.U16 [R24+0x43c00], R8 ;  /* 0x043c000818007388 */ /* 0x000fe20000000400 */
[----:B------:R-:W-:Y:S01]  /*4aaf0*/  STS.U16 [R24+0x44000], R9 ;  /* 0x0440000918007388 */ /* 0x000fe20000000400 */
[----:B------:R-:W-:Y:S02]  /*4ab00*/  STS.U16 [R24+0x44400], R10 ;  /* 0x0444000a18007388 */ /* 0x000fe40000000400 */
[----:B------:R-:W-:Y:S02]  /*4ab10*/  STS.U16 [R24+0x44800], R11 ;  /* 0x0448000b18007388 */ /* 0x000fe40000000400 */
[----:B------:R0:W-:Y:S02]  /*4ab20*/  STS.U16 [R24+0x44c00], R29 ;  /* 0x044c001d18007388 */ /* 0x0001e40000000400 */
[----:B0-----:R-:W2:Y:S01]  /*4ab30*/  LDL.LU R29, [R1+0x40c] ;  /* 0x00040c00011d7983 */ /* 0x001ea20000300800 */
[----:B------:R-:W4:Y:S03]  /*4ab40*/  LDL.LU R0, [R1+0x400] ;  /* 0x0004000001007983 */ /* 0x000f260000300800 */
[----:B----4-:R0:W-:Y:S04]  /*4ab50*/  STL [R1+0x1e74], R0 ;  /* 0x001e740001007387 */ /* 0x0101e80000100800 */
[----:B0-----:R-:W4:Y:S04]  /*4ab60*/  LDL.LU R0, [R1+0x404] ;  /* 0x0004040001007983 */ /* 0x001f280000300800 */
[----:B------:R-:W-:Y:S01]  /*4ab70*/  STS.U16 [R24+0x45000], R12 ;  /* 0x0450000c18007388 */ /* 0x000fe20000000400 */
[----:B------:R-:W-:Y:S02]  /*4ab80*/  STS.U16 [R24+0x45400], R13 ;  /* 0x0454000d18007388 */ /* 0x000fe40000000400 */
[----:B------:R-:W-:Y:S02]  /*4ab90*/  STS.U16 [R24+0x45800], R14 ;  /* 0x0458000e18007388 */ /* 0x000fe40000000400 */
        /* <DEDUP_REMOVED lines=11> */
[----:B---3--:R-:W-:Y:S01]  /*4ac50*/  STS.U16 [R24+0x48800], R27 ;  /* 0x0488001b18007388 */ /* 0x008fe20000000400 */
[----:B----4-:R0:W-:Y:S04]  /*4ac60*/  STL [R1+0x1e78], R0 ;  /* 0x001e780001007387 */ /* 0x0101e80000100800 */
[----:B0-----:R-:W3:Y:S01]  /*4ac70*/  LDL.LU R0, [R1+0x408] ;  /* 0x0004080001007983 */ /* 0x001ee20000300800 */
[----:B------:R-:W4:Y:S02]  /*4ac80*/  LDL.LU R2, [R1+0x3fc] ;  /* 0x0003fc0001027983 */ /* 0x000f240000300800 */
[----:B------:R-:W5:Y:S02]  /*4ac90*/  LDL.LU R3, [R1+0x3f8] ;  /* 0x0003f80001037983 */ /* 0x000f640000300800 */
        /* <DEDUP_REMOVED lines=21> */
[----:B------:R-:W4:Y:S04]  /*4adf0*/  LDL.LU R25, [R1+0x10] ;  /* 0x0000100001197983 */ /* 0x000f280000300800 */
[----:B------:R0:W-:Y:S01]  /*4ae00*/  STS.U16 [R24+0x48c00], R28 ;  /* 0x048c001c18007388 */ /* 0x0001e20000000400 */
[----:B------:R-:W4:Y:S02]  /*4ae10*/  LDL.LU R26, [R1+0x8] ;  /* 0x00000800011a7983 */ /* 0x000f240000300800 */
[----:B--2---:R1:W-:Y:S01]  /*4ae20*/  STS.U16 [R24+0x49000], R29 ;  /* 0x0490001d18007388 */ /* 0x0043e20000000400 */
[----:B0-----:R-:W5:Y:S01]  /*4ae30*/  LDL.LU R28, [R1+0x4] ;  /* 0x00000400011c7983 */ /* 0x001f620000300800 */
[----:B-1----:R-:W5:Y:S03]  /*4ae40*/  LDL.LU R29, [R1] ;  /* 0x00000000011d7983 */ /* 0x002f660000300800 */
[----:B---3--:R0:W-:Y:S04]  /*4ae50*/  STS.U16 [R24+0x49400], R0 ;  /* 0x0494000018007388 */ /* 0x0081e80000000400 */
[----:B0-----:R-:W3:Y:S04]  /*4ae60*/  LDL.LU R0, [R1+0x1e78] ;  /* 0x001e780001007983 */ /* 0x001ee80000300800 */
[----:B---3--:R0:W-:Y:S04]  /*4ae70*/  STS.U16 [R24+0x49800], R0 ;  /* 0x0498000018007388 */ /* 0x0081e80000000400 */
[----:B0-----:R-:W3:Y:S04]  /*4ae80*/  LDL.LU R0, [R1+0x1e74] ;  /* 0x001e740001007983 */ /* 0x001ee80000300800 */
[----:B---3--:R0:W-:Y:S01]  /*4ae90*/  STS.U16 [R24+0x49c00], R0 ;  /* 0x049c000018007388 */ /* 0x0081e20000000400 */
[----:B----4-:R1:W-:Y:S02]  /*4aea0*/  STS.U16 [R24+0x4a000], R2 ;  /* 0x04a0000218007388 */ /* 0x0103e40000000400 */
[----:B-----5:R3:W-:Y:S02]  /*4aeb0*/  STS.U16 [R24+0x4a400], R3 ;  /* 0x04a4000318007388 */ /* 0x0207e40000000400 */
[----:B------:R4:W-:Y:S01]  /*4aec0*/  STS.U16 [R24+0x4a800], R4 ;  /* 0x04a8000418007388 */ /* 0x0009e20000000400 */
[----:B------:R5:W-:Y:S01]  /*4aed0*/  STS.U16 [R24+0x4ac00], R5 ;  /* 0x04ac000518007388 */ /* 0x000be20000000400 */
[----:B------:R5:W-:Y:S03]  /*4aee0*/  STS.U16 [R24+0x4b000], R6 ;  /* 0x04b0000618007388 */ /* 0x000be60000000400 */
[----:B0-----:R-:W2:Y:S01]  /*4aef0*/  LDL.LU R0, [R1+0x1e70] ;  /* 0x001e700001007983 */ /* 0x001ea20000300800 */
[----:B-1----:R-:W2:Y:S02]  /*4af00*/  LDL.LU R2, [R1+0x1e6c] ;  /* 0x001e6c0001027983 */ /* 0x002ea40000300800 */
[----:B---3--:R-:W3:Y:S02]  /*4af10*/  LDL.LU R3, [R1+0x1e68] ;  /* 0x001e680001037983 */ /* 0x008ee40000300800 */
[----:B----4-:R-:W4:Y:S01]  /*4af20*/  LDL.LU R4, [R1+0x1e64] ;  /* 0x001e640001047983 */ /* 0x010f220000300800 */
[----:B-----5:R-:W5:Y:S01]  /*4af30*/  LDL.LU R5, [R1+0x1e60] ;  /* 0x001e600001057983 */ /* 0x020f620000300800 */
[----:B------:R-:W2:Y:S03]  /*4af40*/  LDL.LU R6, [R1+0x1e5c] ;  /* 0x001e5c0001067983 */ /* 0x000ea60000300800 */
[----:B------:R0:W-:Y:S01]  /*4af50*/  STS.U16 [R24+0x4b400], R7 ;  /* 0x04b4000718007388 */ /* 0x0001e20000000400 */
[----:B------:R1:W-:Y:S02]  /*4af60*/  STS.U16 [R24+0x4b800], R8 ;  /* 0x04b8000818007388 */ /* 0x0003e40000000400 */
[----:B------:R1:W-:Y:S02]  /*4af70*/  STS.U16 [R24+0x4bc00], R9 ;  /* 0x04bc000918007388 */ /* 0x0003e40000000400 */
[----:B------:R1:W-:Y:S01]  /*4af80*/  STS.U16 [R24+0x4c000], R27 ;  /* 0x04c0001b18007388 */ /* 0x0003e20000000400 */
[----:B0-----:R-:W2:Y:S01]  /*4af90*/  LDL.LU R7, [R1+0x1e58] ;  /* 0x001e580001077983 */ /* 0x001ea20000300800 */
[----:B-1----:R-:W2:Y:S02]  /*4afa0*/  LDL.LU R8, [R1+0x1e54] ;  /* 0x001e540001087983 */ /* 0x002ea40000300800 */
[----:B------:R-:W2:Y:S02]  /*4afb0*/  LDL.LU R9, [R1+0x1e50] ;  /* 0x001e500001097983 */ /* 0x000ea40000300800 */
[----:B------:R-:W2:Y:S01]  /*4afc0*/  LDL R27, [R1+0x6d4] ;  /* 0x0006d400011b7983 */ /* 0x000ea20000100800 */
[----:B------:R0:W-:Y:S01]  /*4afd0*/  STS.U16 [R24+0x4c400], R10 ;  /* 0x04c4000a18007388 */ /* 0x0001e20000000400 */
[----:B------:R1:W-:Y:S02]  /*4afe0*/  STS.U16 [R24+0x4c800], R11 ;  /* 0x04c8000b18007388 */ /* 0x0003e40000000400 */
[----:B------:R1:W-:Y:S02]  /*4aff0*/  STS.U16 [R24+0x4cc00], R12 ;  /* 0x04cc000c18007388 */ /* 0x0003e40000000400 */
[----:B------:R1:W-:Y:S01]  /*4b000*/  STS.U16 [R24+0x4d000], R13 ;  /* 0x04d0000d18007388 */ /* 0x0003e20000000400 */
[----:B------:R1:W-:Y:S01]  /*4b010*/  STS.U16 [R24+0x4d400], R14 ;  /* 0x04d4000e18007388 */ /* 0x0003e20000000400 */
[----:B------:R1:W-:Y:S03]  /*4b020*/  STS.U16 [R24+0x4d800], R15 ;  /* 0x04d8000f18007388 */ /* 0x0003e60000000400 */
[----:B0-----:R-:W3:Y:S01]  /*4b030*/  LDL.LU R10, [R1+0x1e4c] ;  /* 0x001e4c00010a7983 */ /* 0x001ee20000300800 */
[----:B-1----:R-:W3:Y:S03]  /*4b040*/  LDL.LU R11, [R1+0x1e48] ;  /* 0x001e4800010b7983 */ /* 0x002ee60000300800 */
[----:B------:R-:W3:Y:S01]  /*4b050*/  LDL.LU R12, [R1+0x1e44] ;  /* 0x001e4400010c7983 */ /* 0x000ee20000300800 */
[----:B------:R-:W3:Y:S03]  /*4b060*/  LDL.LU R13, [R1+0x1e40] ;  /* 0x001e4000010d7983 */ /* 0x000ee60000300800 */
[----:B------:R-:W3:Y:S01]  /*4b070*/  LDL.LU R14, [R1+0x1e3c] ;  /* 0x001e3c00010e7983 */ /* 0x000ee20000300800 */
[----:B------:R-:W3:Y:S03]  /*4b080*/  LDL.LU R15, [R1+0x1e38] ;  /* 0x001e3800010f7983 */ /* 0x000ee60000300800 */
        /* <DEDUP_REMOVED lines=14> */
[----:B------:R1:W-:Y:S01]  /*4b170*/  STS.U16 [R24+0x4fc00], R25 ;  /* 0x04fc001918007388 */ /* 0x0003e20000000400 */
[----:B0-----:R-:W3:Y:S01]  /*4b180*/  LDL.LU R22, [R1+0x1e1c] ;  /* 0x001e1c0001167983 */ /* 0x001ee20000300800 */
[----:B-1----:R-:W3:Y:S02]  /*4b190*/  LDL.LU R23, [R1+0x1e18] ;  /* 0x001e180001177983 */ /* 0x002ee40000300800 */
[----:B------:R-:W3:Y:S02]  /*4b1a0*/  LDL.LU R24, [R1+0x1e14] ;  /* 0x001e140001187983 */ /* 0x000ee40000300800 */
[----:B------:R-:W3:Y:S01]  /*4b1b0*/  LDL.LU R25, [R1+0x1e10] ;  /* 0x001e100001197983 */ /* 0x000ee20000300800 */
[----:B--2---:R0:W-:Y:S01]  /*4b1c0*/  STS [R27+0x50000], R26 ;  /* 0x0500001a1b007388 */ /* 0x0041e20000000800 */
[----:B------:R1:W-:Y:S02]  /*4b1d0*/  STS [R27+0x50400], R28 ;  /* 0x0504001c1b007388 */ /* 0x0003e40000000800 */
[----:B------:R2:W-:Y:S01]  /*4b1e0*/  STS [R27+0x50800], R29 ;  /* 0x0508001d1b007388 */ /* 0x0005e20000000800 */
[----:B0-----:R-:W3:Y:S01]  /*4b1f0*/  LDL.LU R26, [R1+0x1e0c] ;  /* 0x001e0c00011a7983 */ /* 0x001ee20000300800 */
[----:B-1----:R-:W3:Y:S02]  /*4b200*/  LDL.LU R28, [R1+0x1e08] ;  /* 0x001e0800011c7983 */ /* 0x002ee40000300800 */
[----:B--2---:R-:W2:Y:S02]  /*4b210*/  LDL.LU R29, [R1+0x1e04] ;  /* 0x001e0400011d7983 */ /* 0x004ea40000300800 */
[----:B--2---:R0:W-:Y:S01]  /*4b220*/  STS [R27+0x50c00], R29 ;  /* 0x050c001d1b007388 */ /* 0x0041e20000000800 */
[----:B---3--:R1:W-:Y:S03]  /*4b230*/  STS [R27+0x51000], R28 ;  /* 0x0510001c1b007388 */ /* 0x0083e60000000800 */
[----:B0-----:R-:W2:Y:S01]  /*4b240*/  LDL R29, [R1+0x828] ;  /* 0x00082800011d7983 */ /* 0x001ea20000100800 */
[----:B-1----:R-:W3:Y:S02]  /*4b250*/  LDL.LU R27, [R1+0x1e00] ;  /* 0x001e0000011b7983 */ /* 0x002ee40000300800 */
[----:B------:R-:W3:Y:S02]  /*4b260*/  LDL R28, [R1+0x6d4] ;  /* 0x0006d400011c7983 */ /* 0x000ee40000100800 */
[----:B---3--:R0:W-:Y:S04]  /*4b270*/  STS [R28+0x51400], R27 ;  /* 0x0514001b1c007388 */ /* 0x0081e80000000800 */
[----:B0-----:R-:W3:Y:S04]  /*4b280*/  LDL R27, [R1+0x6d4] ;  /* 0x0006d400011b7983 */ /* 0x001ee80000100800 */
[----:B------:R-:W0:Y:S02]  /*4b290*/  S2R R28, SR_TID.X ;  /* 0x00000000001c7919 */ /* 0x000e240000002100 */
[----:B0-----:R-:W-:-:S04]  /*4b2a0*/  LOP3.LUT R28, R28, 0x7, RZ, 0xc0, !PT ;  /* 0x000000071c1c7812 */ /* 0x001fc800078ec0ff */
[----:B------:R-:W-:Y:S01]  /*4b2b0*/  SHF.L.U32 R28, R28, 0x4, RZ ;  /* 0x000000041c1c7819 */ /* 0x000fe200000006ff */
[----:B---3--:R0:W-:Y:S01]  /*4b2c0*/  STS [R27+0x51800], R26 ;  /* 0x0518001a1b007388 */ /* 0x0081e20000000800 */
[----:B------:R1:W-:Y:S02]  /*4b2d0*/  STS [R27+0x51c00], R25 ;  /* 0x051c00191b007388 */ /* 0x0003e40000000800 */
[----:B------:R-:W-:Y:S02]  /*4b2e0*/  STS [R27+0x52000], R24 ;  /* 0x052000181b007388 */ /* 0x000fe40000000800 */
[----:B------:R-:W-:Y:S01]  /*4b2f0*/  STS [R27+0x52400], R23 ;  /* 0x052400171b007388 */ /* 0x000fe20000000800 */
[----:B------:R-:W-:Y:S01]  /*4b300*/  STS [R27+0x52800], R22 ;  /* 0x052800161b007388 */ /* 0x000fe20000000800 */
[----:B------:R-:W-:Y:S02]  /*4b310*/  STS [R27+0x52c00], R21 ;  /* 0x052c00151b007388 */ /* 0x000fe40000000800 */
        /* <DEDUP_REMOVED lines=15> */
[----:B-----5:R-:W-:Y:S02]  /*4b410*/  STS [R27+0x56c00], R5 ;  /* 0x056c00051b007388 */ /* 0x020fe40000000800 */
[----:B----4-:R-:W-:Y:S02]  /*4b420*/  STS [R27+0x57000], R4 ;  /* 0x057000041b007388 */ /* 0x010fe40000000800 */
[----:B------:R-:W-:Y:S01]  /*4b430*/  STS [R27+0x57400], R3 ;  /* 0x057400031b007388 */ /* 0x000fe20000000800 */
[----:B------:R-:W-:Y:S01]  /*4b440*/  STS [R27+0x57800], R2 ;  /* 0x057800021b007388 */ /* 0x000fe20000000800 */
[----:B------:R3:W-:Y:S02]  /*4b450*/  STS [R27+0x57c00], R0 ;  /* 0x057c00001b007388 */ /* 0x0007e40000000800 */
[----:B------:R-:W-:Y:S06]  /*4b460*/  BAR.SYNC.DEFER_BLOCKING 0x0 ;  /* 0x0000000000007b1d */ /* 0x000fec0000010000 */
[----:B0-----:R-:W1:Y:S04]  /*4b470*/  S2R R26, SR_TID.X ;  /* 0x00000000001a7919 */ /* 0x001e680000002100 */
[----:B--2---:R-:W0:Y:S01]  /*4b480*/  LDSM.16.M88.4 R4, [R29+0x40000] ;  /* 0x040000001d04783b */ /* 0x004e220000000200 */
[----:B-1----:R-:W-:-:S03]  /*4b490*/  IMAD.SHL.U32 R25, R26, 0x80, RZ ;  /* 0x000000801a197824 */ /* 0x002fc600078e00ff */
[----:B------:R-:W-:Y:S02]  /*4b4a0*/  LDSM.16.M88.4 R20, [R29+0x48000] ;  /* 0x048000001d14783b */ /* 0x000fe40000000200 */
[----:B------:R-:W-:Y:S02]  /*4b4b0*/  LOP3.LUT R28, R28, 0x780, R25, 0xf8, !PT ;  /* 0x000007801c1c7812 */ /* 0x000fe400078ef819 */
[----:B---3--:R-:W1:Y:S02]  /*4b4c0*/  S2R R27, SR_TID.X ;  /* 0x00000000001b7919 */ /* 0x008e640000002100 */
[----:B------:R-:W-:-:S05]  /*4b4d0*/  LOP3.LUT R28, R28, 0x10, R26, 0x78, !PT ;  /* 0x000000101c1c7812 */ /* 0x000fca00078e781a */
[----:B------:R2:W-:Y:S04]  /*4b4e0*/  LDSM.16.M88.4 R8, [R28+0x50000] ;  /* 0x050000001c08783b */ /* 0x0005e80000000200 */
[----:B--2---:R-:W2:Y:S04]  /*4b4f0*/  S2R R28, SR_TID.X ;  /* 0x00000000001c7919 */ /* 0x004ea80000002100 */
[----:B0-----:R-:W-:Y:S01]  /*4b500*/  STL.64 [R1+0x10], R4 ;  /* 0x0000100401007387 */ /* 0x001fe20000100a00 */
[----:B------:R-:W-:Y:S01]  /*4b510*/  MOV R12, R4 ;  /* 0x00000004000c7202 */ /* 0x000fe20000000f00 */
[----:B------:R-:W-:Y:S02]  /*4b520*/  STL.64 [R1+0x18], R6 ;  /* 0x0000180601007387 */ /* 0x000fe40000100a00 */
[----:B------:R-:W-:-:S02]  /*4b530*/  IMAD.MOV.U32 R3, RZ, RZ, R5 ;  /* 0x000000ffff037224 */ /* 0x000fc400078e0005 */
[----:B------:R-:W0:Y:S01]  /*4b540*/  LDSM.16.M88.4 R4, [R29+0x44000] ;  /* 0x044000001d04783b */ /* 0x000e220000000200 */
[----:B-1----:R-:W-:Y:S01]  /*4b550*/  LOP3.LUT R27, R27, 0x7, RZ, 0xc0, !PT ;  /* 0x000000071b1b7812 */ /* 0x002fe200078ec0ff */
[----:B--2---:R-:W-:-:S03]  /*4b560*/  IMAD.SHL.U32 R26, R28, 0x80, RZ ;  /* 0x000000801c1a7824 */ /* 0x004fc600078e00ff */
[----:B------:R-:W-:Y:S01]  /*4b570*/  SHF.L.U32 R27, R27, 0x4, RZ ;  /* 0x000000041b1b7819 */ /* 0x000fe200000006ff */
[----:B0-----:R-:W-:Y:S01]  /*4b580*/  STL.64 [R1], R4 ;  /* 0x0000000401007387 */ /* 0x001fe20000100a00 */
[----:B------:R-:W-:Y:S02]  /*4b590*/  STL.64 [R1+0x8], R6 ;  /* 0x0000080601007387 */ /* 0x000fe40000100a00 */
[----:B------:R0:W-:Y:S01]  /*4b5a0*/  STL [R1+0x1a64], R22 ;  /* 0x001a641601007387 */ /* 0x0001e20000100800 */
[----:B------:R-:W-:Y:S01]  /*4b5b0*/  MOV R2, R4 ;  /* 0x0000000400027202 */ /* 0x000fe20000000f00 */
[----:B------:R-:W-:Y:S01]  /*4b5c0*/  IMAD.MOV.U32 R0, RZ, RZ, R5 ;  /* 0x000000ffff007224 */ /* 0x000fe200078e0005 */
[----:B0-----:R-:W-:Y:S02]  /*4b5d0*/  LOP3.LUT R22, R27, 0x780, R26, 0xf8, !PT ;  /* 0x000007801b167812 */ /* 0x001fe400078ef81a */
[----:B------:R-:W0:Y:S02]  /*4b5e0*/  LDSM.16.M88.4 R24, [R29+0x4c000] ;  /* 0x04c000001d18783b */ /* 0x000e240000000200 */
[----:B------:R-:W-:-:S05]  /*4b5f0*/  LOP3.LUT R22, R22, 0x10, R28, 0x78, !PT ;  /* 0x0000001016167812 */ /* 0x000fca00078e781c */
[----:B------:R-:W1:Y:S04]  /*4b600*/  LDSM.16.M88.4 R4, [R22+0x50800] ;  /* 0x050800001604783b */ /* 0x000e680000000200 */
[----:B------:R-:W-:Y:S04]  /*4b610*/  STL [R1+0x1a60], R23 ;  /* 0x001a601701007387 */ /* 0x000fe80000100800 */
[----:B------:R-:W2:Y:S04]  /*4b620*/  LDSM.16.M88.4 R16, [R22+0x51000] ;  /* 0x051000001610783b */ /* 0x000ea80000000200 */
[----:B0-----:R-:W-:Y:S01]  /*4b630*/  STL [R1+0x1a68], R26 ;  /* 0x001a681a01007387 */ /* 0x001fe20000100800 */
[----:B------:R-:W-:Y:S02]  /*4b640*/  STL [R1+0x1a18], R27 ;  /* 0x001a181b01007387 */ /* 0x000fe40000100800 */
[----:B------:R-:W-:Y:S01]  /*4b650*/  STL.64 [R1+0x1dc8], R24 ;  /* 0x001dc81801007387 */ /* 0x000fe20000100a00 */
[----:B-1----:R-:W-:Y:S01]  /*4b660*/  STL.64 [R1+0x1dc0], R6 ;  /* 0x001dc00601007387 */ /* 0x002fe20000100a00 */
[----:B------:R0:W-:Y:S03]  /*4b670*/  STL.64 [R1+0x1db8], R4 ;  /* 0x001db80401007387 */ /* 0x0001e60000100a00 */
[----:B0-----:R-:W3:Y:S01]  /*4b680*/  LDL.LU R4, [R1+0x20] ;  /* 0x0000200001047983 */ /* 0x001ee20000300800 */
[----:B------:R-:W3:Y:S02]  /*4b690*/  LDL.LU R5, [R1+0x24] ;  /* 0x0000240001057983 */ /* 0x000ee40000300800 */
[----:B------:R-:W4:Y:S02]  /*4b6a0*/  LDL.LU R6, [R1+0x28] ;  /* 0x0000280001067983 */ /* 0x000f240000300800 */
[----:B------:R-:W4:Y:S02]  /*4b6b0*/  LDL.LU R7, [R1+0x2c] ;  /* 0x00002c0001077983 */ /* 0x000f240000300800 */
[----:B----4-:R-:W-:Y:S01]  /*4b6c0*/  STL.64 [R1+0x1dd8], R6 ;  /* 0x001dd80601007387 */ /* 0x010fe20000100a00 */
[----:B---3--:R0:W-:Y:S02]  /*4b6d0*/  STL.64 [R1+0x1dd0], R4 ;  /* 0x001dd00401007387 */ /* 0x0081e40000100a00 */
[----:B------:R-:W3:Y:S02]  /*4b6e0*/  LDL.LU R24, [R1+0x30] ;  /* 0x0000300001187983 */ /* 0x000ee40000300800 */
[----:B------:R-:W3:Y:S01]  /*4b6f0*/  LDL.LU R25, [R1+0x34] ;  /* 0x0000340001197983 */ /* 0x000ee20000300800 */
[----:B------:R-:W4:Y:S01]  /*4b700*/  LDL.LU R26, [R1+0x38] ;  /* 0x00003800011a7983 */ /* 0x000f220000300800 */
[----:B------:R-:W4:Y:S03]  /*4b710*/  LDL.LU R27, [R1+0x3c] ;  /* 0x00003c00011b7983 */ /* 0x000f260000300800 */
[----:B----4-:R-:W-:Y:S01]  /*4b720*/  STL.64 [R1+0x1de8], R26 ;  /* 0x001de81a01007387 */ /* 0x010fe20000100a00 */
[----:B---3--:R1:W-:Y:S02]  /*4b730*/  STL.64 [R1+0x1de0], R24 ;  /* 0x001de01801007387 */ /* 0x0083e40000100a00 */
[----:B0-----:R-:W3:Y:S02]  /*4b740*/  LDL.LU R4, [R1+0x40] ;  /* 0x0000400001047983 */ /* 0x001ee40000300800 */
[----:B------:R-:W3:Y:S01]  /*4b750*/  LDL.LU R5, [R1+0x44] ;  /* 0x0000440001057983 */ /* 0x000ee20000300800 */
[----:B------:R-:W4:Y:S01]  /*4b760*/  LDL.LU R6, [R1+0x48] ;  /* 0x0000480001067983 */ /* 0x000f220000300800 */
[----:B------:R-:W4:Y:S01]  /*4b770*/  LDL.LU R7, [R1+0x4c] ;  /* 0x00004c0001077983 */ /* 0x000f220000300800 */
[----:B-1----:R-:W-:-:S02]  /*4b780*/  MOV R24, R12 ;  /* 0x0000000c00187202 */ /* 0x002fc40000000f00 */
[----:B------:R-:W0:Y:S04]  /*4b790*/  LDSM.16.M88.4 R12, [R22+0x51800] ;  /* 0x05180000160c783b */ /* 0x000e280000000200 */
[----:B----4-:R-:W-:Y:S01]  /*4b7a0*/  STL.64 [R1+0x1df8], R6 ;  /* 0x001df80601007387 */ /* 0x010fe20000100a00 */
[----:B---3--:R1:W-:Y:S03]  /*4b7b0*/  STL.64 [R1+0x1df0], R4 ;  /* 0x001df00401007387 */ /* 0x0083e60000100a00 */
[----:B-1----:R-:W3:Y:S01]  /*4b7c0*/  LDL.LU R4, [R1+0x50] ;  /* 0x0000500001047983 */ /* 0x002ee20000300800 */
[----:B------:R-:W3:Y:S02]  /*4b7d0*/  LDL.LU R5, [R1+0x54] ;  /* 0x0000540001057983 */ /* 0x000ee40000300800 */
[----:B------:R-:W3:Y:S02]  /*4b7e0*/  LDL.LU R6, [R1+0x58] ;  /* 0x0000580001067983 */ /* 0x000ee40000300800 */
[----:B------:R-:W3:Y:S01]  /*4b7f0*/  LDL.LU R7, [R1+0x5c] ;  /* 0x00005c0001077983 */ /* 0x000ee20000300800 */
[----:B--2---:R-:W-:Y:S01]  /*4b800*/  STL.64 [R1+0x1d80], R18 ;  /* 0x001d801201007387 */ /* 0x004fe20000100a00 */
[----:B------:R1:W-:Y:S02]  /*4b810*/  STL.64 [R1+0x1d78], R16 ;  /* 0x001d781001007387 */ /* 0x0003e40000100a00 */
[----:B0-----:R-:W-:Y:S02]  /*4b820*/  STL.64 [R1+0x1d48], R14 ;  /* 0x001d480e01007387 */ /* 0x001fe40000100a00 */
[----:B------:R-:W-:Y:S01]  /*4b830*/  STL.64 [R1+0x1d40], R12 ;  /* 0x001d400c01007387 */ /* 0x000fe20000100a00 */
[----:B-1----:R-:W2:Y:S01]  /*4b840*/  LDL.LU R16, [R1+0x90] ;  /* 0x0000900001107983 */ /* 0x002ea20000300800 */
[----:B------:R-:W2:Y:S02]  /*4b850*/  LDL.LU R17, [R1+0x94] ;  /* 0x0000940001117983 */ /* 0x000ea40000300800 */
[----:B------:R-:W4:Y:S02]  /*4b860*/  LDL.LU R18, [R1+0x98] ;  /* 0x0000980001127983 */ /* 0x000f240000300800 */
[----:B------:R-:W4:Y:S02]  /*4b870*/  LDL.LU R19, [R1+0x9c] ;  /* 0x00009c0001137983 */ /* 0x000f240000300800 */
[----:B----4-:R-:W-:Y:S01]  /*4b880*/  STL.64 [R1+0x1d90], R18 ;  /* 0x001d901201007387 */ /* 0x010fe20000100a00 */
[----:B--2---:R0:W-:Y:S03]  /*4b890*/  STL.64 [R1+0x1d88], R16 ;  /* 0x001d881001007387 */ /* 0x0041e60000100a00 */
[----:B0-----:R-:W2:Y:S01]  /*4b8a0*/  LDL.LU R16, [R1+0xa0] ;  /* 0x0000a00001107983 */ /* 0x001ea20000300800 */
[----:B------:R-:W2:Y:S02]  /*4b8b0*/  LDL.LU R17, [R1+0xa4] ;  /* 0x0000a40001117983 */ /* 0x000ea40000300800 */
[----:B------:R-:W4:Y:S02]  /*4b8c0*/  LDL.LU R18, [R1+0xa8] ;  /* 0x0000a80001127983 */ /* 0x000f240000300800 */
[----:B------:R-:W4:Y:S02]  /*4b8d0*/  LDL.LU R19, [R1+0xac] ;  /* 0x0000ac0001137983 */ /* 0x000f240000300800 */
[----:B------:R-:W-:-:S07]  /*4b8e0*/  IMAD.MOV.U32 R25, RZ, RZ, R3 ;  /* 0x000000ffff197224 */ /* 0x000fce00078e0003 */
[----:B---3--:R-:W-:Y:S01]  /*4b8f0*/  HMMA.16816.F32 R24, R8, R24, R4 ;  /* 0x000000180818723c */ /* 0x008fe20000001804 */
[----:B----4-:R-:W-:Y:S01]  /*4b900*/  STL.64 [R1+0x1da0], R18 ;  /* 0x001da01201007387 */ /* 0x010fe20000100a00 */
        /* <DEDUP_REMOVED lines=9> */
[----:B------:R-:W2:Y:S02]  /*4b9a0*/  LDL.LU R18, [R1+0xc8] ;  /* 0x0000c80001127983 */ /* 0x000ea40000300800 */
[----:B------:R-:W2:Y:S01]  /*4b9b0*/  LDL.LU R19, [R1+0xcc] ;  /* 0x0000cc0001137983 */ /* 0x000ea20000300800 */
[----:B------:R-:W3:Y:S01]  /*4b9c0*/  LDL.LU.64 R6, [R1+0x1df8] ;  /* 0x001df80001067983 */ /* 0x000ee20000300a00 */
[----:B------:R-:W3:Y:S02]  /*4b9d0*/  LDL.LU.64 R4, [R1+0x1df0] ;  /* 0x001df00001047983 */ /* 0x000ee40000300a00 */
[----:B------:R-:W-:Y:S02]  /*4b9e0*/  STL.64 [R1+0x5b0], R24 ;  /* 0x0005b01801007387 */ /* 0x000fe40000100a00 */
[----:B------:R0:W-:Y:S02]  /*4b9f0*/  STL.64 [R1+0x5b8], R26 ;  /* 0x0005b81a01007387 */ /* 0x0001e40000100a00 */
[----:B0-----:R-:W4:Y:S01]  /*4ba00*/  LDL.LU.64 R26, [R1+0x1de8] ;  /* 0x001de800011a7983 */ /* 0x001f220000300a00 */
[----:B------:R-:W4:Y:S01]  /*4ba10*/  LDL.LU.64 R24, [R1+0x1de0] ;  /* 0x001de00001187983 */ /* 0x000f220000300a00 */
[----:B------:R-:W-:Y:S01]  /*4ba20*/  MOV R12, R2 ;  /* 0x00000002000c7202 */ /* 0x000fe20000000f00 */
[----:B------:R-:W-:-:S07]  /*4ba30*/  IMAD.MOV.U32 R13, RZ, RZ, R0 ;  /* 0x000000ffff0d7224 */ /* 0x000fce00078e0000 */
[C---:B---3--:R-:W-:Y:S08]  /*4ba40*/  HMMA.16816.F32 R4, R8.reuse, R12, R4 ;  /* 0x0000000c0804723c */ /* 0x048ff00000001804 */
[C---:B----4-:R-:W-:Y:S11]  /*4ba50*/  HMMA.16816.F32 R24, R8.reuse, R20, R24 ;  /* 0x000000140818723c */ /* 0x050ff60000001818 */
[----:B------:R-:W-:Y:S04]  /*4ba60*/  @!UPT UIADD3 URZ, URZ, URZ, URZ ;  /* 0x0000003f3f3ff290 */ /* 0x000fe8000fffe03f */
[----:B------:R-:W-:Y:S01]  /*4ba70*/  STL.64 [R1+0x5a0], R4 ;  /* 0x0005a00401007387 */ /* 0x000fe20000100a00 */
[----:B------:R0:W-:Y:S03]  /*4ba80*/  STL.64 [R1+0x5a8], R6 ;  /* 0x0005a80601007387 */ /* 0x0001e60000100a00 */
[----:B0-----:R-:W3:Y:S01]  /*4ba90*/  LDL.LU.64 R6, [R1+0x1dd8] ;  /* 0x001dd80001067983 */ /* 0x001ee20000300a00 */
[----:B------:R-:W3:Y:S03]  /*4baa0*/  LDL.LU.64 R4, [R1+0x1dd0] ;  /* 0x001dd00001047983 */ /* 0x000ee60000300a00 */
[----:B------:R0:W-:Y:S02]  /*4bab0*/  STL.64 [R1+0x590], R24 ;  /* 0x0005901801007387 */ /* 0x0001e40000100a00 */
[----:B------:R-:W-:Y:S01]  /*4bac0*/  STL.64 [R1+0x598], R26 ;  /* 0x0005981a01007387 */ /* 0x000fe20000100a00 */
[----:B0-----:R-:W3:Y:S02]  /*4bad0*/  LDL.LU.64 R24, [R1+0x1dc8] ;  /* 0x001dc80001187983 */ /* 0x001ee40000300a00 */
[----:B---3--:R-:W-:Y:S02]  /*4bae0*/  HMMA.16816.F32 R8, R8, R24, R4 ;  /* 0x000000180808723c */ /* 0x008fe40000001804 */
[----:B------:R-:W2:Y:S01]  /*4baf0*/  LDL.LU.64 R6, [R1+0x1dc0] ;  /* 0x001dc00001067983 */ /* 0x000ea20000300a00 */
[----:B------:R-:W2:Y:S11]  /*4bb00*/  LDL.LU.64 R4, [R1+0x1db8] ;  /* 0x001db80001047983 */ /* 0x000eb60000300a00 */
[----:B------:R-:W-:Y:S09]  /*4bb10*/  @!UPT UIADD3 URZ, URZ, URZ, URZ ;  /* 0x0000003f3f3ff290 */ /* 0x000ff2000fffe03f */
[----:B------:R-:W-:Y:S01]  /*4bb20*/  STL.64 [R1+0x570], R8 ;  /* 0x0005700801007387 */ /* 0x000fe20000100a00 */
[----:B------:R-:W-:Y:S02]  /*4bb30*/  STL.64 [R1+0x578], R10 ;  /* 0x0005780a01007387 */ /* 0x000fe40000100a00 */
[----:B------:R-:W0:Y:S02]  /*4bb40*/  LDSM.16.M88.4 R8, [R22+0x52000] ;  /* 0x052000001608783b */ /* 0x000e240000000200 */
[----:B0-----:R-:W-:Y:S02]  /*4bb50*/  STL.64 [R1+0x1d10], R10 ;  /* 0x001d100a01007387 */ /* 0x001fe40000100a00 */
[----:B------:R0:W-:Y:S02]  /*4bb60*/  STL.64 [R1+0x1d08], R8 ;  /* 0x001d080801007387 */ /* 0x0001e40000100a00 */
[----:B0-----:R-:W3:Y:S01]  /*4bb70*/  LDL.LU R8, [R1+0xd0] ;  /* 0x0000d00001087983 */ /* 0x001ee20000300800 */
[----:B------:R-:W3:Y:S02]  /*4bb80*/  LDL.LU R9, [R1+0xd4] ;  /* 0x0000d40001097983 */ /* 0x000ee40000300800 */
[----:B------:R-:W4:Y:S02]  /*4bb90*/  LDL.LU R10, [R1+0xd8] ;  /* 0x0000d800010a7983 */ /* 0x000f240000300800 */
[----:B------:R-:W4:Y:S02]  /*4bba0*/  LDL.LU R11, [R1+0xdc] ;  /* 0x0000dc00010b7983 */ /* 0x000f240000300800 */
[----:B----4-:R-:W-:Y:S01]  /*4bbb0*/  STL.64 [R1+0x1d58], R10 ;  /* 0x001d580a01007387 */ /* 0x010fe20000100a00 */
[----:B---3--:R0:W-:Y:S03]  /*4bbc0*/  STL.64 [R1+0x1d50], R8 ;  /* 0x001d500801007387 */ /* 0x0081e60000100a00 */
[----:B0-----:R-:W3:Y:S01]  /*4bbd0*/  LDL.LU R8, [R1+0x70] ;  /* 0x0000700001087983 */ /* 0x001ee20000300800 */
[----:B------:R-:W3:Y:S02]  /*4bbe0*/  LDL.LU R9, [R1+0x74] ;  /* 0x0000740001097983 */ /* 0x000ee40000300800 */
[----:B------:R-:W4:Y:S02]  /*4bbf0*/  LDL.LU R10, [R1+0x78] ;  /* 0x00007800010a7983 */ /* 0x000f240000300800 */
[----:B------:R-:W4:Y:S02]  /*4bc00*/  LDL.LU R11, [R1+0x7c] ;  /* 0x00007c00010b7983 */ /* 0x000f240000300800 */
[----:B----4-:R-:W-:Y:S01]  /*4bc10*/  STL.64 [R1+0x1d68], R10 ;  /* 0x001d680a01007387 */ /* 0x010fe20000100a00 */
[----:B---3--:R0:W-:Y:S03]  /*4bc20*/  STL.64 [R1+0x1d60], R8 ;  /* 0x001d600801007387 */ /* 0x0081e60000100a00 */
[----:B0-----:R-:W2:Y:S02]  /*4bc30*/  LDL.64 R8, [R1+0x10] ;  /* 0x0000100001087983 */ /* 0x001ea40000100a00 */
[C---:B--2---:R-:W-:Y:S11]  /*4bc40*/  HMMA.16816.F32 R16, R4.reuse, R8, R16 ;  /* 0x000000080410723c */ /* 0x044ff60000001810 */
[----:B------:R-:W-:Y:S11]  /*4bc50*/  @!UPT UIADD3 URZ, URZ, URZ, URZ ;  /* 0x0000003f3f3ff290 */ /* 0x000ff6000fffe03f */
[----:B------:R-:W-:Y:S01]  /*4bc60*/  @!UPT UIADD3 URZ, URZ, URZ, URZ ;  /* 0x0000003f3f3ff290 */ /* 0x000fe2000fffe03f */
[----:B------:R-:W-:Y:S01]  /*4bc70*/  STL [R1+0x564], R17 ;  /* 0x0005641101007387 */ /* 0x000fe20000100800 */
[----:B------:R0:W-:Y:S01]  /*4bc80*/  STL.64 [R1+0x568], R18 ;  /* 0x0005681201007387 */ /* 0x0001e20000100a00 */
[----:B------:R-:W-:Y:S02]  /*4bc90*/  MOV R27, R16 ;  /* 0x00000010001b7202 */ /* 0x000fe40000000f00 */
[----:B0-----:R-:W2:Y:S01]  /*4bca0*/  LDL.LU.64 R18, [R1+0x1db0] ;  /* 0x001db00001127983 */ /* 0x001ea20000300a00 */
[----:B------:R-:W2:Y:S02]  /*4bcb0*/  LDL.LU.64 R16, [R1+0x1da8] ;  /* 0x001da80001107983 */ /* 0x000ea40000300a00 */
[----:B------:R-:W-:Y:S01]  /*4bcc0*/  STL [R1+0x1a6c], R27 ;  /* 0x001a6c1b01007387 */ /* 0x000fe20000100800 */
[C---:B--2---:R-:W-:Y:S11]  /*4bcd0*/  HMMA.16816.F32 R16, R4.reuse, R12, R16 ;  /* 0x0000000c0410723c */ /* 0x044ff60000001810 */
[----:B------:R-:W-:Y:S11]  /*4bce0*/  @!UPT UIADD3 URZ, URZ, URZ, URZ ;  /* 0x0000003f3f3ff290 */ /* 0x000ff6000fffe03f */
[----:B------:R-:W-:Y:S01]  /*4bcf0*/  @!UPT UIADD3 URZ, URZ, URZ, URZ ;  /* 0x0000003f3f3ff290 */ /* 0x000fe2000fffe03f */
[----:B------:R-:W-:Y:S01]  /*4bd00*/  STL.64 [R1+0x550], R16 ;  /* 0x0005501001007387 */ /* 0x000fe20000100a00 */
[----:B------:R0:W-:Y:S03]  /*4bd10*/  STL.64 [R1+0x558], R18 ;  /* 0x0005581201007387 */ /* 0x0001e60000100a00 */
[----:B0-----:R-:W2:Y:S01]  /*4bd20*/  LDL.LU.64 R18, [R1+0x1da0] ;  /* 0x001da00001127983 */ /* 0x001ea20000300a00 */
[----:B------:R-:W2:Y:S02]  /*4bd30*/  LDL.LU.64 R16, [R1+0x1d98] ;  /* 0x001d980001107983 */ /* 0x000ea40000300a00 */
[----:B------:R0:W-:Y:S02]  /*4bd40*/  STL.64 [R1+0x1d70], R12 ;  /* 0x001d700c01007387 */ /* 0x0001e40000100a00 */
[----:B0-----:R-:W3:Y:S01]  /*4bd50*/  LDL.LU R12, [R1+0x80] ;  /* 0x00008000010c7983 */ /* 0x001ee20000300800 */
[----:B------:R-:W3:Y:S02]  /*4bd60*/  LDL.LU R13, [R1+0x84] ;  /* 0x00008400010d7983 */ /* 0x000ee40000300800 */
[----:B------:R-:W3:Y:S02]  /*4bd70*/  LDL.LU R14, [R1+0x88] ;  /* 0x00008800010e7983 */ /* 0x000ee40000300800 */
[----:B------:R-:W3:Y:S01]  /*4bd80*/  LDL.LU R15, [R1+0x8c] ;  /* 0x00008c00010f7983 */ /* 0x000ee20000300800 */
[C---:B--2---:R-:W-:Y:S11]  /*4bd90*/  HMMA.16816.F32 R16, R4.reuse, R20, R16 ;  /* 0x000000140410723c */ /* 0x044ff60000001810 */
[----:B------:R-:W-:Y:S11]  /*4bda0*/  @!UPT UIADD3 URZ, URZ, URZ, URZ ;  /* 0x0000003f3f3ff290 */ /* 0x000ff6000fffe03f */
[----:B------:R-:W-:Y:S01]  /*4bdb0*/  @!UPT UIADD3 URZ, URZ, URZ, URZ ;  /* 0x0000003f3f3ff290 */ /* 0x000fe2000fffe03f */
[----:B------:R-:W-:Y:S01]  /*4bdc0*/  STL.64 [R1+0x540], R16 ;  /* 0x0005401001007387 */ /* 0x000fe20000100a00 */
[----:B------:R0:W-:Y:S03]  /*4bdd0*/  STL.64 [R1+0x548], R18 ;  /* 0x0005481201007387 */ /* 0x0001e60000100a00 */
[----:B0-----:R-:W2:Y:S01]  /*4bde0*/  LDL.LU.64 R18, [R1+0x1d90] ;  /* 0x001d900001127983 */ /* 0x001ea20000300a00 */
[----:B------:R-:W2:Y:S02]  /*4bdf0*/  LDL.LU.64 R16, [R1+0x1d88] ;  /* 0x001d880001107983 */ /* 0x000ea40000300a00 */
[----:B--2---:R-:W-:Y:S01]  /*4be00*/  HMMA.16816.F32 R4, R4, R24, R16 ;  /* 0x000000180404723c */ /* 0x004fe20000001810 */
[----:B------:R-:W3:Y:S01]  /*4be10*/  LDL.LU.64 R18, [R1+0x1d80] ;  /* 0x001d800001127983 */ /* 0x000ee20000300a00 */
[----:B------:R-:W3:Y:S02]  /*4be20*/  LDL.LU.64 R16, [R1+0x1d78] ;  /* 0x001d780001107983 */ /* 0x000ee40000300a00 */
[----:B------:R-:W-:Y:S01]  /*4be30*/  IMAD.MOV.U32 R2, RZ, RZ, R8 ;  /* 0x000000ffff027224 */ /* 0x000fe200078e0008 */
[----:B------:R-:W-:Y:S11]  /*4be40*/  MOV R0, R9 ;  /* 0x0000000900007202 */ /* 0x000ff60000000f00 */
[----:B------:R-:W-:Y:S07]  /*4be50*/  @!UPT UIADD3 URZ, URZ, URZ, URZ ;  /* 0x0000003f3f3ff290 */ /* 0x000fee000fffe03f */
[----:B------:R0:W-:Y:S01]  /*4be60*/  STL.64 [R1+0x4d0], R4 ;  /* 0x0004d00401007387 */ /* 0x0001e20000100a00 */
[----:B------:R1:W-:Y:S03]  /*4be70*/  STL.64 [R1+0x4d8], R6 ;  /* 0x0004d80601007387 */ /* 0x0003e60000100a00 */
[----:B0-----:R-:W2:Y:S01]  /*4be80*/  LDL.LU R4, [R1+0x60] ;  /* 0x0000600001047983 */ /* 0x001ea20000300800 */
[----:B------:R-:W2:Y:S02]  /*4be90*/  LDL.LU R5, [R1+0x64] ;  /* 0x0000640001057983 */ /* 0x000ea40000300800 */
[----:B-1----:R-:W2:Y:S02]  /*4bea0*/  LDL.LU R6, [R1+0x68] ;  /* 0x0000680001067983 */ /* 0x002ea40000300800 */
[----:B------:R-:W2:Y:S01]  /*4beb0*/  LDL.LU R7, [R1+0x6c] ;  /* 0x00006c0001077983 */ /* 0x000ea20000300800 */
[C---:B---3--:R-:W-:Y:S11]  /*4bec0*/  HMMA.16816.F32 R12, R16.reuse, R8, R12 ;  /* 0x00000008100c723c */ /* 0x048ff6000000180c */
[----:B------:R-:W-:Y:S11]  /*4bed0*/  @!UPT UIADD3 URZ, URZ, URZ, URZ ;  /* 0x0000003f3f3ff290 */ /* 0x000ff6000fffe03f */
[----:B------:R-:W-:Y:S01]  /*4bee0*/  @!UPT UIADD3 URZ, URZ, URZ, URZ ;  /* 0x0000003f3f3ff290 */ /* 0x000fe2000fffe03f */
[----:B------:R0:W-:Y:S01]  /*4bef0*/  STL.64 [R1+0x4c0], R12 ;  /* 0x0004c00c01007387 */ /* 0x0001e20000100a00 */
[----:B------:R1:W-:Y:S03]  /*4bf00*/  STL.64 [R1+0x4c8], R14 ;  /* 0x0004c80e01007387 */ /* 0x0003e60000100a00 */
[----:B0-----:R-:W1:Y:S01]  /*4bf10*/  LDL.LU.64 R12, [R1+0x1d70] ;  /* 0x001d7000010c7983 */ /* 0x001e620000300a00 */
[----:B------:R-:W1:Y:S02]  /*4bf20*/  LDL.LU.64 R10, [R1+0x1d68] ;  /* 0x001d6800010a7983 */ /* 0x000e640000300a00 */
[----:B------:R-:W1:Y:S01]  /*4bf30*/  LDL.LU.64 R8, [R1+0x1d60] ;  /* 0x001d600001087983 */ /* 0x000e620000300a00 */
[C---:B--2---:R-:W-:Y:S08]  /*4bf40*/  HMMA.16816.F32 R4, R16.reuse, R20, R4 ;  /* 0x000000141004723c */ /* 0x044ff00000001804 */
[C---:B-1----:R-:W-:Y:S01]  /*4bf50*/  HMMA.16816.F32 R12, R16.reuse, R12, R8 ;  /* 0x0000000c100c723c */ /* 0x042fe20000001808 */
[----:B------:R-:W2:Y:S01]  /*4bf60*/  LDL.LU.64 R10, [R1+0x1d58] ;  /* 0x001d5800010a7983 */ /* 0x000ea20000300a00 */
[----:B------:R-:W2:Y:S11]  /*4bf70*/  LDL.LU.64 R8, [R1+0x1d50] ;  /* 0x001d500001087983 */ /* 0x000eb60000300a00 */
[----:B------:R-:W-:Y:S10]  /*4bf80*/  @!UPT UIADD3 URZ, URZ, URZ, URZ ;  /* 0x0000003f3f3ff290 */ /* 0x000ff4000fffe03f */
[----:B------:R-:W-:Y:S01]  /*4bf90*/  STL.64 [R1+0x530], R12 ;  /* 0x0005300c01007387 */ /* 0x000fe20000100a00 */
[----:B------:R0:W-:Y:S03]  /*4bfa0*/  STL.64 [R1+0x538], R14 ;  /* 0x0005380e01007387 */ /* 0x0001e60000100a00 */
[----:B0-----:R-:W3:Y:S01]  /*4bfb0*/  LDL.LU.64 R14, [R1+0x1d48] ;  /* 0x001d4800010e7983 */ /* 0x001ee20000300a00 */
[----:B------:R-:W3:Y:S02]  /*4bfc0*/  LDL.LU.64 R12, [R1+0x1d40] ;  /* 0x001d4000010c7983 */ /* 0x000ee40000300a00 */
[----:B------:R-:W-:Y:S02]  /*4bfd0*/  STL.64 [R1+0x520], R4 ;  /* 0x0005200401007387 */ /* 0x000fe40000100a00 */
[----:B------:R-:W-:Y:S02]  /*4bfe0*/  STL.64 [R1+0x528], R6 ;  /* 0x0005280601007387 */ /* 0x000fe40000100a00 */
[----:B------:R-:W0:Y:S04]  /*4bff0*/  LDSM.16.M88.4 R4, [R22+0x52800] ;  /* 0x052800001604783b */ /* 0x000e280000000200 */
[----:B0-----:R-:W-:Y:S01]  /*4c000*/  STL.64 [R1+0x1cc8], R6 ;  /* 0x001cc80601007387 */ /* 0x001fe20000100a00 */
[----:B------:R0:W-:Y:S03]  /*4c010*/  STL.64 [R1+0x1cc0], R4 ;  /* 0x001cc00401007387 */ /* 0x0001e60000100a00 */
[----:B0-----:R-:W4:Y:S01]  /*4c020*/  LDL.LU R4, [R1+0xf0] ;  /* 0x0000f00001047983 */ /* 0x001f220000300800 */
[----:B------:R-:W4:Y:S02]  /*4c030*/  LDL.LU R5, [R1+0xf4] ;  /* 0x0000f40001057983 */ /* 0x000f240000300800 */
[----:B------:R-:W5:Y:S02]  /*4c040*/  LDL.LU R6, [R1+0xf8] ;  /* 0x0000f80001067983 */ /* 0x000f640000300800 */
[----:B------:R-:W5:Y:S02]  /*4c050*/  LDL.LU R7, [R1+0xfc] ;  /* 0x0000fc0001077983 */ /* 0x000f640000300800 */
[----:B-----5:R-:W-:Y:S01]  /*4c060*/  STL.64 [R1+0x1d20], R6 ;  /* 0x001d200601007387 */ /* 0x020fe20000100a00 */
[----:B----4-:R0:W-:Y:S03]  /*4c070*/  STL.64 [R1+0x1d18], R4 ;  /* 0x001d180401007387 */ /* 0x0101e60000100a00 */
[----:B0-----:R-:W4:Y:S01]  /*4c080*/  LDL.LU R4, [R1+0x100] ;  /* 0x0001000001047983 */ /* 0x001f220000300800 */
[----:B------:R-:W4:Y:S02]  /*4c090*/  LDL.LU R5, [R1+0x104] ;  /* 0x0001040001057983 */ /* 0x000f240000300800 */
[----:B------:R-:W5:Y:S02]  /*4c0a0*/  LDL.LU R6, [R1+0x108] ;  /* 0x0001080001067983 */ /* 0x000f640000300800 */
[----:B------:R-:W5:Y:S01]  /*4c0b0*/  LDL.LU R7, [R1+0x10c] ;  /* 0x00010c0001077983 */ /* 0x000f620000300800 */
[----:B--2---:R-:W-:Y:S01]  /*4c0c0*/  HMMA.16816.F32 R8, R16, R24, R8 ;  /* 0x000000181008723c */ /* 0x004fe20000001808 */
[----:B------:R-:W0:Y:S04]  /*4c0d0*/  LDSM.16.M88.4 R16, [R22+0x53000] ;  /* 0x053000001610783b */ /* 0x000e280000000200 */
[----:B-----5:R-:W-:Y:S01]  /*4c0e0*/  STL.64 [R1+0x1d30], R6 ;  /* 0x001d300601007387 */ /* 0x020fe20000100a00 */
[----:B----4-:R-:W-:Y:S02]  /*4c0f0*/  STL.64 [R1+0x1d28], R4 ;  /* 0x001d280401007387 */ /* 0x010fe40000100a00 */
[----:B------:R1:W-:Y:S02]  /*4c100*/  STL.64 [R1+0x1d38], R24 ;  /* 0x001d381801007387 */ /* 0x0003e40000100a00 */
[----:B-1----:R-:W3:Y:S11]  /*4c110*/  LDL.LU R24, [R1+0x110] ;  /* 0x0001100001187983 */ /* 0x002ef60000300800 */
[----:B------:R-:W-:Y:S02]  /*4c120*/  @!UPT UIADD3 URZ, URZ, URZ, URZ ;  /* 0x0000003f3f3ff290 */ /* 0x000fe4000fffe03f */
[----:B------:R-:W-:Y:S02]  /*4c130*/  STL.64 [R1+0xb0], R8 ;  /* 0x0000b00801007387 */ /* 0x000fe40000100a00 */
[----:B------:R-:W-:Y:S02]  /*4c140*/  STL.64 [R1+0xb8], R10 ;  /* 0x0000b80a01007387 */ /* 0x000fe40000100a00 */
[----:B------:R-:W3:Y:S01]  /*4c150*/  LDL.LU R25, [R1+0x114] ;  /* 0x0001140001197983 */ /* 0x000ee20000300800 */
[----:B------:R-:W3:Y:S01]  /*4c160*/  LDL.LU R26, [R1+0x118] ;  /* 0x00011800011a7983 */ /* 0x000ee20000300800 */
[----:B------:R-:W3:Y:S02]  /*4c170*/  LDL.LU R27, [R1+0x11c] ;  /* 0x00011c00011b7983 */ /* 0x000ee40000300800 */
[----:B0-----:R-:W-:Y:S02]  /*4c180*/  STL.64 [R1+0x1c88], R18 ;  /* 0x001c881201007387 */ /* 0x001fe40000100a00 */
[----:B------:R0:W-:Y:S02]  /*4c190*/  STL.64 [R1+0x1c80], R16 ;  /* 0x001c801001007387 */ /* 0x0001e40000100a00 */
[----:B0-----:R-:W2:Y:S01]  /*4c1a0*/  LDL.LU R16, [R1+0x170] ;  /* 0x0001700001107983 */ /* 0x001ea20000300800 */
[----:B------:R-:W2:Y:S02]  /*4c1b0*/  LDL.LU R17, [R1+0x174] ;  /* 0x0001740001117983 */ /* 0x000ea40000300800 */
[----:B------:R-:W4:Y:S02]  /*4c1c0*/  LDL.LU R18, [R1+0x178] ;  /* 0x0001780001127983 */ /* 0x000f240000300800 */
[----:B------:R-:W4:Y:S02]  /*4c1d0*/  LDL.LU R19, [R1+0x17c] ;  /* 0x00017c0001137983 */ /* 0x000f240000300800 */
[----:B------:R-:W-:Y:S01]  /*4c1e0*/  IMAD.MOV.U32 R4, RZ, RZ, R2 ;  /* 0x000000ffff047224 */ /* 0x000fe200078e0002 */
[----:B------:R-:W-:Y:S01]  /*4c1f0*/  MOV R5, R0 ;  /* 0x0000000000057202 */ /* 0x000fe20000000f00 */
[----:B------:R-:W5:Y:S01]  /*4c200*/  LDL.LU R8, [R1+0xe0] ;  /* 0x0000e00001087983 */ /* 0x000f620000300800 */
[----:B------:R-:W5:Y:S02]  /*4c210*/  LDL.LU R9, [R1+0xe4] ;  /* 0x0000e40001097983 */ /* 0x000f640000300800 */
[----:B------:R-:W5:Y:S02]  /*4c220*/  LDL.LU R10, [R1+0xe8] ;  /* 0x0000e800010a7983 */ /* 0x000f640000300800 */
[----:B------:R-:W5:Y:S01]  /*4c230*/  LDL.LU R11, [R1+0xec] ;  /* 0x0000ec00010b7983 */ /* 0x000f620000300800 */
[C---:B---3--:R-:W-:Y:S01]  /*4c240*/  HMMA.16816.F32 R4, R12.reuse, R4, R24 ;  /* 0x000000040c04723c */ /* 0x048fe20000001818 */
[----:B----4-:R-:W-:Y:S01]  /*4c250*/  STL.64 [R1+0x1c98], R18 ;  /* 0x001c981201007387 */ /* 0x010fe20000100a00 */
[----:B--2---:R0:W-:Y:S03]  /*4c260*/  STL.64 [R1+0x1c90], R16 ;  /* 0x001c901001007387 */ /* 0x0041e60000100a00 */
[----:B0-----:R-:W2:Y:S01]  /*4c270*/  LDL.64 R16, [R1] ;  /* 0x0000000001107983 */ /* 0x001ea20000100a00 */
[----:B------:R-:W5:Y:S11]  /*4c280*/  LDL.LU.64 R24, [R1+0x1d38] ;  /* 0x001d380001187983 */ /* 0x000f760000300a00 */
[----:B------:R-:W-:Y:S06]  /*4c290*/  @!UPT UIADD3 URZ, URZ, URZ, URZ ;  /* 0x0000003f3f3ff290 */ /* 0x000fec000fffe03f */
[----:B------:R-:W-:Y:S02]  /*4c2a0*/  STL.64 [R1+0x110], R4 ;  /* 0x0001100401007387 */ /* 0x000fe40000100a00 */
[----:B------:R0:W-:Y:S02]  /*4c2b0*/  STL.64 [R1+0x118], R6 ;  /* 0x0001180601007387 */ /* 0x0001e40000100a00 */
[----:B0-----:R-:W2:Y:S01]  /*4c2c0*/  LDL.LU.64 R6, [R1+0x1d30] ;  /* 0x001d300001067983 */ /* 0x001ea20000300a00 */
[----:B------:R-:W2:Y:S02]  /*4c2d0*/  LDL.LU.64 R4, [R1+0x1d28] ;  /* 0x001d280001047983 */ /* 0x000ea40000300a00 */
        /* <DEDUP_REMOVED lines=8> */
[C---:B--2---:R-:W-:Y:S01]  /*4c360*/  HMMA.16816.F32 R16, R12.reuse, R20, R4 ;  /* 0x000000140c10723c */ /* 0x044fe20000001804 */
[----:B------:R-:W2:Y:S11]  /*4c370*/  LDL.LU R4, [R1+0x150] ;  /* 0x0001500001047983 */ /* 0x000eb60000300800 */
[----:B------:R-:W-:Y:S11]  /*4c380*/  @!UPT UIADD3 URZ, URZ, URZ, URZ ;  /* 0x0000003f3f3ff290 */ /* 0x000ff6000fffe03f */
[----:B------:R-:W-:Y:S01]  /*4c390*/  STL.64 [R1+0xa0], R16 ;  /* 0x0000a01001007387 */ /* 0x000fe20000100a00 */
[----:B------:R-:W-:Y:S02]  /*4c3a0*/  STL.64 [R1+0xa8], R18 ;  /* 0x0000a81201007387 */ /* 0x000fe40000100a00 */
[----:B------:R-:W2:Y:S02]  /*4c3b0*/  LDL.LU R5, [R1+0x154] ;  /* 0x0001540001057983 */ /* 0x000ea40000300800 */
[----:B------:R-:W3:Y:S01]  /*4c3c0*/  LDL.LU R6, [R1+0x158] ;  /* 0x0001580001067983 */ /* 0x000ee20000300800 */
[----:B------:R-:W3:Y:S04]  /*4c3d0*/  LDL.LU R7, [R1+0x15c] ;  /* 0x00015c0001077983 */ /* 0x000ee80000300800 */
[----:B---3--:R-:W-:Y:S01]  /*4c3e0*/  STL.64 [R1+0x1cd8], R6 ;  /* 0x001cd80601007387 */ /* 0x008fe20000100a00 */
[----:B--2---:R0:W-:Y:S03]  /*4c3f0*/  STL.64 [R1+0x1cd0], R4 ;  /* 0x001cd00401007387 */ /* 0x0041e60000100a00 */
[----:B0-----:R-:W2:Y:S01]  /*4c400*/  LDL.LU R4, [R1+0x120] ;  /* 0x0001200001047983 */ /* 0x001ea20000300800 */
[----:B------:R-:W2:Y:S02]  /*4c410*/  LDL.LU R5, [R1+0x124] ;  /* 0x0001240001057983 */ /* 0x000ea40000300800 */
[----:B------:R-:W3:Y:S02]  /*4c420*/  LDL.LU R6, [R1+0x128] ;  /* 0x0001280001067983 */ /* 0x000ee40000300800 */
[----:B------:R-:W3:Y:S01]  /*4c430*/  LDL.LU R7, [R1+0x12c] ;  /* 0x00012c0001077983 */ /* 0x000ee20000300800 */
[----:B------:R-:W4:Y:S01]  /*4c440*/  LDL.LU R16, [R1+0x140] ;  /* 0x0001400001107983 */ /* 0x000f220000300800 */
[----:B------:R-:W4:Y:S02]  /*4c450*/  LDL.LU R17, [R1+0x144] ;  /* 0x0001440001117983 */ /* 0x000f240000300800 */
[----:B------:R-:W4:Y:S02]  /*4c460*/  LDL.LU R18, [R1+0x148] ;  /* 0x0001480001127983 */ /* 0x000f240000300800 */
[----:B------:R-:W4:Y:S01]  /*4c470*/  LDL.LU R19, [R1+0x14c] ;  /* 0x00014c0001137983 */ /* 0x000f220000300800 */
[----:B-----5:R-:W-:Y:S01]  /*4c480*/  HMMA.16816.F32 R8, R12, R24, R8 ;  /* 0x000000180c08723c */ /* 0x020fe20000001808 */
        /* <DEDUP_REMOVED lines=8> */
[----:B0-----:R-:W4:Y:S01]  /*4c510*/  LDL.64 R4, [R1+0x10] ;  /* 0x0000100001047983 */ /* 0x001f220000100a00 */
[----:B------:R-:W2:Y:S06]  /*4c520*/  LDL.LU R12, [R1+0x160] ;  /* 0x00016000010c7983 */ /* 0x000eac0000300800 */
[----:B------:R-:W-:Y:S02]  /*4c530*/  STL.64 [R1+0x70], R8 ;  /* 0x0000700801007387 */ /* 0x000fe40000100a00 */
[----:B------:R-:W-:Y:S01]  /*4c540*/  STL.64 [R1+0x78], R10 ;  /* 0x0000780a01007387 */ /* 0x000fe20000100a00 */
[----:B------:R-:W2:Y:S01]  /*4c550*/  LDL.LU R13, [R1+0x164] ;  /* 0x00016400010d7983 */ /* 0x000ea20000300800 */
[----:B------:R-:W3:Y:S02]  /*4c560*/  LDL.LU R14, [R1+0x168] ;  /* 0x00016800010e7983 */ /* 0x000ee40000300800 */
[----:B------:R-:W3:Y:S01]  /*4c570*/  LDL.LU R15, [R1+0x16c] ;  /* 0x00016c00010f7983 */ /* 0x000ee20000300800 */
[----:B------:R-:W0:Y:S04]  /*4c580*/  LDSM.16.M88.4 R8, [R22+0x53800] ;  /* 0x053800001608783b */ /* 0x000e280000000200 */
[----:B---3--:R-:W-:Y:S01]  /*4c590*/  STL.64 [R1+0x1ca8], R14 ;  /* 0x001ca80e01007387 */ /* 0x008fe20000100a00 */
[----:B--2---:R1:W-:Y:S03]  /*4c5a0*/  STL.64 [R1+0x1ca0], R12 ;  /* 0x001ca00c01007387 */ /* 0x0043e60000100a00 */
[----:B-1----:R-:W2:Y:S01]  /*4c5b0*/  LDL.LU R12, [R1+0x180] ;  /* 0x00018000010c7983 */ /* 0x002ea20000300800 */
[----:B------:R-:W2:Y:S02]  /*4c5c0*/  LDL.LU R13, [R1+0x184] ;  /* 0x00018400010d7983 */ /* 0x000ea40000300800 */
[----:B------:R-:W3:Y:S02]  /*4c5d0*/  LDL.LU R14, [R1+0x188] ;  /* 0x00018800010e7983 */ /* 0x000ee40000300800 */
[----:B------:R-:W3:Y:S02]  /*4c5e0*/  LDL.LU R15, [R1+0x18c] ;  /* 0x00018c00010f7983 */ /* 0x000ee40000300800 */
[----:B0-----:R-:W-:Y:S01]  /*4c5f0*/  IMAD.MOV.U32 R2, RZ, RZ, R10 ;  /* 0x000000ffff027224 */ /* 0x001fe200078e000a */
[----:B------:R-:W-:Y:S01]  /*4c600*/  MOV R0, R11 ;  /* 0x0000000b00007202 */ /* 0x000fe20000000f00 */
[----:B------:R-:W-:Y:S01]  /*4c610*/  IMAD.MOV.U32 R23, RZ, RZ, R8 ;  /* 0x000000ffff177224 */ /* 0x000fe200078e0008 */
[----:B------:R-:W-:Y:S01]  /*4c620*/  MOV R3, R9 ;  /* 0x0000000900037202 */ /* 0x000fe20000000f00 */
[----:B---3--:R-:W-:Y:S01]  /*4c630*/  STL.64 [R1+0x1cb8], R14 ;  /* 0x001cb80e01007387 */ /* 0x008fe20000100a00 */
[----:B--2---:R0:W-:Y:S03]  /*4c640*/  STL.64 [R1+0x1cb0], R12 ;  /* 0x001cb00c01007387 */ /* 0x0041e60000100a00 */
[----:B0-----:R-:W2:Y:S01]  /*4c650*/  LDL.LU R12, [R1+0x190] ;  /* 0x00019000010c7983 */ /* 0x001ea20000300800 */
[----:B------:R-:W2:Y:S02]  /*4c660*/  LDL.LU R13, [R1+0x194] ;  /* 0x00019400010d7983 */ /* 0x000ea40000300800 */
[----:B------:R-:W2:Y:S02]  /*4c670*/  LDL.LU R14, [R1+0x198] ;  /* 0x00019800010e7983 */ /* 0x000ea40000300800 */
[----:B------:R-:W2:Y:S01]  /*4c680*/  LDL.LU R15, [R1+0x19c] ;  /* 0x00019c00010f7983 */ /* 0x000ea20000300800 */
[----:B------:R-:W4:Y:S01]  /*4c690*/  LDL.LU.64 R10, [R1+0x1d10] ;  /* 0x001d1000010a7983 */ /* 0x000f220000300a00 */
[----:B------:R-:W4:Y:S02]  /*4c6a0*/  LDL.LU.64 R8, [R1+0x1d08] ;  /* 0x001d080001087983 */ /* 0x000f240000300a00 */
[C---:B----4-:R-:W-:Y:S11]  /*4c6b0*/  HMMA.16816.F32 R16, R8.reuse, R4, R16 ;  /* 0x000000040810723c */ /* 0x050ff60000001810 */
[----:B------:R-:W-:Y:S11]  /*4c6c0*/  @!UPT UIADD3 URZ, URZ, URZ, URZ ;  /* 0x0000003f3f3ff290 */ /* 0x000ff6000fffe03f */
[----:B------:R-:W-:Y:S01]  /*4c6d0*/  @!UPT UIADD3 URZ, URZ, URZ, URZ ;  /* 0x0000003f3f3ff290 */ /* 0x000fe2000fffe03f */
[----:B------:R0:W-:Y:S01]  /*4c6e0*/  STL.64 [R1+0xd0], R16 ;  /* 0x0000d01001007387 */ /* 0x0001e20000100a00 */
[----:B------:R1:W-:Y:S03]  /*4c6f0*/  STL.64 [R1+0xd8], R18 ;  /* 0x0000d81201007387 */ /* 0x0003e60000100a00 */
[----:B0-----:R-:W3:Y:S01]  /*4c700*/  LDL.LU.64 R16, [R1+0x1d00] ;  /* 0x001d000001107983 */ /* 0x001ee20000300a00 */
[----:B-1----:R-:W-:Y:S01]  /*4c710*/  IMAD.MOV.U32 R19, RZ, RZ, R4 ;  /* 0x000000ffff137224 */ /* 0x002fe200078e0004 */
[----:B------:R-:W-:Y:S01]  /*4c720*/  MOV R18, R5 ;  /* 0x0000000500127202 */ /* 0x000fe20000000f00 */
[----:B------:R-:W3:Y:S01]  /*4c730*/  LDL.LU.64 R6, [R1+0x1cf8] ;  /* 0x001cf80001067983 */ /* 0x000ee20000300a00 */
[----:B------:R-:W3:Y:S02]  /*4c740*/  LDL.LU.64 R4, [R1+0x1cf0] ;  /* 0x001cf00001047983 */ /* 0x000ee40000300a00 */
[C---:B---3--:R-:W-:Y:S11]  /*4c750*/  HMMA.16816.F32 R4, R8.reuse, R16, R4 ;  /* 0x000000100804723c */ /* 0x048ff60000001804 */
[----:B------:R-:W-:Y:S11]  /*4c760*/  @!UPT UIADD3 URZ, URZ, URZ, URZ ;  /* 0x0000003f3f3ff290 */ /* 0x000ff6000fffe03f */
[----:B------:R-:W-:Y:S01]  /*4c770*/  @!UPT UIADD3 URZ, URZ, URZ, URZ ;  /* 0x0000003f3f3ff290 */ /* 0x000fe2000fffe03f */
[----:B------:R-:W-:Y:S01]  /*4c780*/  STL.64 [R1+0xc0], R4 ;  /* 0x0000c00401007387 */ /* 0x000fe20000100a00 */
[----:B------:R0:W-:Y:S03]  /*4c790*/  STL.64 [R1+0xc8], R6 ;  /* 0x0000c80601007387 */ /* 0x0001e60000100a00 */
[----:B0-----:R-:W3:Y:S01]  /*4c7a0*/  LDL.LU.64 R6, [R1+0x1ce8] ;  /* 0x001ce80001067983 */ /* 0x001ee20000300a00 */
[----:B------:R-:W3:Y:S02]  /*4c7b0*/  LDL.LU.64 R4, [R1+0x1ce0] ;  /* 0x001ce00001047983 */ /* 0x000ee40000300a00 */
[C---:B---3--:R-:W-:Y:S11]  /*4c7c0*/  HMMA.16816.F32 R4, R8.reuse, R20, R4 ;  /* 0x000000140804723c */ /* 0x048ff60000001804 */
[----:B------:R-:W-:Y:S11]  /*4c7d0*/  @!UPT UIADD3 URZ, URZ, URZ, URZ ;  /* 0x0000003f3f3ff290 */ /* 0x000ff6000fffe03f */
[----:B------:R-:W-:Y:S01]  /*4c7e0*/  @!UPT UIADD3 URZ, URZ, URZ, URZ ;  /* 0x0000003f3f3ff290 */ /* 0x000fe2000fffe03f */
[----:B------:R-:W-:Y:S01]  /*4c7f0*/  STL.64 [R1+0x90], R4 ;  /* 0x0000900401007387 */ /* 0x000fe20000100a00 */
[----:B------:R-:W-:Y:S02]  /*4c800*/  STL.64 [R1+0x98], R6 ;  /* 0x0000980601007387 */ /* 0x000fe40000100a00 */
[----:B------:R-:W0:Y:S04]  /*4c810*/  LDSM.16.M88.4 R4, [R22+0x54000] ;  /* 0x054000001604783b */ /* 0x000e280000000200 */
[----:B0-----:R-:W-:Y:S01]  /*4c820*/  IMAD.MOV.U32 R29, RZ, RZ, R6 ;  /* 0x000000ffff1d7224 */ /* 0x001fe200078e0006 */
[----:B------:R0:W-:Y:S01]  /*4c830*/  STL.64 [R1+0x20], R4 ;  /* 0x0000200401007387 */ /* 0x0001e20000100a00 */
[----:B------:R-:W-:Y:S02]  /*4c840*/  MOV R28, R7 ;  /* 0x00000007001c7202 */ /* 0x000fe40000000f00 */
[----:B------:R-:W3:Y:S01]  /*4c850*/  LDL.LU.64 R6, [R1+0x1cd8] ;  /* 0x001cd80001067983 */ /* 0x000ee20000300a00 */
        /* <DEDUP_REMOVED lines=10> */
[----:B0-----:R-:W-:Y:S01]  /*4c900*/  IMAD.MOV.U32 R8, RZ, RZ, R19 ;  /* 0x000000ffff087224 */ /* 0x001fe200078e0013 */
[----:B------:R-:W-:-:S07]  /*4c910*/  MOV R9, R18 ;  /* 0x0000001200097202 */ /* 0x000fce0000000f00 */
[C---:B--2---:R-:W-:Y:S11]  /*4c920*/  HMMA.16816.F32 R12, R4.reuse, R8, R12 ;  /* 0x00000008040c723c */ /* 0x044ff6000000180c */
[----:B------:R-:W-:Y:S11]  /*4c930*/  @!UPT UIADD3 URZ, URZ, URZ, URZ ;  /* 0x0000003f3f3ff290 */ /* 0x000ff6000fffe03f */
[----:B------:R-:W-:Y:S01]  /*4c940*/  @!UPT UIADD3 URZ, URZ, URZ, URZ ;  /* 0x0000003f3f3ff290 */ /* 0x000fe2000fffe03f */
[----:B------:R-:W-:Y:S01]  /*4c950*/  STL.64 [R1+0x510], R12 ;  /* 0x0005100c01007387 */ /* 0x000fe20000100a00 */
[----:B------:R0:W-:Y:S03]  /*4c960*/  STL.64 [R1+0x518], R14 ;  /* 0x0005180e01007387 */ /* 0x0001e60000100a00 */
[----:B0-----:R-:W2:Y:S01]  /*4c970*/  LDL.LU.64 R14, [R1+0x1cb8] ;  /* 0x001cb800010e7983 */ /* 0x001ea20000300a00 */
[----:B------:R-:W2:Y:S02]  /*4c980*/  LDL.LU.64 R12, [R1+0x1cb0] ;  /* 0x001cb000010c7983 */ /* 0x000ea40000300a00 */
[----:B------:R-:W-:Y:S01]  /*4c990*/  IMAD.MOV.U32 R11, RZ, RZ, R16 ;  /* 0x000000ffff0b7224 */ /* 0x000fe200078e0010 */
[----:B------:R-:W-:Y:S01]  /*4c9a0*/  MOV R10, R17 ;  /* 0x00000011000a7202 */ /* 0x000fe20000000f00 */
[C---:B--2---:R-:W-:Y:S11]  /*4c9b0*/  HMMA.16816.F32 R12, R4.reuse, R16, R12 ;  /* 0x00000010040c723c */ /* 0x044ff6000000180c */
[----:B------:R-:W-:Y:S11]  /*4c9c0*/  @!UPT UIADD3 URZ, URZ, URZ, URZ ;  /* 0x0000003f3f3ff290 */ /* 0x000ff6000fffe03f */
[----:B------:R-:W-:Y:S01]  /*4c9d0*/  @!UPT UIADD3 URZ, URZ, URZ, URZ ;  /* 0x0000003f3f3ff290 */ /* 0x000fe2000fffe03f */
[----:B------:R-:W-:Y:S01]  /*4c9e0*/  STL.64 [R1+0x500], R12 ;  /* 0x0005000c01007387 */ /* 0x000fe20000100a00 */
[----:B------:R0:W-:Y:S03]  /*4c9f0*/  STL.64 [R1+0x508], R14 ;  /* 0x0005080e01007387 */ /* 0x0001e60000100a00 */
[----:B0-----:R-:W2:Y:S01]  /*4ca00*/  LDL.LU.64 R14, [R1+0x1ca8] ;  /* 0x001ca800010e7983 */ /* 0x001ea20000300a00 */
[----:B------:R-:W2:Y:S02]  /*4ca10*/  LDL.LU.64 R12, [R1+0x1ca0] ;  /* 0x001ca000010c7983 */ /* 0x000ea40000300a00 */
[----:B------:R-:W3:Y:S02]  /*4ca20*/  LDL.LU.64 R18, [R1+0x1c98] ;  /* 0x001c980001127983 */ /* 0x000ee40000300a00 */
[----:B------:R-:W3:Y:S02]  /*4ca30*/  LDL.LU.64 R16, [R1+0x1c90] ;  /* 0x001c900001107983 */ /* 0x000ee40000300a00 */
[C---:B---3--:R-:W-:Y:S08]  /*4ca40*/  HMMA.16816.F32 R16, R4.reuse, R20, R16 ;  /* 0x000000140410723c */ /* 0x048ff00000001810 */
[----:B--2---:R-:W-:Y:S11]  /*4ca50*/  HMMA.16816.F32 R12, R4, R24, R12 ;  /* 0x00000018040c723c */ /* 0x004ff6000000180c */
[----:B------:R-:W-:Y:S04]  /*4ca60*/  @!UPT UIADD3 URZ, URZ, URZ, URZ ;  /* 0x0000003f3f3ff290 */ /* 0x000fe8000fffe03f */
[----:B------:R-:W-:Y:S01]  /*4ca70*/  STL.64 [R1+0x170], R16 ;  /* 0x0001701001007387 */ /* 0x000fe20000100a00 */
[----:B------:R0:W-:Y:S03]  /*4ca80*/  STL.64 [R1+0x178], R18 ;  /* 0x0001781201007387 */ /* 0x0001e60000100a00 */
[----:B0-----:R-:W2:Y:S01]  /*4ca90*/  LDL.LU.64 R18, [R1+0x1c88] ;  /* 0x001c880001127983 */ /* 0x001ea20000300a00 */
[----:B------:R-:W2:Y:S02]  /*4caa0*/  LDL.LU.64 R16, [R1+0x1c80] ;  /* 0x001c800001107983 */ /* 0x000ea40000300a00 */
[----:B------:R-:W2:Y:S02]  /*4cab0*/  LDL.LU R4, [R1+0x1a0] ;  /* 0x0001a00001047983 */ /* 0x000ea40000300800 */
[----:B------:R-:W-:Y:S01]  /*4cac0*/  STL.64 [R1+0x4f0], R12 ;  /* 0x0004f00c01007387 */ /* 0x000fe20000100a00 */
[----:B------:R-:W-:Y:S01]  /*4cad0*/  STL.64 [R1+0x4f8], R14 ;  /* 0x0004f80e01007387 */ /* 0x000fe20000100a00 */
[----:B------:R-:W2:Y:S02]  /*4cae0*/  LDL.LU R5, [R1+0x1a4] ;  /* 0x0001a40001057983 */ /* 0x000ea40000300800 */
[----:B------:R-:W2:Y:S02]  /*4caf0*/  LDL.LU R6, [R1+0x1a8] ;  /* 0x0001a80001067983 */ /* 0x000ea40000300800 */
[----:B------:R-:W2:Y:S01]  /*4cb00*/  LDL.LU R7, [R1+0x1ac] ;  /* 0x0001ac0001077983 */ /* 0x000ea20000300800 */
[----:B------:R-:W0:Y:S04]  /*4cb10*/  LDSM.16.M88.4 R12, [R22+0x55000] ;  /* 0x05500000160c783b */ /* 0x000e280000000200 */
[----:B------:R1:W-:Y:S04]  /*4cb20*/  STL.64 [R1+0x1c68], R24 ;  /* 0x001c681801007387 */ /* 0x0003e80000100a00 */
[----:B0-----:R-:W-:Y:S01]  /*4cb30*/  STL.64 [R1+0x1ba0], R14 ;  /* 0x001ba00e01007387 */ /* 0x001fe20000100a00 */
[----:B------:R-:W-:Y:S02]  /*4cb40*/  STL.64 [R1+0x1b98], R12 ;  /* 0x001b980c01007387 */ /* 0x000fe40000100a00 */
[----:B-1----:R-:W3:Y:S01]  /*4cb50*/  LDL.LU R24, [R1+0x1d0] ;  /* 0x0001d00001187983 */ /* 0x002ee20000300800 */
[----:B--2---:R-:W-:Y:S11]  /*4cb60*/  HMMA.16816.F32 R4, R16, R8, R4 ;  /* 0x000000081004723c */ /* 0x004ff60000001804 */
[----:B------:R-:W-:Y:S11]  /*4cb70*/  @!UPT UIADD3 URZ, URZ, URZ, URZ ;  /* 0x0000003f3f3ff290 */ /* 0x000ff6000fffe03f */
[----:B------:R-:W-:Y:S01]  /*4cb80*/  @!UPT UIADD3 URZ, URZ, URZ, URZ ;  /* 0x0000003f3f3ff290 */ /* 0x000fe2000fffe03f */
[----:B------:R-:W-:Y:S01]  /*4cb90*/  STL.64 [R1+0x580], R4 ;  /* 0x0005800401007387 */ /* 0x000fe20000100a00 */
[----:B------:R-:W-:Y:S02]  /*4cba0*/  STL.64 [R1+0x588], R6 ;  /* 0x0005880601007387 */ /* 0x000fe40000100a00 */
[----:B------:R-:W3:Y:S02]  /*4cbb0*/  LDL.LU R25, [R1+0x1d4] ;  /* 0x0001d40001197983 */ /* 0x000ee40000300800 */
[----:B------:R-:W2:Y:S01]  /*4cbc0*/  LDL.LU R26, [R1+0x1d8] ;  /* 0x0001d800011a7983 */ /* 0x000ea20000300800 */
[----:B------:R-:W2:Y:S04]  /*4cbd0*/  LDL.LU R27, [R1+0x1dc] ;  /* 0x0001dc00011b7983 */ /* 0x000ea80000300800 */
[----:B------:R-:W0:Y:S04]  /*4cbe0*/  LDSM.16.M88.4 R4, [R22+0x55800] ;  /* 0x055800001604783b */ /* 0x000e280000000200 */
[----:B--2---:R-:W-:Y:S01]  /*4cbf0*/  STL.64 [R1+0x1c78], R26 ;  /* 0x001c781a01007387 */ /* 0x004fe20000100a00 */
[----:B---3--:R1:W-:Y:S03]  /*4cc00*/  STL.64 [R1+0x1c70], R24 ;  /* 0x001c701801007387 */ /* 0x0083e60000100a00 */
        /* <DEDUP_REMOVED lines=8> */
[----:B------:R-:W4:Y:S02]  /*4cc90*/  LDL.LU R6, [R1+0x1f8] ;  /* 0x0001f80001067983 */ /* 0x000f240000300800 */
[----:B------:R-:W4:Y:S01]  /*4cca0*/  LDL.LU R7, [R1+0x1fc] ;  /* 0x0001fc0001077983 */ /* 0x000f220000300800 */
[----:B------:R-:W5:Y:S01]  /*4ccb0*/  LDL.LU R8, [R1+0x20] ;  /* 0x0000200001087983 */ /* 0x000f620000300800 */
[----:B------:R-:W5:Y:S02]  /*4ccc0*/  LDL.LU R9, [R1+0x24] ;  /* 0x0000240001097983 */ /* 0x000f640000300800 */
[----:B------:R-:W-:Y:S01]  /*4ccd0*/  IMAD.MOV.U32 R12, RZ, RZ, R11 ;  /* 0x000000ffff0c7224 */ /* 0x000fe200078e000b */
[----:B------:R-:W-:Y:S01]  /*4cce0*/  MOV R13, R10 ;  /* 0x0000000a000d7202 */ /* 0x000fe20000000f00 */
[----:B------:R-:W-:Y:S01]  /*4ccf0*/  IMAD.MOV.U32 R10, RZ, RZ, R29 ;  /* 0x000000ffff0a7224 */ /* 0x000fe200078e001d */
[----:B------:R-:W-:-:S05]  /*4cd00*/  MOV R11, R28 ;  /* 0x0000001c000b7202 */ /* 0x000fca0000000f00 */
[----:B------:R0:W-:Y:S02]  /*4cd10*/  STL.64 [R1+0x1c30], R10 ;  /* 0x001c300a01007387 */ /* 0x0001e40000100a00 */
[----:B0-----:R-:W-:Y:S01]  /*4cd20*/  IMAD.MOV.U32 R10, RZ, RZ, R2 ;  /* 0x000000ffff0a7224 */ /* 0x001fe200078e0002 */
[----:B------:R-:W-:Y:S01]  /*4cd30*/  MOV R11, R0 ;  /* 0x00000000000b7202 */ /* 0x000fe20000000f00 */
[----:B-----5:R0:W-:Y:S04]  /*4cd40*/  STL.64 [R1+0x1c28], R8 ;  /* 0x001c280801007387 */ /* 0x0201e80000100a00 */
[----:B------:R-:W-:Y:S02]  /*4cd50*/  STL.64 [R1+0x1c60], R10 ;  /* 0x001c600a01007387 */ /* 0x000fe40000100a00 */
[----:B0-----:R-:W-:Y:S01]  /*4cd60*/  IMAD.MOV.U32 R8, RZ, RZ, R23 ;  /* 0x000000ffff087224 */ /* 0x001fe200078e0017 */
[----:B------:R-:W-:-:S05]  /*4cd70*/  MOV R9, R3 ;  /* 0x0000000300097202 */ /* 0x000fca0000000f00 */
[----:B------:R0:W-:Y:S04]  /*4cd80*/  STL.64 [R1+0x1c58], R8 ;  /* 0x001c580801007387 */ /* 0x0001e80000100a00 */
[----:B0-----:R-:W5:Y:S01]  /*4cd90*/  LDL.LU R8, [R1+0x1c0] ;  /* 0x0001c00001087983 */ /* 0x001f620000300800 */
[----:B------:R-:W5:Y:S02]  /*4cda0*/  LDL.LU R9, [R1+0x1c4] ;  /* 0x0001c40001097983 */ /* 0x000f640000300800 */
[----:B------:R-:W5:Y:S02]  /*4cdb0*/  LDL.LU R10, [R1+0x1c8] ;  /* 0x0001c800010a7983 */ /* 0x000f640000300800 */
[----:B------:R-:W5:Y:S01]  /*4cdc0*/  LDL.LU R11, [R1+0x1cc] ;  /* 0x0001cc00010b7983 */ /* 0x000f620000300800 */
[----:B----4-:R-:W-:Y:S01]  /*4cdd0*/  STL.64 [R1+0x1bb0], R6 ;  /* 0x001bb00601007387 */ /* 0x010fe20000100a00 */
[----:B---3--:R0:W-:Y:S03]  /*4cde0*/  STL.64 [R1+0x1ba8], R4 ;  /* 0x001ba80401007387 */ /* 0x0081e60000100a00 */
[----:B0-----:R-:W3:Y:S01]  /*4cdf0*/  LDL.LU R4, [R1+0x210] ;  /* 0x0002100001047983 */ /* 0x001ee20000300800 */
[----:B------:R-:W3:Y:S02]  /*4ce00*/  LDL.LU R5, [R1+0x214] ;  /* 0x0002140001057983 */ /* 0x000ee40000300800 */
[----:B------:R-:W4:Y:S02]  /*4ce10*/  LDL.LU R6, [R1+0x218] ;  /* 0x0002180001067983 */ /* 0x000f240000300800 */
[----:B------:R-:W4:Y:S01]  /*4ce20*/  LDL.LU R7, [R1+0x21c] ;  /* 0x00021c0001077983 */ /* 0x000f220000300800 */
[C---:B--2---:R-:W-:Y:S01]  /*4ce30*/  HMMA.16816.F32 R24, R16.reuse, R12, R24 ;  /* 0x0000000c1018723c */ /* 0x044fe20000001818 */
[----:B----4-:R-:W-:Y:S01]  /*4ce40*/  STL.64 [R1+0x1bc0], R6 ;  /* 0x001bc00601007387 */ /* 0x010fe20000100a00 */
[----:B---3--:R0:W-:Y:S03]  /*4ce50*/  STL.64 [R1+0x1bb8], R4 ;  /* 0x001bb80401007387 */ /* 0x0081e60000100a00 */
[----:B0-----:R-:W2:Y:S11]  /*4ce60*/  LDL.64 R4, [R1+0x10] ;  /* 0x0000100001047983 */ /* 0x001eb60000100a00 */
[----:B------:R-:W-:Y:S07]  /*4ce70*/  @!UPT UIADD3 URZ, URZ, URZ, URZ ;  /* 0x0000003f3f3ff290 */ /* 0x000fee000fffe03f */
[----:B------:R-:W-:Y:S02]  /*4ce80*/  STL.64 [R1+0x4e0], R24 ;  /* 0x0004e01801007387 */ /* 0x000fe40000100a00 */
[----:B------:R0:W-:Y:S02]  /*4ce90*/  STL.64 [R1+0x4e8], R26 ;  /* 0x0004e81a01007387 */ /* 0x0001e40000100a00 */
[----:B0-----:R-:W3:Y:S01]  /*4cea0*/  LDL.LU.64 R26, [R1+0x1c78] ;  /* 0x001c7800011a7983 */ /* 0x001ee20000300a00 */
[----:B------:R-:W3:Y:S02]  /*4ceb0*/  LDL.LU.64 R24, [R1+0x1c70] ;  /* 0x001c700001187983 */ /* 0x000ee40000300a00 */
[C---:B---3--:R-:W-:Y:S11]  /*4cec0*/  HMMA.16816.F32 R24, R16.reuse, R20, R24 ;  /* 0x000000141018723c */ /* 0x048ff60000001818 */
[----:B------:R-:W-:Y:S11]  /*4ced0*/  @!UPT UIADD3 URZ, URZ, URZ, URZ ;  /* 0x0000003f3f3ff290 */ /* 0x000ff6000fffe03f */
[----:B------:R-:W-:Y:S01]  /*4cee0*/  @!UPT UIADD3 URZ, URZ, URZ, URZ ;  /* 0x0000003f3f3ff290 */ /* 0x000fe2000fffe03f */
[----:B------:R0:W-:Y:S01]  /*4cef0*/  STL.64 [R1+0x4b0], R24 ;  /* 0x0004b01801007387 */ /* 0x0001e20000100a00 */
[----:B------:R-:W-:Y:S03]  /*4cf00*/  STL.64 [R1+0x4b8], R26 ;  /* 0x0004b81a01007387 */ /* 0x000fe60000100a00 */
[----:B0-----:R-:W5:Y:S02]  /*4cf10*/  LDL.LU.64 R24, [R1+0x1c68] ;  /* 0x001c680001187983 */ /* 0x001f640000300a00 */
[----:B-----5:R-:W-:Y:S02]  /*4cf20*/  HMMA.16816.F32 R16, R16, R24, R8 ;  /* 0x000000181010723c */ /* 0x020fe40000001808 */
[----:B------:R-:W3:Y:S01]  /*4cf30*/  LDL.LU.64 R10, [R1+0x1c60] ;  /* 0x001c6000010a7983 */ /* 0x000ee20000300a00 */
[----:B------:R-:W3:Y:S11]  /*4cf40*/  LDL.LU.64 R8, [R1+0x1c58] ;  /* 0x001c580001087983 */ /* 0x000ef60000300a00 */
[----:B------:R-:W-:Y:S09]  /*4cf50*/  @!UPT UIADD3 URZ, URZ, URZ, URZ ;  /* 0x0000003f3f3ff290 */ /* 0x000ff2000fffe03f */
[----:B------:R0:W-:Y:S01]  /*4cf60*/  STL.64 [R1+0x4a0], R16 ;  /* 0x0004a01001007387 */ /* 0x0001e20000100a00 */
[----:B------:R1:W-:Y:S03]  /*4cf70*/  STL.64 [R1+0x4a8], R18 ;  /* 0x0004a81201007387 */ /* 0x0003e60000100a00 */
[----:B0-----:R-:W3:Y:S01]  /*4cf80*/  LDL.LU R16, [R1+0x1b0] ;  /* 0x0001b00001107983 */ /* 0x001ee20000300800 */
[----:B------:R-:W3:Y:S02]  /*4cf90*/  LDL.LU R17, [R1+0x1b4] ;  /* 0x0001b40001117983 */ /* 0x000ee40000300800 */
[----:B-1----:R-:W3:Y:S02]  /*4cfa0*/  LDL.LU R18, [R1+0x1b8] ;  /* 0x0001b80001127983 */ /* 0x002ee40000300800 */
[----:B------:R-:W3:Y:S01]  /*4cfb0*/  LDL.LU R19, [R1+0x1bc] ;  /* 0x0001bc0001137983 */ /* 0x000ee20000300800 */
[----:B------:R3:W-:Y:S01]  /*4cfc0*/  STL.64 [R1+0x1c40], R24 ;  /* 0x001c401801007387 */ /* 0x0007e20000100a00 */
[----:B--2---:R-:W-:Y:S01]  /*4cfd0*/  STL.64 [R1+0x1c38], R4 ;  /* 0x001c380401007387 */ /* 0x004fe20000100a00 */
[C---:B---3--:R-:W-:Y:S02]  /*4cfe0*/  HMMA.16816.F32 R24, R8.reuse, R4, R16 ;  /* 0x000000040818723c */ /* 0x048fe40000001810 */
[----:B------:R-:W0:Y:S11]  /*4cff0*/  LDSM.16.M88.4 R16, [R22+0x56000] ;  /* 0x056000001610783b */ /* 0x000e360000000200 */
[----:B------:R-:W-:Y:S10]  /*4d000*/  @!UPT UIADD3 URZ, URZ, URZ, URZ ;  /* 0x0000003f3f3ff290 */ /* 0x000ff4000fffe03f */
[----:B------:R-:W-:Y:S01]  /*4d010*/  STL.64 [R1+0x490], R24 ;  /* 0x0004901801007387 */ /* 0x000fe20000100a00 */
[----:B------:R-:W-:Y:S02]  /*4d020*/  STL.64 [R1+0x498], R26 ;  /* 0x0004981a01007387 */ /* 0x000fe40000100a00 */
[----:B------:R-:W-:Y:S02]  /*4d030*/  STL [R1+0x1c50], R22 ;  /* 0x001c501601007387 */ /* 0x000fe40000100800 */
[----:B------:R-:W-:Y:S01]  /*4d040*/  STL.64 [R1+0x1c48], R20 ;  /* 0x001c481401007387 */ /* 0x000fe20000100a00 */
[----:B0-----:R-:W-:Y:S01]  /*4d050*/  STL.64 [R1+0x1b18], R18 ;  /* 0x001b181201007387 */ /* 0x001fe20000100a00 */
[----:B------:R0:W-:Y:S03]  /*4d060*/  STL.64 [R1+0x1b10], R16 ;  /* 0x001b101001007387 */ /* 0x0001e60000100a00 */
        /* <DEDUP_REMOVED lines=34> */
[C---:B----4-:R-:W-:Y:S01]  /*4d290*/  HMMA.16816.F32 R20, R8.reuse, R12, R20 ;  /* 0x0000000c0814723c */ /* 0x050fe20000001814 */
        /* <DEDUP_REMOVED lines=11> */
[----:B------:R-:W2:Y:S02]  /*4d350*/  LDL.LU R19, [R1+0x26c] ;  /* 0x00026c0001137983 */ /* 0x000ea40000300800 */
[----:B------:R-:W-:Y:S01]  /*4d360*/  STL.64 [R1+0x480], R20 ;  /* 0x0004801401007387 */ /* 0x000fe20000100a00 */
[----:B------:R0:W-:Y:S03]  /*4d370*/  STL.64 [R1+0x488], R22 ;  /* 0x0004881601007387 */ /* 0x0001e60000100a00 */
[----:B0-----:R-:W3:Y:S01]  /*4d380*/  LDL.LU R22, [R1+0x1c50] ;  /* 0x001c500001167983 */ /* 0x001ee20000300800 */
[----:B------:R-:W5:Y:S02]  /*4d390*/  LDL.LU.64 R20, [R1+0x1c48] ;  /* 0x001c480001147983 */ /* 0x000f640000300a00 */
[C---:B-----5:R-:W-:Y:S11]  /*4d3a0*/  HMMA.16816.F32 R24, R8.reuse, R20, R24 ;  /* 0x000000140818723c */ /* 0x060ff60000001818 */
[----:B------:R-:W-:Y:S11]  /*4d3b0*/  @!UPT UIADD3 URZ, URZ, URZ, URZ ;  /* 0x0000003f3f3ff290 */ /* 0x000ff6000fffe03f */
[----:B------:R-:W-:Y:S01]  /*4d3c0*/  @!UPT UIADD3 URZ, URZ, URZ, URZ ;  /* 0x0000003f3f3ff290 */ /* 0x000fe2000fffe03f */
[----:B------:R0:W-:Y:S01]  /*4d3d0*/  STL.64 [R1+0x470], R24 ;  /* 0x0004701801007387 */ /* 0x0001e20000100a00 */
[----:B------:R-:W-:Y:S03]  /*4d3e0*/  STL.64 [R1+0x478], R26 ;  /* 0x0004781a01007387 */ /* 0x000fe60000100a00 */
[----:B0-----:R-:W4:Y:S02]  /*4d3f0*/  LDL.LU.64 R24, [R1+0x1c40] ;  /* 0x001c400001187983 */ /* 0x001f240000300a00 */
[----:B----4-:R-:W-:Y:S02]  /*4d400*/  HMMA.16816.F32 R8, R8, R24, R4 ;  /* 0x000000180808723c */ /* 0x010fe40000001804 */
[----:B------:R-:W2:Y:S11]  /*4d410*/  LDL.LU.64 R4, [R1+0x1c38] ;  /* 0x001c380001047983 */ /* 0x000eb60000300a00 */
[----:B------:R-:W-:Y:S10]  /*4d420*/  @!UPT UIADD3 URZ, URZ, URZ, URZ ;  /* 0x0000003f3f3ff290 */ /* 0x000ff4000fffe03f */
[----:B------:R-:W-:Y:S01]  /*4d430*/  STL.64 [R1+0x460], R8 ;  /* 0x0004600801007387 */ /* 0x000fe20000100a00 */
[----:B------:R0:W-:Y:S03]  /*4d440*/  STL.64 [R1+0x468], R10 ;  /* 0x0004680a01007387 */ /* 0x0001e60000100a00 */
[----:B0-----:R-:W2:Y:S01]  /*4d450*/  LDL.LU.64 R10, [R1+0x1c30] ;  /* 0x001c3000010a7983 */ /* 0x001ea20000300a00 */
[----:B------:R-:W2:Y:S02]  /*4d460*/  LDL.LU.64 R8, [R1+0x1c28] ;  /* 0x001c280001087983 */ /* 0x000ea40000300a00 */
[----:B------:R-:W4:Y:S01]  /*4d470*/  LDL R28, [R1+0x6e8] ;  /* 0x0006e800011c7983 */ /* 0x000f220000100800 */
[C---:B--2---:R-:W-:Y:S11]  /*4d480*/  HMMA.16816.F32 R16, R8.reuse, R4, R16 ;  /* 0x000000040810723c */ /* 0x044ff60000001810 */
[----:B------:R-:W-:Y:S11]  /*4d490*/  @!UPT UIADD3 URZ, URZ, URZ, URZ ;  /* 0x0000003f3f3ff290 */ /* 0x000ff6000fffe03f */
[----:B------:R-:W-:Y:S01]  /*4d4a0*/  @!UPT UIADD3 URZ, URZ, URZ, URZ ;  /* 0x0000003f3f3ff290 */ /* 0x000fe2000fffe03f */
[----:B------:R-:W-:Y:S01]  /*4d4b0*/  STL.64 [R1+0x450], R16 ;  /* 0x0004501001007387 */ /* 0x000fe20000100a00 */
[----:B------:R0:W-:Y:S03]  /*4d4c0*/  STL.64 [R1+0x458], R18 ;  /* 0x0004581201007387 */ /* 0x0001e60000100a00 */
        /* <DEDUP_REMOVED lines=17> */
[----:B------:R-:W2:Y:S01]  /*4d5e0*/  LDL.LU.64 R18, [R1+0x1bf0] ;  /* 0x001bf00001127983 */ /* 0x000ea20000300a00 */
[----:B------:R-:W2:Y:S11]  /*4d5f0*/  LDL.LU.64 R16, [R1+0x1be8] ;  /* 0x001be80001107983 */ /* 0x000eb60000300a00 */
[----:B------:R-:W-:Y:S10]  /*4d600*/  @!UPT UIADD3 URZ, URZ, URZ, URZ ;  /* 0x0000003f3f3ff290 */ /* 0x000ff4000fffe03f */
[----:B------:R-:W-:Y:S01]  /*4d610*/  STL.64 [R1+0x420], R8 ;  /* 0x0004200801007387 */ /* 0x000fe20000100a00 */
[----:B------:R0:W-:Y:S03]  /*4d620*/  STL.64 [R1+0x428], R10 ;  /* 0x0004280a01007387 */ /* 0x0001e60000100a00 */
[----:B0-----:R-:W2:Y:S01]  /*4d630*/  LDL.LU.64 R10, [R1+0x1be0] ;  /* 0x001be000010a7983 */ /* 0x001ea20000300a00 */
[----:B------:R-:W2:Y:S02]  /*4d640*/  LDL.LU.64 R8, [R1+0x1bd8] ;  /* 0x001bd80001087983 */ /* 0x000ea40000300a00 */
[----:B------:R-:W5:Y:S02]  /*4d650*/  LDL R29, [R1+0x6dc] ;  /* 0x0006dc00011d7983 */ /* 0x000f640000100800 */
        /* <DEDUP_REMOVED lines=9> */
[----:B------:R-:W2:Y:S02]  /*4d6f0*/  LDL.LU.64 R6, [R1+0x1bc0] ;  /* 0x001bc00001067983 */ /* 0x000ea40000300a00 */
[----:B------:R-:W2:Y:S02]  /*4d700*/  LDL.LU.64 R4, [R1+0x1bb8] ;  /* 0x001bb80001047983 */ /* 0x000ea40000300a00 */
[C---:B--2---:R-:W-:Y:S01]  /*4d710*/  HMMA.16816.F32 R12, R8.reuse, R12, R4 ;  /* 0x0000000c080c723c */ /* 0x044fe20000001804 */
[----:B------:R-:W2:Y:S01]  /*4d720*/  LDL.LU.64 R6, [R1+0x1bb0] ;  /* 0x001bb00001067983 */ /* 0x000ea20000300a00 */
[----:B------:R-:W2:Y:S06]  /*4d730*/  LDL.LU.64 R4, [R1+0x1ba8] ;  /* 0x001ba80001047983 */ /* 0x000eac0000300a00 */
[C---:B------:R-:W-:Y:S11]  /*4d740*/  HMMA.16816.F32 R16, R8.reuse, R20, R16 ;  /* 0x000000140810723c */ /* 0x040ff60000001810 */
[----:B------:R-:W-:Y:S04]  /*4d750*/  @!UPT UIADD3 URZ, URZ, URZ, URZ ;  /* 0x0000003f3f3ff290 */ /* 0x000fe8000fffe03f */
[----:B------:R-:W-:Y:S01]  /*4d760*/  STL.64 [R1+0x400], R12 ;  /* 0x0004000c01007387 */ /* 0x000fe20000100a00 */
[----:B------:R0:W-:Y:S03]  /*4d770*/  STL.64 [R1+0x408], R14 ;  /* 0x0004080e01007387 */ /* 0x0001e60000100a00 */
[----:B0-----:R-:W4:Y:S01]  /*4d780*/  LDL.LU.64 R14, [R1+0x1ba0] ;  /* 0x001ba000010e7983 */ /* 0x001f220000300a00 */
[----:B------:R-:W4:Y:S02]  /*4d790*/  LDL.LU.64 R12, [R1+0x1b98] ;  /* 0x001b9800010c7983 */ /* 0x000f240000300a00 */
[----:B------:R-:W4:Y:S02]  /*4d7a0*/  LDL.LU R23, [R1+0x868] ;  /* 0x0008680001177983 */ /* 0x000f240000300800 */
[----:B------:R0:W-:Y:S01]  /*4d7b0*/  STL.64 [R1+0x1b60], R24 ;  /* 0x001b601801007387 */ /* 0x0001e20000100a00 */
[----:B------:R-:W-:Y:S01]  /*4d7c0*/  STL.64 [R1+0x3f0], R16 ;  /* 0x0003f01001007387 */ /* 0x000fe20000100a00 */
[----:B------:R-:W-:Y:S01]  /*4d7d0*/  STL.64 [R1+0x3f8], R18 ;  /* 0x0003f81201007387 */ /* 0x000fe20000100a00 */
[----:B--2---:R-:W-:Y:S02]  /*4d7e0*/  HMMA.16816.F32 R4, R8, R24, R4 ;  /* 0x000000180804723c */ /* 0x004fe40000001804 */
[----:B0-----:R-:W2:Y:S04]  /*4d7f0*/  LDL.LU R24, [R1+0x2f0] ;  /* 0x0002f00001187983 */ /* 0x001ea80000300800 */
[----:B---3--:R-:W0:Y:S11]  /*4d800*/  LDSM.16.M88.4 R8, [R22+0x56800] ;  /* 0x056800001608783b */ /* 0x008e360000000200 */
[----:B------:R-:W-:Y:S06]  /*4d810*/  @!UPT UIADD3 URZ, URZ, URZ, URZ ;  /* 0x0000003f3f3ff290 */ /* 0x000fec000fffe03f */
[----:B------:R-:W-:Y:S01]  /*4d820*/  STL.64 [R1+0x3e0], R4 ;  /* 0x0003e00401007387 */ /* 0x000fe20000100a00 */
[----:B------:R-:W-:Y:S02]  /*4d830*/  STL.64 [R1+0x3e8], R6 ;  /* 0x0003e80601007387 */ /* 0x000fe40000100a00 */
[----:B------:R-:W2:Y:S02]  /*4d840*/  LDL.LU R25, [R1+0x2f4] ;  /* 0x0002f40001197983 */ /* 0x000ea40000300800 */
[----:B------:R-:W3:Y:S01]  /*4d850*/  LDL.LU R26, [R1+0x2f8] ;  /* 0x0002f800011a7983 */ /* 0x000ee20000300800 */
[----:B------:R-:W3:Y:S04]  /*4d860*/  LDL.LU R27, [R1+0x2fc] ;  /* 0x0002fc00011b7983 */ /* 0x000ee80000300800 */
[----:B---3--:R-:W-:Y:S01]  /*4d870*/  STL.64 [R1+0x1b70], R26 ;  /* 0x001b701a01007387 */ /* 0x008fe20000100a00 */
[----:B--2---:R1:W-:Y:S03]  /*4d880*/  STL.64 [R1+0x1b68], R24 ;  /* 0x001b681801007387 */ /* 0x0043e60000100a00 */
[----:B-1----:R-:W2:Y:S01]  /*4d890*/  LDL.LU R24, [R1+0x300] ;  /* 0x0003000001187983 */ /* 0x002ea20000300800 */
[----:B------:R-:W2:Y:S02]  /*4d8a0*/  LDL.LU R25, [R1+0x304] ;  /* 0x0003040001197983 */ /* 0x000ea40000300800 */
[----:B------:R-:W3:Y:S02]  /*4d8b0*/  LDL.LU R26, [R1+0x308] ;  /* 0x00030800011a7983 */ /* 0x000ee40000300800 */
[----:B------:R-:W3:Y:S02]  /*4d8c0*/  LDL.LU R27, [R1+0x30c] ;  /* 0x00030c00011b7983 */ /* 0x000ee40000300800 */
[----:B---3--:R-:W-:Y:S01]  /*4d8d0*/  STL.64 [R1+0x1b80], R26 ;  /* 0x001b801a01007387 */ /* 0x008fe20000100a00 */
[----:B--2---:R-:W-:Y:S02]  /*4d8e0*/  STL.64 [R1+0x1b78], R24 ;  /* 0x001b781801007387 */ /* 0x004fe40000100a00 */
[----:B------:R-:W2:Y:S02]  /*4d8f0*/  LDL.LU R4, [R1+0x2e0] ;  /* 0x0002e00001047983 */ /* 0x000ea40000300800 */
[----:B------:R-:W2:Y:S01]  /*4d900*/  LDL.LU R5, [R1+0x2e4] ;  /* 0x0002e40001057983 */ /* 0x000ea20000300800 */
[----:B------:R-:W3:Y:S01]  /*4d910*/  LDL.LU R6, [R1+0x2e8] ;  /* 0x0002e80001067983 */ /* 0x000ee20000300800 */
[----:B------:R-:W3:Y:S03]  /*4d920*/  LDL.LU R7, [R1+0x2ec] ;  /* 0x0002ec0001077983 */ /* 0x000ee60000300800 */
[----:B---3--:R-:W-:Y:S01]  /*4d930*/  STL.64 [R1+0x1b90], R6 ;  /* 0x001b900601007387 */ /* 0x008fe20000100a00 */
[----:B--2---:R1:W-:Y:S03]  /*4d940*/  STL.64 [R1+0x1b88], R4 ;  /* 0x001b880401007387 */ /* 0x0043e60000100a00 */
[----:B-1----:R-:W4:Y:S01]  /*4d950*/  LDL.LU R4, [R1+0x310] ;  /* 0x0003100001047983 */ /* 0x002f220000300800 */
[----:B------:R-:W4:Y:S02]  /*4d960*/  LDL.LU R5, [R1+0x314] ;  /* 0x0003140001057983 */ /* 0x000f240000300800 */
[----:B------:R-:W4:Y:S02]  /*4d970*/  LDL.LU R6, [R1+0x318] ;  /* 0x0003180001067983 */ /* 0x000f240000300800 */
[----:B------:R-:W4:Y:S01]  /*4d980*/  LDL.LU R7, [R1+0x31c] ;  /* 0x00031c0001077983 */ /* 0x000f220000300800 */
[----:B------:R-:W2:Y:S01]  /*4d990*/  LDL.LU R16, [R1+0x2b0] ;  /* 0x0002b00001107983 */ /* 0x000ea20000300800 */
[----:B------:R-:W2:Y:S02]  /*4d9a0*/  LDL.LU R17, [R1+0x2b4] ;  /* 0x0002b40001117983 */ /* 0x000ea40000300800 */
[----:B------:R-:W3:Y:S02]  /*4d9b0*/  LDL.LU R18, [R1+0x2b8] ;  /* 0x0002b80001127983 */ /* 0x000ee40000300800 */
[----:B------:R-:W3:Y:S02]  /*4d9c0*/  LDL.LU R19, [R1+0x2bc] ;  /* 0x0002bc0001137983 */ /* 0x000ee40000300800 */
[----:B---3--:R-:W-:Y:S01]  /*4d9d0*/  STL.64 [R1+0x1b28], R18 ;  /* 0x001b281201007387 */ /* 0x008fe20000100a00 */
[----:B--2---:R1:W-:Y:S03]  /*4d9e0*/  STL.64 [R1+0x1b20], R16 ;  /* 0x001b201001007387 */ /* 0x0043e60000100a00 */
[----:B-1----:R-:W2:Y:S01]  /*4d9f0*/  LDL.64 R16, [R1] ;  /* 0x0000000001107983 */ /* 0x002ea20000100a00 */
[----:B0-----:R-:W-:Y:S02]  /*4da00*/  STL.64 [R1+0x1ad8], R10 ;  /* 0x001ad80a01007387 */ /* 0x001fe40000100a00 */
[----:B------:R0:W-:Y:S02]  /*4da10*/  STL.64 [R1+0x1ad0], R8 ;  /* 0x001ad00801007387 */ /* 0x0001e40000100a00 */
[----:B0-----:R-:W3:Y:S01]  /*4da20*/  LDL.LU R8, [R1+0x2a0] ;  /* 0x0002a00001087983 */ /* 0x001ee20000300800 */
[----:B------:R-:W3:Y:S02]  /*4da30*/  LDL.LU R9, [R1+0x2a4] ;  /* 0x0002a40001097983 */ /* 0x000ee40000300800 */
[----:B------:R-:W2:Y:S02]  /*4da40*/  LDL.LU R10, [R1+0x2a8] ;  /* 0x0002a800010a7983 */ /* 0x000ea40000300800 */
[----:B------:R-:W2:Y:S02]  /*4da50*/  LDL.LU R11, [R1+0x2ac] ;  /* 0x0002ac00010b7983 */ /* 0x000ea40000300800 */
[----:B------:R-:W-:Y:S01]  /*4da60*/  IMAD.MOV.U32 R24, RZ, RZ, R2 ;  /* 0x000000ffff187224 */ /* 0x000fe200078e0002 */
[----:B------:R-:W-:-:S07]  /*4da70*/  MOV R25, R0 ;  /* 0x0000000000197202 */ /* 0x000fce0000000f00 */
[C---:B----4-:R-:W-:Y:S01]  /*4da80*/  HMMA.16816.F32 R24, R12.reuse, R24, R4 ;  /* 0x000000180c18723c */ /* 0x050fe20000001804 */
[----:B--2---:R-:W-:Y:S01]  /*4da90*/  STL.64 [R1+0x1b38], R10 ;  /* 0x001b380a01007387 */ /* 0x004fe20000100a00 */
[----:B---3--:R0:W-:Y:S03]  /*4daa0*/  STL.64 [R1+0x1b30], R8 ;  /* 0x001b300801007387 */ /* 0x0081e60000100a00 */
        /* <DEDUP_REMOVED lines=15> */
[----:B------:R-:W4:Y:S02]  /*4dba0*/  LDL.LU.64 R24, [R1+0x1b78] ;  /* 0x001b780001187983 */ /* 0x000f240000300a00 */
[C---:B----4-:R-:W-:Y:S11]  /*4dbb0*/  HMMA.16816.F32 R24, R12.reuse, R16, R24 ;  /* 0x000000100c18723c */ /* 0x050ff60000001818 */
[----:B------:R-:W-:Y:S11]  /*4dbc0*/  @!UPT UIADD3 URZ, URZ, URZ, URZ ;  /* 0x0000003f3f3ff290 */ /* 0x000ff6000fffe03f */
[----:B------:R-:W-:Y:S01]  /*4dbd0*/  @!UPT UIADD3 URZ, URZ, URZ, URZ ;  /* 0x0000003f3f3ff290 */ /* 0x000fe2000fffe03f */
[----:B------:R-:W-:Y:S01]  /*4dbe0*/  STL.64 [R1+0x3c0], R24 ;  /* 0x0003c01801007387 */ /* 0x000fe20000100a00 */
[----:B------:R0:W-:Y:S03]  /*4dbf0*/  STL.64 [R1+0x3c8], R26 ;  /* 0x0003c81a01007387 */ /* 0x0001e60000100a00 */
[----:B0-----:R-:W4:Y:S01]  /*4dc00*/  LDL.LU.64 R26, [R1+0x1b70] ;  /* 0x001b7000011a7983 */ /* 0x001f220000300a00 */
[----:B------:R-:W4:Y:S02]  /*4dc10*/  LDL.LU.64 R24, [R1+0x1b68] ;  /* 0x001b680001187983 */ /* 0x000f240000300a00 */
[----:B------:R-:W2:Y:S01]  /*4dc20*/  LDL.LU R2, [R1+0x86c] ;  /* 0x00086c0001027983 */ /* 0x000ea20000300800 */
[C---:B----4-:R-:W-:Y:S11]  /*4dc30*/  HMMA.16816.F32 R24, R12.reuse, R20, R24 ;  /* 0x000000140c18723c */ /* 0x050ff60000001818 */
[----:B------:R-:W-:Y:S11]  /*4dc40*/  @!UPT UIADD3 URZ, URZ, URZ, URZ ;  /* 0x0000003f3f3ff290 */ /* 0x000ff6000fffe03f */
[----:B------:R-:W-:Y:S01]  /*4dc50*/  @!UPT UIADD3 URZ, URZ, URZ, URZ ;  /* 0x0000003f3f3ff290 */ /* 0x000fe2000fffe03f */
[----:B------:R0:W-:Y:S01]  /*4dc60*/  STL.64 [R1+0x3b0], R24 ;  /* 0x0003b01801007387 */ /* 0x0001e20000100a00 */
[----:B------:R1:W-:Y:S03]  /*4dc70*/  STL.64 [R1+0x3b8], R26 ;  /* 0x0003b81a01007387 */ /* 0x0003e60000100a00 */
[----:B0-----:R-:W3:Y:S02]  /*4dc80*/  LDL.LU.64 R24, [R1+0x1b60] ;  /* 0x001b600001187983 */ /* 0x001ee40000300a00 */
[----:B---3--:R-:W-:Y:S02]  /*4dc90*/  HMMA.16816.F32 R12, R12, R24, R4 ;  /* 0x000000180c0c723c */ /* 0x008fe40000001804 */
[----:B------:R-:W2:Y:S01]  /*4dca0*/  LDL.LU.64 R6, [R1+0x1b58] ;  /* 0x001b580001067983 */ /* 0x000ea20000300a00 */
[----:B------:R-:W2:Y:S02]  /*4dcb0*/  LDL.LU.64 R4, [R1+0x1b50] ;  /* 0x001b500001047983 */ /* 0x000ea40000300a00 */
[----:B-1----:R-:W3:Y:S02]  /*4dcc0*/  LDL.LU R26, [R1+0x864] ;  /* 0x00086400011a7983 */ /* 0x002ee40000300800 */
[----:B------:R-:W4:Y:S11]  /*4dcd0*/  LDL R0, [R1+0x6ec] ;  /* 0x0006ec0001007983 */ /* 0x000f360000100800 */
[----:B------:R-:W-:Y:S05]  /*4dce0*/  @!UPT UIADD3 URZ, URZ, URZ, URZ ;  /* 0x0000003f3f3ff290 */ /* 0x000fea000fffe03f */
[----:B------:R0:W-:Y:S01]  /*4dcf0*/  STL.64 [R1+0x50], R12 ;  /* 0x0000500c01007387 */ /* 0x0001e20000100a00 */
[----:B------:R1:W-:Y:S03]  /*4dd00*/  STL.64 [R1+0x58], R14 ;  /* 0x0000580e01007387 */ /* 0x0003e60000100a00 */
[----:B0-----:R-:W2:Y:S01]  /*4dd10*/  LDL.LU R12, [R1+0x340] ;  /* 0x00034000010c7983 */ /* 0x001ea20000300800 */
[----:B------:R-:W2:Y:S02]  /*4dd20*/  LDL.LU R13, [R1+0x344] ;  /* 0x00034400010d7983 */ /* 0x000ea40000300800 */
[----:B-1----:R-:W2:Y:S02]  /*4dd30*/  LDL.LU R14, [R1+0x348] ;  /* 0x00034800010e7983 */ /* 0x002ea40000300800 */
        /* <DEDUP_REMOVED lines=9> */
[----:B0-----:R-:W2:Y:S02]  /*4ddd0*/  LDL.64 R12, [R1+0x10] ;  /* 0x00001000010c7983 */ /* 0x001ea40000100a00 */
        /* <DEDUP_REMOVED lines=18> */
[C---:B--2---:R-:W-:Y:S08]  /*4df00*/  HMMA.16816.F32 R16, R4.reuse, R20, R16 ;  /* 0x000000140410723c */ /* 0x044ff00000001810 */
[----:B------:R-:W-:Y:S11]  /*4df10*/  HMMA.16816.F32 R4, R4, R24, R8 ;  /* 0x000000180404723c */ /* 0x000ff60000001808 */
[----:B------:R-:W-:Y:S04]  /*4df20*/  @!UPT UIADD3 URZ, URZ, URZ, URZ ;  /* 0x0000003f3f3ff290 */ /* 0x000fe8000fffe03f */
[----:B------:R-:W-:Y:S01]  /*4df30*/  STL.64 [R1+0x2f0], R16 ;  /* 0x0002f01001007387 */ /* 0x000fe20000100a00 */
[----:B------:R0:W-:Y:S03]  /*4df40*/  STL.64 [R1+0x2f8], R18 ;  /* 0x0002f81201007387 */ /* 0x0001e60000100a00 */
[----:B0-----:R-:W2:Y:S01]  /*4df50*/  LDL.LU.64 R18, [R1+0x1b18] ;  /* 0x001b180001127983 */ /* 0x001ea20000300a00 */
[----:B------:R-:W2:Y:S02]  /*4df60*/  LDL.LU.64 R16, [R1+0x1b10] ;  /* 0x001b100001107983 */ /* 0x000ea40000300a00 */
[----:B---3--:R-:W-:Y:S02]  /*4df70*/  STL [R1+0x1b08], R26 ;  /* 0x001b081a01007387 */ /* 0x008fe40000100800 */
[----:B------:R0:W-:Y:S01]  /*4df80*/  STL.64 [R1+0x1b00], R24 ;  /* 0x001b001801007387 */ /* 0x0001e20000100a00 */
[----:B------:R-:W-:Y:S01]  /*4df90*/  STL.64 [R1+0x2e0], R4 ;  /* 0x0002e00401007387 */ /* 0x000fe20000100a00 */
[----:B------:R-:W-:Y:S02]  /*4dfa0*/  STL.64 [R1+0x2e8], R6 ;  /* 0x0002e80601007387 */ /* 0x000fe40000100a00 */
[----:B------:R-:W1:Y:S01]  /*4dfb0*/  LDSM.16.M88.4 R4, [R22+0x57000] ;  /* 0x057000001604783b */ /* 0x000e620000000200 */
[----:B0-----:R-:W2:Y:S03]  /*4dfc0*/  LDL.LU R24, [R1+0x330] ;  /* 0x0003300001187983 */ /* 0x001ea60000300800 */
[----:B------:R-:W2:Y:S02]  /*4dfd0*/  LDL.LU R25, [R1+0x334] ;  /* 0x0003340001197983 */ /* 0x000ea40000300800 */
[----:B------:R-:W2:Y:S02]  /*4dfe0*/  LDL.LU R26, [R1+0x338] ;  /* 0x00033800011a7983 */ /* 0x000ea40000300800 */
[----:B------:R-:W2:Y:S01]  /*4dff0*/  LDL.LU R27, [R1+0x33c] ;  /* 0x00033c00011b7983 */ /* 0x000ea20000300800 */
[----:B------:R-:W3:Y:S01]  /*4e000*/  LDL.LU R8, [R1+0x350] ;  /* 0x0003500001087983 */ /* 0x000ee20000300800 */
[----:B------:R-:W3:Y:S02]  /*4e010*/  LDL.LU R9, [R1+0x354] ;  /* 0x0003540001097983 */ /* 0x000ee40000300800 */
[----:B------:R-:W3:Y:S02]  /*4e020*/  LDL.LU R10, [R1+0x358] ;  /* 0x00035800010a7983 */ /* 0x000ee40000300800 */
[----:B------:R-:W3:Y:S01]  /*4e030*/  LDL.LU R11, [R1+0x35c] ;  /* 0x00035c00010b7983 */ /* 0x000ee20000300800 */
[----:B-1----:R-:W-:Y:S01]  /*4e040*/  STL.64 [R1+0x1a90], R6 ;  /* 0x001a900601007387 */ /* 0x002fe20000100a00 */
[----:B------:R0:W-:Y:S03]  /*4e050*/  STL.64 [R1+0x1a88], R4 ;  /* 0x001a880401007387 */ /* 0x0001e60000100a00 */
[----:B0-----:R-:W3:Y:S01]  /*4e060*/  LDL.LU R4, [R1+0x390] ;  /* 0x0003900001047983 */ /* 0x001ee20000300800 */
[----:B------:R-:W3:Y:S02]  /*4e070*/  LDL.LU R5, [R1+0x394] ;  /* 0x0003940001057983 */ /* 0x000ee40000300800 */
[----:B------:R-:W3:Y:S02]  /*4e080*/  LDL.LU R6, [R1+0x398] ;  /* 0x0003980001067983 */ /* 0x000ee40000300800 */
[----:B------:R-:W3:Y:S01]  /*4e090*/  LDL.LU R7, [R1+0x39c] ;  /* 0x00039c0001077983 */ /* 0x000ee20000300800 */
[C---:B--2---:R-:W-:Y:S01]  /*4e0a0*/  HMMA.16816.F32 R24, R16.reuse, R12, R24 ;  /* 0x0000000c1018723c */ /* 0x044fe20000001818 */
[----:B---3--:R0:W-:Y:S01]  /*4e0b0*/  STL.64 [R1+0x1aa0], R6 ;  /* 0x001aa00601007387 */ /* 0x0081e20000100a00 */
[----:B------:R1:W-:Y:S11]  /*4e0c0*/  STL.64 [R1+0x1a98], R4 ;  /* 0x001a980401007387 */ /* 0x0003f60000100a00 */
[----:B------:R-:W-:Y:S10]  /*4e0d0*/  @!UPT UIADD3 URZ, URZ, URZ, URZ ;  /* 0x0000003f3f3ff290 */ /* 0x000ff4000fffe03f */
[----:B------:R-:W-:Y:S02]  /*4e0e0*/  STL.64 [R1+0x2d0], R24 ;  /* 0x0002d01801007387 */ /* 0x000fe40000100a00 */
[----:B------:R2:W-:Y:S02]  /*4e0f0*/  STL.64 [R1+0x2d8], R26 ;  /* 0x0002d81a01007387 */ /* 0x0005e40000100a00 */
[----:B0-----:R-:W-:Y:S02]  /*4e100*/  IMAD.MOV.U32 R6, RZ, RZ, R12 ;  /* 0x000000ffff067224 */ /* 0x001fe400078e000c */
[----:B-1----:R-:W-:Y:S01]  /*4e110*/  IMAD.MOV.U32 R4, RZ, RZ, R14 ;  /* 0x000000ffff047224 */ /* 0x002fe200078e000e */
[----:B------:R-:W-:Y:S01]  /*4e120*/  MOV R5, R3 ;  /* 0x0000000300057202 */ /* 0x000fe20000000f00 */
[----:B--2---:R-:W4:Y:S01]  /*4e130*/  LDL.LU R26, [R1+0x1b08] ;  /* 0x001b0800011a7983 */ /* 0x004f220000300800 */
[----:B------:R-:W2:Y:S01]  /*4e140*/  LDL.LU.64 R24, [R1+0x1b00] ;  /* 0x001b000001187983 */ /* 0x000ea20000300a00 */
        /* <DEDUP_REMOVED lines=10> */
[----:B------:R-:W-:Y:S02]  /*4e1f0*/  STL.64 [R1+0x1ab8], R4 ;  /* 0x001ab80401007387 */ /* 0x000fe40000100a00 */
[----:B------:R-:W-:Y:S01]  /*4e200*/  STL.64 [R1+0x1ab0], R22 ;  /* 0x001ab01601007387 */ /* 0x000fe20000100a00 */
[----:B------:R0:W-:Y:S01]  /*4e210*/  STL.64 [R1+0x1aa8], R20 ;  /* 0x001aa81401007387 */ /* 0x0001e20000100a00 */
[C---:B---3--:R-:W-:Y:S11]  /*4e220*/  HMMA.16816.F32 R12, R16.reuse, R20, R12 ;  /* 0x00000014100c723c */ /* 0x048ff6000000180c */
[----:B------:R-:W-:Y:S11]  /*4e230*/  @!UPT UIADD3 URZ, URZ, URZ, URZ ;  /* 0x0000003f3f3ff290 */ /* 0x000ff6000fffe03f */
[----:B------:R-:W-:Y:S01]  /*4e240*/  @!UPT UIADD3 URZ, URZ, URZ, URZ ;  /* 0x0000003f3f3ff290 */ /* 0x000fe2000fffe03f */
[----:B------:R-:W-:Y:S01]  /*4e250*/  STL.64 [R1+0x280], R12 ;  /* 0x0002800c01007387 */ /* 0x000fe20000100a00 */
[----:B------:R-:W-:Y:S02]  /*4e260*/  STL.64 [R1+0x288], R14 ;  /* 0x0002880e01007387 */ /* 0x000fe40000100a00 */
[----:B0-----:R-:W3:Y:S02]  /*4e270*/  LDL.LU R20, [R1+0x380] ;  /* 0x0003800001147983 */ /* 0x001ee40000300800 */
[----:B------:R-:W3:Y:S01]  /*4e280*/  LDL.LU R21, [R1+0x384] ;  /* 0x0003840001157983 */ /* 0x000ee20000300800 */
[----:B------:R-:W3:Y:S01]  /*4e290*/  LDL.LU R22, [R1+0x388] ;  /* 0x0003880001167983 */ /* 0x000ee20000300800 */
[----:B------:R-:W3:Y:S01]  /*4e2a0*/  LDL.LU R23, [R1+0x38c] ;  /* 0x00038c0001177983 */ /* 0x000ee20000300800 */
[----:B--2---:R-:W-:Y:S02]  /*4e2b0*/  HMMA.16816.F32 R16, R16, R24, R8 ;  /* 0x000000181010723c */ /* 0x004fe40000001808 */
[----:B---3--:R-:W-:Y:S01]  /*4e2c0*/  STL.64 [R1+0x1ac8], R22 ;  /* 0x001ac81601007387 */ /* 0x008fe20000100a00 */
[----:B------:R0:W-:Y:S03]  /*4e2d0*/  STL.64 [R1+0x1ac0], R20 ;  /* 0x001ac01401007387 */ /* 0x0001e60000100a00 */
[----:B0-----:R-:W2:Y:S01]  /*4e2e0*/  LDL.LU R20, [R1+0x370] ;  /* 0x0003700001147983 */ /* 0x001ea20000300800 */
[----:B------:R-:W2:Y:S02]  /*4e2f0*/  LDL.LU R21, [R1+0x374] ;  /* 0x0003740001157983 */ /* 0x000ea40000300800 */
[----:B------:R-:W2:Y:S02]  /*4e300*/  LDL.LU R22, [R1+0x378] ;  /* 0x0003780001167983 */ /* 0x000ea40000300800 */
[----:B------:R-:W2:Y:S01]  /*4e310*/  LDL.LU R23, [R1+0x37c] ;  /* 0x00037c0001177983 */ /* 0x000ea20000300800 */
[----:B------:R-:W3:Y:S01]  /*4e320*/  LDL.LU R15, [R1+0x5f0] ;  /* 0x0005f000010f7983 */ /* 0x000ee20000300800 */
[----:B------:R-:W2:Y:S02]  /*4e330*/  LDL.LU R14, [R1+0x5f4] ;  /* 0x0005f400010e7983 */ /* 0x000ea40000300800 */
[----:B------:R-:W2:Y:S02]  /*4e340*/  LDL.LU R13, [R1+0x5f8] ;  /* 0x0005f800010d7983 */ /* 0x000ea40000300800 */
[----:B------:R-:W2:Y:S01]  /*4e350*/  LDL.LU R12, [R1+0x5fc] ;  /* 0x0005fc00010c7983 */ /* 0x000ea20000300800 */
[----:B------:R-:W2:Y:S01]  /*4e360*/  LDL.LU.64 R10, [R1+0x1ad8] ;  /* 0x001ad800010a7983 */ /* 0x000ea20000300a00 */
[----:B------:R-:W2:Y:S02]  /*4e370*/  LDL.LU.64 R8, [R1+0x1ad0] ;  /* 0x001ad00001087983 */ /* 0x000ea40000300a00 */
[----:B------:R-:W-:Y:S01]  /*4e380*/  IMAD.MOV.U32 R4, RZ, RZ, R6 ;  /* 0x000000ffff047224 */ /* 0x000fe200078e0006 */
[----:B------:R-:W-:Y:S01]  /*4e390*/  MOV R5, R3 ;  /* 0x0000000300057202 */ /* 0x000fe20000000f00 */
[----:B------:R0:W-:Y:S01]  /*4e3a0*/  STL.64 [R1+0x230], R16 ;  /* 0x0002301001007387 */ /* 0x0001e20000100a00 */
[----:B------:R1:W-:Y:S03]  /*4e3b0*/  STL.64 [R1+0x238], R18 ;  /* 0x0002381201007387 */ /* 0x0003e60000100a00 */
[----:B0-----:R-:W3:Y:S01]  /*4e3c0*/  LDL.LU R16, [R1+0x3a0] ;  /* 0x0003a00001107983 */ /* 0x001ee20000300800 */
[----:B------:R-:W3:Y:S02]  /*4e3d0*/  LDL.LU R17, [R1+0x3a4] ;  /* 0x0003a40001117983 */ /* 0x000ee40000300800 */
[----:B-1----:R-:W3:Y:S02]  /*4e3e0*/  LDL.LU R18, [R1+0x3a8] ;  /* 0x0003a80001127983 */ /* 0x002ee40000300800 */
[----:B------:R-:W3:Y:S01]  /*4e3f0*/  LDL.LU R19, [R1+0x3ac] ;  /* 0x0003ac0001137983 */ /* 0x000ee20000300800 */
[C---:B--2---:R-:W-:Y:S01]  /*4e400*/  HMMA.16816.F32 R4, R8.reuse, R4, R20 ;  /* 0x000000040804723c */ /* 0x044fe20000001814 */
[----:B------:R-:W2:Y:S01]  /*4e410*/  LDL.LU.64 R22, [R1+0x1ac8] ;  /* 0x001ac80001167983 */ /* 0x000ea20000300a00 */
[----:B------:R-:W2:Y:S11]  /*4e420*/  LDL.LU.64 R20, [R1+0x1ac0] ;  /* 0x001ac00001147983 */ /* 0x000eb60000300a00 */
[----:B------:R-:W-:Y:S10]  /*4e430*/  @!UPT UIADD3 URZ, URZ, URZ, URZ ;  /* 0x0000003f3f3ff290 */ /* 0x000ff4000fffe03f */
[----:B------:R0:W-:Y:S01]  /*4e440*/  STL.64 [R1+0x220], R4 ;  /* 0x0002200401007387 */ /* 0x0001e20000100a00 */
[----:B------:R2:W-:Y:S03]  /*4e450*/  STL.64 [R1+0x228], R6 ;  /* 0x0002280601007387 */ /* 0x0005e60000100a00 */
[----:B0-----:R-:W2:Y:S02]  /*4e460*/  LDL.LU.64 R4, [R1+0x1ab8] ;  /* 0x001ab80001047983 */ /* 0x001ea40000300a00 */
[----:B--2---:R-:W-:Y:S02]  /*4e470*/  HMMA.16816.F32 R4, R8, R4, R20 ;  /* 0x000000040804723c */ /* 0x004fe40000001814 */
[----:B------:R-:W2:Y:S01]  /*4e480*/  LDL.LU.64 R22, [R1+0x1ab0] ;  /* 0x001ab00001167983 */ /* 0x000ea20000300a00 */
[----:B------:R-:W3:Y:S11]  /*4e490*/  LDL.LU.64 R20, [R1+0x1aa8] ;  /* 0x001aa80001147983 */ /* 0x000ef60000300a00 */
[----:B------:R-:W-:Y:S09]  /*4e4a0*/  @!UPT UIADD3 URZ, URZ, URZ, URZ ;  /* 0x0000003f3f3ff290 */ /* 0x000ff2000fffe03f */
[----:B------:R-:W-:Y:S01]  /*4e4b0*/  STL.64 [R1+0x60], R4 ;  /* 0x0000600401007387 */ /* 0x000fe20000100a00 */
[----:B------:R0:W-:Y:S03]  /*4e4c0*/  STL.64 [R1+0x68], R6 ;  /* 0x0000680601007387 */ /* 0x0001e60000100a00 */
[----:B0-----:R-:W3:Y:S01]  /*4e4d0*/  LDL.LU.64 R6, [R1+0x1aa0] ;  /* 0x001aa00001067983 */ /* 0x001ee20000300a00 */
[----:B------:R-:W3:Y:S02]  /*4e4e0*/  LDL.LU.64 R4, [R1+0x1a98] ;  /* 0x001a980001047983 */ /* 0x000ee40000300a00 */
[----:B----4-:R-:W-:-:S04]  /*4e4f0*/  FADD R0, -R0, R26 ;  /* 0x0000001a00007221 */ /* 0x010fc80000000100 */
[----:B------:R-:W-:-:S04]  /*4e500*/  FMUL R0, R0, 1.4426950216293334961 ;  /* 0x3fb8aa3b00007820 */ /* 0x000fc80000400000 */
[----:B------:R2:W0:Y:S02]  /*4e510*/  MUFU.EX2 R3, R0 ;  /* 0x0000000000037308 */ /* 0x0004240000000800 */
[----:B--2---:R-:W-:Y:S01]  /*4e520*/  FADD R0, -R28, R23 ;  /* 0x000000171c007221 */ /* 0x004fe20000000100 */
[C---:B---3--:R-:W-:Y:S08]  /*4e530*/  HMMA.16816.F32 R4, R8.reuse, R20, R4 ;  /* 0x000000140804723c */ /* 0x048ff00000001804 */
[----:B------:R-:W-:Y:S11]  /*4e540*/  HMMA.16816.F32 R8, R8, R24, R16 ;  /* 0x000000180808723c */ /* 0x000ff60000001810 */
[----:B------:R-:W-:Y:S04]  /*4e550*/  @!UPT UIADD3 URZ, URZ, URZ, URZ ;  /* 0x0000003f3f3ff290 */ /* 0x000fe8000fffe03f */
[----:B------:R-:W-:Y:S01]  /*4e560*/  STL.64 [R1+0x270], R4 ;  /* 0x0002700401007387 */ /* 0x000fe20000100a00 */
[----:B------:R1:W-:Y:S03]  /*4e570*/  STL.64 [R1+0x278], R6 ;  /* 0x0002780601007387 */ /* 0x0003e60000100a00 */
[----:B-1----:R-:W2:Y:S01]  /*4e580*/  LDL.LU.64 R6, [R1+0x1a90] ;  /* 0x001a900001067983 */ /* 0x002ea20000300a00 */
[----:B------:R-:W2:Y:S02]  /*4e590*/  LDL.LU.64 R4, [R1+0x1a88] ;  /* 0x001a880001047983 */ /* 0x000ea40000300a00 */
[----:B------:R1:W-:Y:S02]  /*4e5a0*/  STL.64 [R1+0x1a80], R20 ;  /* 0x001a801401007387 */ /* 0x0003e40000100a00 */
[----:B-1----:R-:W2:Y:S01]  /*4e5b0*/  LDL.LU.64 R20, [R1+0x10] ;  /* 0x0000100001147983 */ /* 0x002ea20000300a00 */
[----:B------:R-:W3:Y:S02]  /*4e5c0*/  LDL.LU R16, [R1+0x620] ;  /* 0x0006200001107983 */ /* 0x000ee40000300800 */
[----:B------:R-:W-:Y:S02]  /*4e5d0*/  STL.64 [R1+0x260], R8 ;  /* 0x0002600801007387 */ /* 0x000fe40000100a00 */
[----:B------:R-:W-:Y:S01]  /*4e5e0*/  STL.64 [R1+0x268], R10 ;  /* 0x0002680a01007387 */ /* 0x000fe20000100a00 */
[----:B------:R-:W4:Y:S01]  /*4e5f0*/  LDL.LU R17, [R1+0x624] ;  /* 0x0006240001117983 */ /* 0x000f220000300800 */
[----:B------:R-:W2:Y:S02]  /*4e600*/  LDL.LU R18, [R1+0x628] ;  /* 0x0006280001127983 */ /* 0x000ea40000300800 */
[----:B------:R1:W-:Y:S02]  /*4e610*/  STL [R1+0xd58], R28 ;  /* 0x000d581c01007387 */ /* 0x0003e40000100800 */
[----:B-1----:R-:W2:Y:S01]  /*4e620*/  LDL.LU R28, [R1+0x5c0] ;  /* 0x0005c000011c7983 */ /* 0x002ea20000300800 */
[----:B0-----:R-:W-:-:S02]  /*4e630*/  FMUL R10, R3, R13 ;  /* 0x0000000d030a7220 */ /* 0x001fc40000400000 */
[----:B------:R-:W-:Y:S02]  /*4e640*/  FMUL R11, R3, R12 ;  /* 0x0000000c030b7220 */ /* 0x000fe40000400000 */
[----:B------:R-:W3:Y:S01]  /*4e650*/  LDL.LU R19, [R1+0x62c] ;  /* 0x00062c0001137983 */ /* 0x000ee20000300800 */
[----:B-----5:R-:W-:Y:S01]  /*4e660*/  STL [R1+0xd5c], R29 ;  /* 0x000d5c1d01007387 */ /* 0x020fe20000100800 */
[----:B------:R-:W-:Y:S02]  /*4e670*/  FADD R2, -R29, R2 ;  /* 0x000000021d027221 */ /* 0x000fe40000000100 */
[C---:B--2---:R-:W-:Y:S02]  /*4e680*/  FMUL R8, R28.reuse, R15 ;  /* 0x0000000f1c087220 */ /* 0x044fe40000400000 */
[C---:B------:R-:W-:Y:S02]  /*4e690*/  FMUL R9, R28.reuse, R14 ;  /* 0x0000000e1c097220 */ /* 0x040fe40000400000 */
[----:B------:R-:W0:Y:S05]  /*4e6a0*/  LDSM.16.M88.4 R12, [R22+0x57800] ;  /* 0x05780000160c783b */ /* 0x000e2a0000000200 */
[----:B------:R-:W-:Y:S01]  /*4e6b0*/  HMMA.16816.F32 R8, R4, R20, R8 ;  /* 0x000000140408723c */ /* 0x000fe20000001808 */
[----:B------:R-:W-:Y:S01]  /*4e6c0*/  MOV R27, R20 ;  /* 0x00000014001b7202 */ /* 0x000fe20000000f00 */
[----:B------:R-:W-:Y:S01]  /*4e6d0*/  IMAD.MOV.U32 R26, RZ, RZ, R21 ;  /* 0x000000ffff1a7224 */ /* 0x000fe200078e0015 */
[----:B0-----:R0:W-:Y:S01]  /*4e6e0*/  STL.64 [R1+0x20], R12 ;  /* 0x0000200c01007387 */ /* 0x0011e20000100a00 */
[----:B------:R1:W-:Y:S02]  /*4e6f0*/  STL [R1+0x28], R14 ;  /* 0x0000280e01007387 */ /* 0x0003e40000100800 */
[----:B------:R-:W-:Y:S01]  /*4e700*/  IMAD.MOV.U32 R29, RZ, RZ, R15 ;  /* 0x000000ffff1d7224 */ /* 0x000fe200078e000f */
[----:B0-----:R-:W2:Y:S01]  /*4e710*/  LDL.LU R12, [R1+0x650] ;  /* 0x00065000010c7983 */ /* 0x001ea20000300800 */
[----:B------:R-:W5:Y:S02]  /*4e720*/  LDL.LU R13, [R1+0x654] ;  /* 0x00065400010d7983 */ /* 0x000f640000300800 */
[----:B-1----:R-:W2:Y:S02]  /*4e730*/  LDL.LU R14, [R1+0x658] ;  /* 0x00065800010e7983 */ /* 0x002ea40000300800 */
[----:B------:R-:W2:Y:S11]  /*4e740*/  LDL.LU R15, [R1+0x65c] ;  /* 0x00065c00010f7983 */ /* 0x000eb60000300800 */
[----:B------:R-:W-:Y:S01]  /*4e750*/  STL.64 [R1+0x2c0], R8 ;  /* 0x0002c00801007387 */ /* 0x000fe20000100a00 */
[----:B------:R-:W-:Y:S02]  /*4e760*/  STL.64 [R1+0x2c8], R10 ;  /* 0x0002c80a01007387 */ /* 0x000fe40000100a00 */
[----:B------:R-:W2:Y:S02]  /*4e770*/  LDL.LU.64 R20, [R1+0x1a80] ;  /* 0x001a800001147983 */ /* 0x000ea40000300a00 */
[----:B------:R-:W-:Y:S01]  /*4e780*/  STL.64 [R1+0x1a78], R26 ;  /* 0x001a781a01007387 */ /* 0x000fe20000100a00 */
[----:B------:R0:W-:Y:S04]  /*4e790*/  STL.64 [R1+0x1a70], R24 ;  /* 0x001a701801007387 */ /* 0x0001e80000100a00 */
[----:B0-----:R-:W2:Y:S01]  /*4e7a0*/  LDL.LU.64 R24, [R1] ;  /* 0x0000000001187983 */ /* 0x001ea20000300a00 */
[----:B---3--:R-:W-:-:S02]  /*4e7b0*/  FMUL R16, R28, R16 ;  /* 0x000000101c107220 */ /* 0x008fc40000400000 */
[C---:B----4-:R-:W-:Y:S02]  /*4e7c0*/  FMUL R17, R28.reuse, R17 ;  /* 0x000000111c117220 */ /* 0x050fe40000400000 */
[C---:B------:R-:W-:Y:S02]  /*4e7d0*/  FMUL R18, R3.reuse, R18 ;  /* 0x0000001203127220 */ /* 0x040fe40000400000 */
[C---:B------:R-:W-:Y:S01]  /*4e7e0*/  FMUL R19, R3.reuse, R19 ;  /* 0x0000001303137220 */ /* 0x040fe20000400000 */
[----:B------:R-:W3:Y:S01]  /*4e7f0*/  LDL.LU R8, [R1+0x640] ;  /* 0x0006400001087983 */ /* 0x000ee20000300800 */
[----:B------:R-:W4:Y:S02]  /*4e800*/  LDL.LU R9, [R1+0x644] ;  /* 0x0006440001097983 */ /* 0x000f240000300800 */
[----:B------:R-:W3:Y:S02]  /*4e810*/  LDL.LU R10, [R1+0x648] ;  /* 0x00064800010a7983 */ /* 0x000ee40000300800 */
[----:B------:R-:W3:Y:S01]  /*4e820*/  LDL.LU R11, [R1+0x64c] ;  /* 0x00064c00010b7983 */ /* 0x000ee20000300800 */
[----:B--2---:R-:W-:Y:S11]  /*4e830*/  HMMA.16816.F32 R16, R4, R24, R16 ;  /* 0x000000180410723c */ /* 0x004ff60000001810 */
[----:B------:R-:W-:Y:S11]  /*4e840*/  @!UPT UIADD3 URZ, URZ, URZ, URZ ;  /* 0x0000003f3f3ff290 */ /* 0x000ff6000fffe03f */
[----:B------:R-:W-:Y:S01]  /*4e850*/  @!UPT UIADD3 URZ, URZ, URZ, URZ ;  /* 0x0000003f3f3ff290 */ /* 0x000fe2000fffe03f */
[----:B------:R0:W-:Y:S01]  /*4e860*/  STL.64 [R1+0x2b0], R16 ;  /* 0x0002b01001007387 */ /* 0x0001e20000100a00 */
[----:B------:R1:W-:Y:S02]  /*4e870*/  STL.64 [R1+0x2b8], R18 ;  /* 0x0002b81201007387 */ /* 0x0003e40000100a00 */
[----:B------:R-:W0:Y:S02]  /*4e880*/  LDL.LU.64 R26, [R1+0x1a78] ;  /* 0x001a7800011a7983 */ /* 0x000e240000300a00 */
[C---:B------:R-:W-:Y:S02]  /*4e890*/  FMUL R12, R28.reuse, R12 ;  /* 0x0000000c1c0c7220 */ /* 0x040fe40000400000 */
[----:B-----5:R-:W-:Y:S02]  /*4e8a0*/  FMUL R13, R28, R13 ;  /* 0x0000000d1c0d7220 */ /* 0x020fe40000400000 */
[C---:B------:R-:W-:Y:S02]  /*4e8b0*/  FMUL R14, R3.reuse, R14 ;  /* 0x0000000e030e7220 */ /* 0x040fe40000400000 */
[----:B------:R-:W-:Y:S01]  /*4e8c0*/  FMUL R15, R3, R15 ;  /* 0x0000000f030f7220 */ /* 0x000fe20000400000 */
[----:B------:R-:W-:Y:S01]  /*4e8d0*/  MOV R22, R24 ;  /* 0x0000001800167202 */ /* 0x000fe20000000f00 */
[----:B------:R-:W-:-:S02]  /*4e8e0*/  IMAD.MOV.U32 R23, RZ, RZ, R25 ;  /* 0x000000ffff177224 */ /* 0x000fc400078e0019 */
[----:B------:R-:W2:Y:S03]  /*4e8f0*/  LDL.LU.64 R24, [R1+0x1a70] ;  /* 0x001a700001187983 */ /* 0x000ea60000300a00 */
[C---:B------:R-:W-:Y:S01]  /*4e900*/  HMMA.16816.F32 R12, R4.reuse, R20, R12 ;  /* 0x00000014040c723c */ /* 0x040fe2000000180c */
[C---:B---3--:R-:W-:Y:S02]  /*4e910*/  FMUL R10, R3.reuse, R10 ;  /* 0x0000000a030a7220 */ /* 0x048fe40000400000 */
[----:B------:R-:W-:Y:S02]  /*4e920*/  FMUL R11, R3, R11 ;  /* 0x0000000b030b7220 */ /* 0x000fe40000400000 */
[C---:B------:R-:W-:Y:S02]  /*4e930*/  FMUL R8, R28.reuse, R8 ;  /* 0x000000081c087220 */ /* 0x040fe40000400000 */
[----:B----4-:R-:W-:Y:S01]  /*4e940*/  FMUL R9, R28, R9 ;  /* 0x000000091c097220 */ /* 0x010fe20000400000 */
[----:B0-----:R-:W-:Y:S01]  /*4e950*/  MOV R16, R27 ;  /* 0x0000001b00107202 */ /* 0x001fe20000000f00 */
[----:B------:R-:W-:Y:S01]  /*4e960*/  IMAD.MOV.U32 R17, RZ, RZ, R26 ;  /* 0x000000ffff117224 */ /* 0x000fe200078e001a */
[----:B------:R-:W3:Y:S01]  /*4e970*/  LDL.LU R27, [R1+0x1a6c] ;  /* 0x001a6c00011b7983 */ /* 0x000ee20000300800 */
[----:B------:R-:W3:Y:S02]  /*4e980*/  LDL.LU R26, [R1+0x1a68] ;  /* 0x001a6800011a7983 */ /* 0x000ee40000300800 */
[----:B-1----:R-:W4:Y:S02]  /*4e990*/  LDL.LU R19, [R1+0x638] ;  /* 0x0006380001137983 */ /* 0x002f240000300800 */
[----:B------:R-:W5:Y:S08]  /*4e9a0*/  LDL.LU R18, [R1+0x63c] ;  /* 0x00063c0001127983 */ /* 0x000f700000300800 */
[----:B------:R-:W-:Y:S01]  /*4e9b0*/  STL.64 [R1+0x2a0], R12 ;  /* 0x0002a00c01007387 */ /* 0x000fe20000100a00 */
[----:B------:R0:W-:Y:S03]  /*4e9c0*/  STL.64 [R1+0x2a8], R14 ;  /* 0x0002a80e01007387 */ /* 0x0001e60000100a00 */
[----:B0-----:R-:W3:Y:S01]  /*4e9d0*/  LDL.LU R15, [R1+0x634] ;  /* 0x00063400010f7983 */ /* 0x001ee20000300800 */
[----:B------:R0:W-:Y:S03]  /*4e9e0*/  STL [R1+0xd60], R3 ;  /* 0x000d600301007387 */ /* 0x0001e60000100800 */
[----:B0-----:R-:W3:Y:S04]  /*4e9f0*/  LDL.LU R3, [R1+0x630] ;  /* 0x0006300001037983 */ /* 0x001ee80000300800 */
[----:B------:R-:W0:Y:S01]  /*4ea00*/  S2R R14, SR_TID.X ;  /* 0x00000000000e7919 */ /* 0x000e220000002100 */
[----:B--2---:R-:W-:Y:S01]  /*4ea10*/  HMMA.16816.F32 R4, R4, R24, R8 ;  /* 0x000000180404723c */ /* 0x004fe20000001808 */
[----:B------:R-:W-:-:S06]  /*4ea20*/  FMUL R0, R0, 1.4426950216293334961 ;  /* 0x3fb8aa3b00007820 */ /* 0x000fcc0000400000 */
[----:B------:R-:W3:Y:S01]  /*4ea30*/  MUFU.EX2 R0, R0 ;  /* 0x0000000000007308 */ /* 0x000ee20000000800 */
[C---:B0-----:R-:W-:Y:S02]  /*4ea40*/  LOP3.LUT R13, R14.reuse, 0x7, RZ, 0xc0, !PT ;  /* 0x000000070e0d7812 */ /* 0x041fe400078ec0ff */
[----:B------:R-:W-:Y:S11]  /*4ea50*/  SHF.L.U32 R12, R14, 0x7, RZ ;  /* 0x000000070e0c7819 */ /* 0x000ff600000006ff */
[----:B------:R-:W-:Y:S02]  /*4ea60*/  @!UPT UIADD3 URZ, URZ, URZ, URZ ;  /* 0x0000003f3f3ff290 */ /* 0x000fe4000fffe03f */
[----:B------:R3:W-:Y:S01]  /*4ea70*/  STL.64 [R1+0x250], R4 ;  /* 0x0002500401007387 */ /* 0x0007e20000100a00 */
[----:B------:R-:W-:Y:S01]  /*4ea80*/  IMAD.SHL.U32 R13, R13, 0x10, RZ ;  /* 0x000000100d0d7824 */ /* 0x000fe200078e00ff */
[----:B------:R-:W-:Y:S02]  /*4ea90*/  MOV R28, R7 ;  /* 0x00000007001c7202 */ /* 0x000fe40000000f00 */
[----:B------:R-:W-:Y:S01]  /*4eaa0*/  STL [R1+0x258], R6 ;  /* 0x0002580601007387 */ /* 0x000fe20000100800 */
[----:B---3--:R-:W-:Y:S01]  /*4eab0*/  FMUL R4, R0, R3 ;  /* 0x0000000300047220 */ /* 0x008fe20000400000 */
[----:B------:R-:W-:-:S04]  /*4eac0*/  LOP3.LUT R3, R13, 0x780, R12, 0xf8, !PT ;  /* 0x000007800d037812 */ /* 0x000fc800078ef80c */
[----:B------:R-:W-:-:S04]  /*4ead0*/  LOP3.LUT R3, R3, 0x10, R14, 0x78, !PT ;  /* 0x0000001003037812 */ /* 0x000fc800078e780e */
[----:B------:R-:W-:-:S05]  /*4eae0*/  LOP3.LUT R3, R3, 0x20, RZ, 0x3c, !PT ;  /* 0x0000002003037812 */ /* 0x000fca00078e3cff */
[----:B------:R-:W0:Y:S04]  /*4eaf0*/  LDSM.16.M88.4 R8, [R3+0x50000] ;  /* 0x050000000308783b */ /* 0x000e280000000200 */
[----:B------:R-:W-:Y:S01]  /*4eb00*/  STL.64 [R1+0x1a58], R26 ;  /* 0x001a581a01007387 */ /* 0x000fe20000100a00 */
[----:B------:R-:W-:Y:S02]  /*4eb10*/  STL.64 [R1+0x1a50], R24 ;  /* 0x001a501801007387 */ /* 0x000fe40000100a00 */
[----:B------:R-:W-:Y:S02]  /*4eb20*/  STL [R1+0x16c0], R28 ;  /* 0x0016c01c01007387 */ /* 0x000fe40000100800 */
[----:B------:R-:W2:Y:S01]  /*4eb30*/  LDL.LU R12, [R1+0x660] ;  /* 0x00066000010c7983 */ /* 0x000ea20000300800 */
[----:B------:R-:W3:Y:S01]  /*4eb40*/  LDL.LU R13, [R1+0x664] ;  /* 0x00066400010d7983 */ /* 0x000ee20000300800 */
[----:B------:R-:W-:-:S02]  /*4eb50*/  FMUL R5, R0, R15 ;  /* 0x0000000f00057220 */ /* 0x000fc40000400000 */
[----:B------:R-:W2:Y:S02]  /*4eb60*/  LDL.LU R14, [R1+0x668] ;  /* 0x00066800010e7983 */ /* 0x000ea40000300800 */
[----:B------:R-:W2:Y:S01]  /*4eb70*/  LDL.LU R15, [R1+0x66c] ;  /* 0x00066c00010f7983 */ /* 0x000ea20000300800 */
[----:B0-----:R-:W-:Y:S01]  /*4eb80*/  STL.64 [R1+0x1a40], R10 ;  /* 0x001a400a01007387 */ /* 0x001fe20000100a00 */
[----:B------:R0:W-:Y:S03]  /*4eb90*/  STL.64 [R1+0x1a38], R8 ;  /* 0x001a380801007387 */ /* 0x0001e60000100a00 */
[----:B0-----:R-:W2:Y:S01]  /*4eba0*/  LDL.LU R8, [R1+0x20] ;  /* 0x0000200001087983 */ /* 0x001ea20000300800 */
[----:B------:R-:W2:Y:S02]  /*4ebb0*/  LDL.LU R9, [R1+0x24] ;  /* 0x0000240001097983 */ /* 0x000ea40000300800 */
[----:B------:R-:W2:Y:S02]  /*4ebc0*/  LDL.LU R10, [R1+0x28] ;  /* 0x00002800010a7983 */ /* 0x000ea40000300800 */
[----:B------:R-:W-:-:S06]  /*4ebd0*/  FMUL R2, R2, 1.4426950216293334961 ;  /* 0x3fb8aa3b02027820 */ /* 0x000fcc0000400000 */
[----:B------:R-:W4:Y:S01]  /*4ebe0*/  MUFU.EX2 R2, R2 ;  /* 0x0000000200027308 */ /* 0x000f220000000800 */
[----:B------:R-:W-:Y:S02]  /*4ebf0*/  IMAD.MOV.U32 R11, RZ, RZ, R29 ;  /* 0x000000ffff0b7224 */ /* 0x000fe400078e001d */
[C---:B----4-:R-:W-:Y:S02]  /*4ec00*/  FMUL R6, R2.reuse, R19 ;  /* 0x0000001302067220 */ /* 0x050fe40000400000 */
[----:B-----5:R-:W-:-:S07]  /*4ec10*/  FMUL R7, R2, R18 ;  /* 0x0000001202077220 */ /* 0x020fce0000400000 */
[----:B--2---:R-:W-:Y:S01]  /*4ec20*/  HMMA.16816.F32 R4, R8, R16, R4 ;  /* 0x000000100804723c */ /* 0x004fe20000001804 */
[----:B------:R-:W-:Y:S11]  /*4ec30*/  LDSM.16.M88.4 R16, [R3+0x51000] ;  /* 0x051000000310783b */ /* 0x000ff60000000200 */
[----:B------:R-:W-:Y:S11]  /*4ec40*/  @!UPT UIADD3 URZ, URZ, URZ, URZ ;  /* 0x0000003f3f3ff290 */ /* 0x000ff6000fffe03f */
[----:B------:R-:W-:Y:S01]  /*4ec50*/  STL.64 [R1+0x210], R4 ;  /* 0x0002100401007387 */ /* 0x000fe20000100a00 */
[----:B------:R-:W-:Y:S01]  /*4ec60*/  STL [R1+0x21c], R7 ;  /* 0x00021c0701007387 */ /* 0x000fe20000100800 */
[----:B------:R-:W-:Y:S01]  /*4ec70*/  MOV R29, R6 ;  /* 0x00000006001d7202 */ /* 0x000fe20000000f00 */
[----:B------:R-:W2:Y:S01]  /*4ec80*/  LDL.LU R26, [R1+0x680] ;  /* 0x00068000011a7983 */ /* 0x000ea20000300800 */
[----:B------:R-:W0:Y:S04]  /*4ec90*/  LDSM.16.M88.4 R4, [R3+0x50800] ;  /* 0x050800000304783b */ /* 0x000e280000000200 */
[----:B------:R-:W4:Y:S01]  /*4eca0*/  LDL.LU R25, [R1+0x684] ;  /* 0x0006840001197983 */ /* 0x000f220000300800 */
[----:B------:R-:W5:Y:S02]  /*4ecb0*/  LDL.LU R24, [R1+0x688] ;  /* 0x0006880001187983 */ /* 0x000f640000300800 */
[----:B------:R-:W-:Y:S02]  /*4ecc0*/  STL [R1+0x16c4], R29 ;  /* 0x0016c41d01007387 */ /* 0x000fe40000100800 */
[----:B------:R-:W-:-:S02]  /*4ecd0*/  FMUL R12, R0, R12 ;  /* 0x0000000c000c7220 */ /* 0x000fc40000400000 */
[----:B---3--:R-:W-:Y:S02]  /*4ece0*/  FMUL R13, R0, R13 ;  /* 0x0000000d000d7220 */ /* 0x008fe40000400000 */
[C---:B------:R-:W-:Y:S02]  /*4ecf0*/  FMUL R14, R2.reuse, R14 ;  /* 0x0000000e020e7220 */ /* 0x040fe40000400000 */
[----:B------:R-:W-:Y:S01]  /*4ed00*/  FMUL R15, R2, R15 ;  /* 0x0000000f020f7220 */ /* 0x000fe20000400000 */
[----:B0-----:R0:W-:Y:S01]  /*4ed10*/  STL.64 [R1+0x1a00], R6 ;  /* 0x001a000601007387 */ /* 0x0011e20000100a00 */
[----:B------:R-:W-:Y:S03]  /*4ed20*/  STL.64 [R1+0x19f8], R4 ;  /* 0x0019f80401007387 */ /* 0x000fe60000100a00 */
[----:B0-----:R-:W3:Y:S01]  /*4ed30*/  LDL.LU R7, [R1+0x68c] ;  /* 0x00068c0001077983 */ /* 0x001ee20000300800 */
[----:B------:R-:W-:Y:S02]  /*4ed40*/  STL.64 [R1+0x19c8], R18 ;  /* 0x0019c81201007387 */ /* 0x000fe40000100a00 */
[----:B------:R0:W-:Y:S02]  /*4ed50*/  STL.64 [R1+0x19c0], R16 ;  /* 0x0019c01001007387 */ /* 0x0001e40000100a00 */
[----:B0-----:R-:W-:Y:S01]  /*4ed60*/  IMAD.MOV.U32 R16, RZ, RZ, R22 ;  /* 0x000000ffff107224 */ /* 0x001fe200078e0016 */
[----:B------:R-:W-:Y:S01]  /*4ed70*/  MOV R17, R23 ;  /* 0x0000001700117202 */ /* 0x000fe20000000f00 */
[----:B------:R-:W3:Y:S01]  /*4ed80*/  LDL.LU R22, [R1+0x1a64] ;  /* 0x001a640001167983 */ /* 0x000ee20000300800 */
[----:B------:R-:W3:Y:S05]  /*4ed90*/  LDL.LU R23, [R1+0x1a60] ;  /* 0x001a600001177983 */ /* 0x000eea0000300800 */
[----:B------:R-:W-:Y:S11]  /*4eda0*/  HMMA.16816.F32 R12, R8, R16, R12 ;  /* 0x00000010080c723c */ /* 0x000ff6000000180c */
[----:B------:R-:W-:Y:S11]  /*4edb0*/  @!UPT UIADD3 URZ, URZ, URZ, URZ ;  /* 0x0000003f3f3ff290 */ /* 0x000ff6000fffe03f */
[----:B------:R-:W-:Y:S01]  /*4edc0*/  @!UPT UIADD3 URZ, URZ, URZ, URZ ;  /* 0x0000003f3f3ff290 */ /* 0x000fe2000fffe03f */
[----:B------:R-:W-:Y:S01]  /*4edd0*/  STL.64 [R1+0x200], R12 ;  /* 0x0002000c01007387 */ /* 0x000fe20000100a00 */
[----:B------:R-:W-:Y:S01]  /*4ede0*/  IMAD.MOV.U32 R29, RZ, RZ, R14 ;  /* 0x000000ffff1d7224 */ /* 0x000fe200078e000e */
[----:B------:R-:W-:Y:S02]  /*4edf0*/  MOV R28, R15 ;  /* 0x0000000f001c7202 */ /* 0x000fe40000000f00 */
[----:B------:R-:W0:Y:S04]  /*4ee00*/  LDSM.16.M88.4 R12, [R3+0x51800] ;  /* 0x05180000030c783b */ /* 0x000e280000000200 */
[----:B------:R-:W-:Y:S01]  /*4ee10*/  STL [R1+0x16cc], R28 ;  /* 0x0016cc1c01007387 */ /* 0x000fe20000100800 */
[----:B------:R-:W-:Y:S03]  /*4ee20*/  STL [R1+0x16c8], R29 ;  /* 0x0016c81d01007387 */ /* 0x000fe60000100800 */
[----:B0-----:R0:W-:Y:S01]  /*4ee30*/  STL.64 [R1+0x19a0], R14 ;  /* 0x0019a00e01007387 */ /* 0x0011e20000100a00 */
[----:B------:R-:W-:Y:S03]  /*4ee40*/  STL.64 [R1+0x1998], R12 ;  /* 0x0019980c01007387 */ /* 0x000fe60000100a00 */
[----:B0-----:R-:W3:Y:S01]  /*4ee50*/  LDL.64 R14, [R1+0x18] ;  /* 0x00001800010e7983 */ /* 0x001ee20000100a00 */
[----:B--2---:R-:W-:-:S02]  /*4ee60*/  FMUL R4, R0, R26 ;  /* 0x0000001a00047220 */ /* 0x004fc40000400000 */
[----:B----4-:R-:W-:Y:S02]  /*4ee70*/  FMUL R5, R0, R25 ;  /* 0x0000001900057220 */ /* 0x010fe40000400000 */
[C---:B-----5:R-:W-:Y:S02]  /*4ee80*/  FMUL R6, R2.reuse, R24 ;  /* 0x0000001802067220 */ /* 0x060fe40000400000 */
[----:B------:R-:W0:Y:S01]  /*4ee90*/  LDSM.16.M88.4 R24, [R3+0x52000] ;  /* 0x052000000318783b */ /* 0x000e220000000200 */
[----:B---3--:R-:W-:-:S07]  /*4eea0*/  FMUL R7, R2, R7 ;  /* 0x0000000702077220 */ /* 0x008fce0000400000 */
[----:B------:R-:W-:Y:S11]  /*4eeb0*/  HMMA.16816.F32 R4, R8, R20, R4 ;  /* 0x000000140804723c */ /* 0x000ff60000001804 */
[----:B------:R-:W-:Y:S11]  /*4eec0*/  @!UPT UIADD3 URZ, URZ, URZ, URZ ;  /* 0x0000003f3f3ff290 */ /* 0x000ff6000fffe03f */
[----:B------:R-:W-:Y:S02]  /*4eed0*/  @!UPT UIADD3 URZ, URZ, URZ, URZ ;  /* 0x0000003f3f3ff290 */ /* 0x000fe4000fffe03f */
[----:B------:R-:W-:Y:S01]  /*4eee0*/  IMAD.MOV.U32 R28, RZ, RZ, R6 ;  /* 0x000000ffff1c7224 */ /* 0x000fe200078e0006 */
[----:B------:R-:W-:Y:S01]  /*4eef0*/  MOV R29, R7 ;  /* 0x00000007001d7202 */ /* 0x000fe20000000f00 */
[----:B------:R-:W-:Y:S01]  /*4ef00*/  STL.64 [R1+0x1a48], R14 ;  /* 0x001a480e01007387 */ /* 0x000fe20000100a00 */
[----:B------:R1:W-:Y:S02]  /*4ef10*/  STL.64 [R1+0x1f0], R4 ;  /* 0x0001f00401007387 */ /* 0x0003e40000100a00 */
[----:B------:R2:W-:Y:S02]  /*4ef20*/  STL.64 [R1+0x1a20], R22 ;  /* 0x001a201601007387 */ /* 0x0005e40000100a00 */
[----:B------:R-:W3:Y:S01]  /*4ef30*/  LDL.LU R16, [R1+0x540] ;  /* 0x0005400001107983 */ /* 0x000ee20000300800 */
[----:B------:R-:W3:Y:S01]  /*4ef40*/  LDL.LU R17, [R1+0x544] ;  /* 0x0005440001117983 */ /* 0x000ee20000300800 */
[----:B------:R-:W4:Y:S02]  /*4ef50*/  LDL.LU R18, [R1+0x548] ;  /* 0x0005480001127983 */ /* 0x000f240000300800 */
[----:B------:R-:W4:Y:S01]  /*4ef60*/  LDL.LU R19, [R1+0x54c] ;  /* 0x00054c0001137983 */ /* 0x000f220000300800 */
[----:B-1----:R-:W5:Y:S01]  /*4ef70*/  LDL.LU R4, [R1+0x570] ;  /* 0x0005700001047983 */ /* 0x002f620000300800 */
[----:B------:R-:W5:Y:S02]  /*4ef80*/  LDL.LU R5, [R1+0x574] ;  /* 0x0005740001057983 */ /* 0x000f640000300800 */
[----:B------:R-:W3:Y:S02]  /*4ef90*/  LDL.LU R6, [R1+0x578] ;  /* 0x0005780001067983 */ /* 0x000ee40000300800 */
[----:B------:R-:W3:Y:S01]  /*4efa0*/  LDL.LU R7, [R1+0x57c] ;  /* 0x00057c0001077983 */ /* 0x000ee20000300800 */
[----:B------:R-:W3:Y:S01]  /*4efb0*/  LDL.LU R12, [R1+0x670] ;  /* 0x00067000010c7983 */ /* 0x000ee20000300800 */
[----:B------:R-:W3:Y:S02]  /*4efc0*/  LDL.LU R20, [R1+0x5a0] ;  /* 0x0005a00001147983 */ /* 0x000ee40000300800 */
[----:B------:R-:W3:Y:S02]  /*4efd0*/  LDL.LU R21, [R1+0x5a4] ;  /* 0x0005a40001157983 */ /* 0x000ee40000300800 */
[----:B--2---:R-:W2:Y:S01]  /*4efe0*/  LDL.LU R22, [R1+0x5a8] ;  /* 0x0005a80001167983 */ /* 0x004ea20000300800 */
[----:B------:R-:W2:Y:S01]  /*4eff0*/  LDL.LU R23, [R1+0x5ac] ;  /* 0x0005ac0001177983 */ /* 0x000ea20000300800 */
[----:B------:R-:W3:Y:S02]  /*4f000*/  LDL.LU R13, [R1+0x674] ;  /* 0x00067400010d7983 */ /* 0x000ee40000300800 */
[----:B------:R-:W4:Y:S01]  /*4f010*/  LDL.LU R14, [R1+0x678] ;  /* 0x00067800010e7983 */ /* 0x000f220000300800 */
[----:B--2---:R-:W-:Y:S01]  /*4f020*/  STL.64 [R1+0x1a30], R22 ;  /* 0x001a301601007387 */ /* 0x004fe20000100a00 */
[----:B---3--:R1:W-:Y:S03]  /*4f030*/  STL.64 [R1+0x1a28], R20 ;  /* 0x001a281401007387 */ /* 0x0083e60000100a00 */
[----:B-1----:R-:W2:Y:S01]  /*4f040*/  LDL.LU R20, [R1+0x5b0] ;  /* 0x0005b00001147983 */ /* 0x002ea20000300800 */
[----:B------:R-:W2:Y:S02]  /*4f050*/  LDL.LU R21, [R1+0x5b4] ;  /* 0x0005b40001157983 */ /* 0x000ea40000300800 */
[----:B------:R-:W2:Y:S02]  /*4f060*/  LDL.LU R22, [R1+0x5b8] ;  /* 0x0005b80001167983 */ /* 0x000ea40000300800 */
[----:B------:R-:W2:Y:S01]  /*4f070*/  LDL.LU R23, [R1+0x5bc] ;  /* 0x0005bc0001177983 */ /* 0x000ea20000300800 */
[----:B------:R-:W3:Y:S01]  /*4f080*/  LDL.LU R15, [R1+0x67c] ;  /* 0x00067c00010f7983 */ /* 0x000ee20000300800 */
[----:B------:R-:W-:Y:S02]  /*4f090*/  STL.64 [R1+0x1a10], R6 ;  /* 0x001a100601007387 */ /* 0x000fe40000100a00 */
[----:B-----5:R1:W-:Y:S02]  /*4f0a0*/  STL.64 [R1+0x1a08], R4 ;  /* 0x001a080401007387 */ /* 0x0203e40000100a00 */
[----:B-1----:R-:W5:Y:S01]  /*4f0b0*/  LDL.LU R4, [R1+0x590] ;  /* 0x0005900001047983 */ /* 0x002f620000300800 */
[----:B------:R-:W5:Y:S02]  /*4f0c0*/  LDL.LU R5, [R1+0x594] ;  /* 0x0005940001057983 */ /* 0x000f640000300800 */
[----:B------:R-:W5:Y:S02]  /*4f0d0*/  LDL.LU R6, [R1+0x598] ;  /* 0x0005980001067983 */ /* 0x000f640000300800 */
[----:B------:R-:W5:Y:S01]  /*4f0e0*/  LDL.LU R7, [R1+0x59c] ;  /* 0x00059c0001077983 */ /* 0x000f620000300800 */
[----:B----4-:R1:W-:Y:S01]  /*4f0f0*/  STL.64 [R1+0x19d8], R18 ;  /* 0x0019d81201007387 */ /* 0x0103e20000100a00 */
[----:B------:R-:W-:Y:S03]  /*4f100*/  STL.64 [R1+0x19d0], R16 ;  /* 0x0019d01001007387 */ /* 0x000fe60000100a00 */
[----:B-1----:R-:W4:Y:S04]  /*4f110*/  LDL R18, [R1+0x8] ;  /* 0x0000080001127983 */ /* 0x002f280000100800 */
[----:B------:R-:W4:Y:S01]  /*4f120*/  LDL R19, [R1+0xc] ;  /* 0x00000c0001137983 */ /* 0x000f220000100800 */
[----:B------:R-:W-:Y:S02]  /*4f130*/  STL [R1+0x16d4], R28 ;  /* 0x0016d41c01007387 */ /* 0x000fe40000100800 */
[----:B------:R-:W-:Y:S02]  /*4f140*/  STL [R1+0x16d0], R29 ;  /* 0x0016d01d01007387 */ /* 0x000fe40000100800 */
[----:B------:R-:W-:Y:S01]  /*4f150*/  STL [R1+0xd64], R0 ;  /* 0x000d640001007387 */ /* 0x000fe20000100800 */
[----:B0-----:R-:W-:Y:S01]  /*4f160*/  STL.64 [R1+0x30], R24 ;  /* 0x0000301801007387 */ /* 0x001fe20000100a00 */
[----:B------:R0:W-:Y:S03]  /*4f170*/  STL.64 [R1+0x38], R26 ;  /* 0x0000381a01007387 */ /* 0x0001e60000100a00 */
[----:B0-----:R-:W2:Y:S01]  /*4f180*/  LDL.LU.64 R26, [R1+0x1a58] ;  /* 0x001a5800011a7983 */ /* 0x001ea20000300a00 */
[----:B------:R-:W2:Y:S02]  /*4f190*/  LDL.LU.64 R24, [R1+0x1a50] ;  /* 0x001a500001187983 */ /* 0x000ea40000300a00 */
[----:B------:R-:W-:-:S02]  /*4f1a0*/  FMUL R12, R0, R12 ;  /* 0x0000000c000c7220 */ /* 0x000fc40000400000 */
[----:B------:R-:W-:Y:S02]  /*4f1b0*/  FMUL R13, R0, R13 ;  /* 0x0000000d000d7220 */ /* 0x000fe40000400000 */
[C---:B------:R-:W-:Y:S01]  /*4f1c0*/  FMUL R14, R2.reuse, R14 ;  /* 0x0000000e020e7220 */ /* 0x040fe20000400000 */
[----:B------:R-:W-:Y:S01]  /*4f1d0*/  STL [R1+0xd68], R2 ;  /* 0x000d680201007387 */ /* 0x000fe20000100800 */
[----:B---3--:R-:W-:-:S07]  /*4f1e0*/  FMUL R15, R2, R15 ;  /* 0x0000000f020f7220 */ /* 0x008fce0000400000 */
[----:B--2---:R-:W-:Y:S01]  /*4f1f0*/  HMMA.16816.F32 R8, R8, R24, R12 ;  /* 0x000000180808723c */ /* 0x004fe2000000180c */
[----:B------:R-:W2:Y:S11]  /*4f200*/  LDL.LU.64 R14, [R1+0x1a48] ;  /* 0x001a4800010e7983 */ /* 0x000eb60000300a00 */
[----:B------:R-:W-:Y:S11]  /*4f210*/  @!UPT UIADD3 URZ, URZ, URZ, URZ ;  /* 0x0000003f3f3ff290 */ /* 0x000ff6000fffe03f */
[----:B------:R-:W-:Y:S01]  /*4f220*/  STL [R1+0x160], R8 ;  /* 0x0001600801007387 */ /* 0x000fe20000100800 */
[----:B------:R0:W-:Y:S01]  /*4f230*/  STL [R1+0x16c], R11 ;  /* 0x00016c0b01007387 */ /* 0x0001e20000100800 */
[----:B------:R-:W-:Y:S01]  /*4f240*/  MOV R29, R10 ;  /* 0x0000000a001d7202 */ /* 0x000fe20000000f00 */
[----:B------:R-:W-:Y:S01]  /*4f250*/  IMAD.MOV.U32 R28, RZ, RZ, R9 ;  /* 0x000000ffff1c7224 */ /* 0x000fe200078e0009 */
[----:B0-----:R-:W2:Y:S01]  /*4f260*/  LDL.LU.64 R10, [R1+0x1a40] ;  /* 0x001a4000010a7983 */ /* 0x001ea20000300a00 */
[----:B------:R-:W2:Y:S02]  /*4f270*/  LDL.LU.64 R8, [R1+0x1a38] ;  /* 0x001a380001087983 */ /* 0x000ea40000300a00 */
[----:B------:R-:W-:Y:S02]  /*4f280*/  STL [R1+0x16ec], R29 ;  /* 0x0016ec1d01007387 */ /* 0x000fe40000100800 */
[----:B------:R-:W-:Y:S01]  /*4f290*/  STL [R1+0x16e8], R28 ;  /* 0x0016e81c01007387 */ /* 0x000fe20000100800 */
[C---:B--2---:R-:W-:Y:S11]  /*4f2a0*/  HMMA.16816.F32 R20, R8.reuse, R14, R20 ;  /* 0x0000000e0814723c */ /* 0x044ff60000001814 */
        /* <DEDUP_REMOVED lines=8> */
[----:B------:R-:W-:Y:S02]  /*4f330*/  STL [R1+0x16f4], R0 ;  /* 0x0016f40001007387 */ /* 0x000fe40000100800 */
[----:B------:R-:W-:Y:S01]  /*4f340*/  STL [R1+0x16f0], R2 ;  /* 0x0016f00201007387 */ /* 0x000fe20000100800 */
[C---:B----4-:R-:W-:Y:S11]  /*4f350*/  HMMA.16816.F32 R20, R8.reuse, R18, R20 ;  /* 0x000000120814723c */ /* 0x050ff60000001814 */
[----:B------:R-:W-:Y:S11]  /*4f360*/  @!UPT UIADD3 URZ, URZ, URZ, URZ ;  /* 0x0000003f3f3ff290 */ /* 0x000ff6000fffe03f */
[----:B------:R-:W-:Y:S01]  /*4f370*/  @!UPT UIADD3 URZ, URZ, URZ, URZ ;  /* 0x0000003f3f3ff290 */ /* 0x000fe2000fffe03f */
[----:B------:R-:W-:Y:S01]  /*4f380*/  STL.64 [R1+0x1e0], R20 ;  /* 0x0001e01401007387 */ /* 0x000fe20000100a00 */
[----:B------:R0:W-:Y:S03]  /*4f390*/  STL.64 [R1+0x1e8], R22 ;  /* 0x0001e81601007387 */ /* 0x0001e60000100a00 */
[----:B0-----:R-:W5:Y:S01]  /*4f3a0*/  LDL.LU.64 R22, [R1+0x1a20] ;  /* 0x001a200001167983 */ /* 0x001f620000300a00 */
[----:B------:R0:W-:Y:S02]  /*4f3b0*/  STL.64 [R1+0x19f0], R18 ;  /* 0x0019f01201007387 */ /* 0x0001e40000100a00 */
[----:B------:R-:W-:Y:S02]  /*4f3c0*/  IMAD.MOV.U32 R16, RZ, RZ, R27 ;  /* 0x000000ffff107224 */ /* 0x000fe400078e001b */
[----:B------:R-:W2:Y:S01]  /*4f3d0*/  LDL.LU R27, [R1+0x1a18] ;  /* 0x001a1800011b7983 */ /* 0x000ea20000300800 */
[----:B------:R-:W3:Y:S03]  /*4f3e0*/  LDL.LU R17, [R1+0x564] ;  /* 0x0005640001117983 */ /* 0x000ee60000300800 */
[----:B0-----:R-:W3:Y:S01]  /*4f3f0*/  LDL.LU R18, [R1+0x568] ;  /* 0x0005680001127983 */ /* 0x001ee20000300800 */
[----:B------:R-:W3:Y:S01]  /*4f400*/  LDL.LU R19, [R1+0x56c] ;  /* 0x00056c0001137983 */ /* 0x000ee20000300800 */
[C---:B-----5:R-:W-:Y:S11]  /*4f410*/  HMMA.16816.F32 R4, R8.reuse, R22, R4 ;  /* 0x000000160804723c */ /* 0x060ff60000001804 */
        /* <DEDUP_REMOVED lines=8> */
[----:B------:R-:W3:Y:S11]  /*4f4a0*/  LDL.LU.64 R4, [R1+0x19f8] ;  /* 0x0019f80001047983 */ /* 0x000ef60000300a00 */
[----:B------:R-:W-:Y:S10]  /*4f4b0*/  @!UPT UIADD3 URZ, URZ, URZ, URZ ;  /* 0x0000003f3f3ff290 */ /* 0x000ff4000fffe03f */
[----:B------:R-:W-:Y:S01]  /*4f4c0*/  STL.64 [R1+0x1b0], R8 ;  /* 0x0001b00801007387 */ /* 0x000fe20000100a00 */
[----:B------:R-:W-:Y:S02]  /*4f4d0*/  STL.64 [R1+0x19e8], R26 ;  /* 0x0019e81a01007387 */ /* 0x000fe40000100a00 */
[----:B------:R0:W-:Y:S02]  /*4f4e0*/  STL.64 [R1+0x19e0], R24 ;  /* 0x0019e01801007387 */ /* 0x0001e40000100a00 */
[----:B------:R-:W-:Y:S01]  /*4f4f0*/  IMAD.MOV.U32 R20, RZ, RZ, R11 ;  /* 0x000000ffff147224 */ /* 0x000fe200078e000b */
[----:B------:R-:W-:Y:S01]  /*4f500*/  MOV R21, R10 ;  /* 0x0000000a00157202 */ /* 0x000fe20000000f00 */
        /* <DEDUP_REMOVED lines=8> */
[----:B------:R-:W-:Y:S01]  /*4f590*/  STL [R1+0x160c], R20 ;  /* 0x00160c1401007387 */ /* 0x000fe20000100800 */
[----:B------:R-:W-:Y:S01]  /*4f5a0*/  STL [R1+0x1608], R21 ;  /* 0x0016081501007387 */ /* 0x000fe20000100800 */
[C---:B---3--:R-:W-:Y:S11]  /*4f5b0*/  HMMA.16816.F32 R16, R4.reuse, R14, R16 ;  /* 0x0000000e0410723c */ /* 0x048ff60000001810 */
[----:B------:R-:W-:Y:S11]  /*4f5c0*/  @!UPT UIADD3 URZ, URZ, URZ, URZ ;  /* 0x0000003f3f3ff290 */ /* 0x000ff6000fffe03f */
[----:B------:R-:W-:Y:S01]  /*4f5d0*/  @!UPT UIADD3 URZ, URZ, URZ, URZ ;  /* 0x0000003f3f3ff290 */ /* 0x000fe2000fffe03f */
[----:B------:R-:W-:Y:S01]  /*4f5e0*/  STL.64 [R1+0x1a0], R16 ;  /* 0x0001a01001007387 */ /* 0x000fe20000100a00 */
[----:B------:R0:W-:Y:S03]  /*4f5f0*/  STL.64 [R1+0x1a8], R18 ;  /* 0x0001a81201007387 */ /* 0x0001e60000100a00 */
[----:B0-----:R-:W2:Y:S02]  /*4f600*/  LDL.LU.64 R18, [R1+0x19f0] ;  /* 0x0019f00001127983 */ /* 0x001ea40000300a00 */
[C---:B--2---:R-:W-:Y:S02]  /*4f610*/  HMMA.16816.F32 R16, R4.reuse, R18, R24 ;  /* 0x000000120410723c */ /* 0x044fe40000001818 */
[----:B------:R-:W2:Y:S01]  /*4f620*/  LDL.LU.64 R26, [R1+0x19e8] ;  /* 0x0019e800011a7983 */ /* 0x000ea20000300a00 */
[----:B------:R-:W3:Y:S11]  /*4f630*/  LDL.LU.64 R24, [R1+0x19e0] ;  /* 0x0019e00001187983 */ /* 0x000ef60000300a00 */
[----:B------:R-:W-:Y:S09]  /*4f640*/  @!UPT UIADD3 URZ, URZ, URZ, URZ ;  /* 0x0000003f3f3ff290 */ /* 0x000ff2000fffe03f */
[----:B------:R-:W-:Y:S01]  /*4f650*/  STL.64 [R1+0x190], R16 ;  /* 0x0001901001007387 */ /* 0x000fe20000100a00 */
[----:B------:R0:W-:Y:S03]  /*4f660*/  STL.64 [R1+0x198], R18 ;  /* 0x0001981201007387 */ /* 0x0001e60000100a00 */
[----:B0-----:R-:W5:Y:S01]  /*4f670*/  LDL.LU.64 R18, [R1+0x19d8] ;  /* 0x0019d80001127983 */ /* 0x001f620000300a00 */
[----:B------:R-:W5:Y:S02]  /*4f680*/  LDL.LU.64 R16, [R1+0x19d0] ;  /* 0x0019d00001107983 */ /* 0x000f640000300a00 */
[C---:B-----5:R-:W-:Y:S11]  /*4f690*/  HMMA.16816.F32 R16, R4.reuse, R22, R16 ;  /* 0x000000160410723c */ /* 0x060ff60000001810 */
[----:B------:R-:W-:Y:S11]  /*4f6a0*/  @!UPT UIADD3 URZ, URZ, URZ, URZ ;  /* 0x0000003f3f3ff290 */ /* 0x000ff6000fffe03f */
[----:B------:R-:W-:Y:S01]  /*4f6b0*/  @!UPT UIADD3 URZ, URZ, URZ, URZ ;  /* 0x0000003f3f3ff290 */ /* 0x000fe2000fffe03f */
[----:B------:R-:W-:Y:S01]  /*4f6c0*/  STL.64 [R1+0x180], R16 ;  /* 0x0001801001007387 */ /* 0x000fe20000100a00 */
[----:B------:R0:W-:Y:S03]  /*4f6d0*/  STL.64 [R1+0x188], R18 ;  /* 0x0001881201007387 */ /* 0x0001e60000100a00 */
[----:B0-----:R-:W4:Y:S01]  /*4f6e0*/  LDL.LU.64 R18, [R1+0x19c8] ;  /* 0x0019c80001127983 */ /* 0x001f220000300a00 */
[----:B------:R-:W4:Y:S02]  /*4f6f0*/  LDL.LU.64 R16, [R1+0x19c0] ;  /* 0x0019c00001107983 */ /* 0x000f240000300a00 */
[----:B------:R0:W-:Y:S02]  /*4f700*/  STL.64 [R1+0x19b8], R22 ;  /* 0x0019b81601007387 */ /* 0x0001e40000100a00 */
[----:B------:R-:W5:Y:S01]  /*4f710*/  LDL.LU R20, [R1+0x4d0] ;  /* 0x0004d00001147983 */ /* 0x000f620000300800 */
[----:B------:R-:W5:Y:S04]  /*4f720*/  LDL.LU R21, [R1+0x4d4] ;  /* 0x0004d40001157983 */ /* 0x000f680000300800 */
[----:B0-----:R-:W5:Y:S01]  /*4f730*/  LDL.LU R22, [R1+0x4d8] ;  /* 0x0004d80001167983 */ /* 0x001f620000300800 */
[----:B------:R-:W5:Y:S02]  /*4f740*/  LDL.LU R23, [R1+0x4dc] ;  /* 0x0004dc0001177983 */ /* 0x000f640000300800 */
[----:B--2---:R-:W-:Y:S02]  /*4f750*/  STL.64 [R1+0x19b0], R26 ;  /* 0x0019b01a01007387 */ /* 0x004fe40000100a00 */
[----:B---3--:R-:W-:Y:S01]  /*4f760*/  STL.64 [R1+0x19a8], R24 ;  /* 0x0019a81801007387 */ /* 0x008fe20000100a00 */
[----:B------:R-:W-:Y:S01]  /*4f770*/  MOV R2, R14 ;  /* 0x0000000e00027202 */ /* 0x000fe20000000f00 */
[----:B------:R-:W-:Y:S01]  /*4f780*/  IMAD.MOV.U32 R0, RZ, RZ, R15 ;  /* 0x000000ffff007224 */ /* 0x000fe200078e000f */
[----:B-----5:R-:W-:Y:S11]  /*4f790*/  HMMA.16816.F32 R4, R4, R26, R20 ;  /* 0x0000001a0404723c */ /* 0x020ff60000001814 */
[----:B------:R-:W-:Y:S11]  /*4f7a0*/  @!UPT UIADD3 URZ, URZ, URZ, URZ ;  /* 0x0000003f3f3ff290 */ /* 0x000ff6000fffe03f */
[----:B------:R-:W-:Y:S01]  /*4f7b0*/  @!UPT UIADD3 URZ, URZ, URZ, URZ ;  /* 0x0000003f3f3ff290 */ /* 0x000fe2000fffe03f */
[----:B------:R-:W-:Y:S01]  /*4f7c0*/  STL.64 [R1+0x150], R4 ;  /* 0x0001500401007387 */ /* 0x000fe20000100a00 */
[----:B------:R4:W-:Y:S02]  /*4f7d0*/  STL.64 [R1+0x158], R6 ;  /* 0x0001580601007387 */ /* 0x0009e40000100a00 */
[C---:B----4-:R-:W-:Y:S11]  /*4f7e0*/  HMMA.16816.F32 R4, R16.reuse, R14, R8 ;  /* 0x0000000e1004723c */ /* 0x050ff60000001808 */
[----:B------:R-:W-:Y:S11]  /*4f7f0*/  @!UPT UIADD3 URZ, URZ, URZ, URZ ;  /* 0x0000003f3f3ff290 */ /* 0x000ff6000fffe03f */
[----:B------:R-:W-:Y:S01]  /*4f800*/  @!UPT UIADD3 URZ, URZ, URZ, URZ ;  /* 0x0000003f3f3ff290 */ /* 0x000fe2000fffe03f */
[----:B------:R-:W-:Y:S01]  /*4f810*/  STL.64 [R1+0x140], R4 ;  /* 0x0001400401007387 */ /* 0x000fe20000100a00 */
[----:B------:R-:W-:Y:S02]  /*4f820*/  STL.64 [R1+0x148], R6 ;  /* 0x0001480601007387 */ /* 0x000fe40000100a00 */
[----:B------:R-:W2:Y:S02]  /*4f830*/  LDL.LU R20, [R1+0x530] ;  /* 0x0005300001147983 */ /* 0x000ea40000300800 */
[----:B------:R-:W2:Y:S01]  /*4f840*/  LDL.LU R21, [R1+0x534] ;  /* 0x0005340001157983 */ /* 0x000ea20000300800 */
[----:B------:R-:W2:Y:S01]  /*4f850*/  LDL.LU R22, [R1+0x538] ;  /* 0x0005380001167983 */ /* 0x000ea20000300800 */
[----:B------:R-:W2:Y:S02]  /*4f860*/  LDL.LU R23, [R1+0x53c] ;  /* 0x00053c0001177983 */ /* 0x000ea40000300800 */
[----:B------:R-:W3:Y:S02]  /*4f870*/  LDL.LU R12, [R1+0xb0] ;  /* 0x0000b000010c7983 */ /* 0x000ee40000300800 */
[----:B------:R-:W3:Y:S01]  /*4f880*/  LDL.LU R13, [R1+0xb4] ;  /* 0x0000b400010d7983 */ /* 0x000ee20000300800 */
[----:B------:R-:W3:Y:S01]  /*4f890*/  LDL.LU R14, [R1+0xb8] ;  /* 0x0000b800010e7983 */ /* 0x000ee20000300800 */
[----:B------:R-:W3:Y:S02]  /*4f8a0*/  LDL.LU R15, [R1+0xbc] ;  /* 0x0000bc00010f7983 */ /* 0x000ee40000300800 */
[----:B------:R-:W4:Y:S02]  /*4f8b0*/  LDL.LU R24, [R1+0x520] ;  /* 0x0005200001187983 */ /* 0x000f240000300800 */
[----:B------:R-:W4:Y:S01]  /*4f8c0*/  LDL.LU R25, [R1+0x524] ;  /* 0x0005240001197983 */ /* 0x000f220000300800 */
[----:B------:R-:W4:Y:S01]  /*4f8d0*/  LDL.LU R26, [R1+0x528] ;  /* 0x00052800011a7983 */ /* 0x000f220000300800 */
[----:B------:R-:W4:Y:S02]  /*4f8e0*/  LDL.LU R27, [R1+0x52c] ;  /* 0x00052c00011b7983 */ /* 0x000f240000300800 */
[----:B------:R-:W5:Y:S02]  /*4f8f0*/  LDL.LU R8, [R1+0x70] ;  /* 0x0000700001087983 */ /* 0x000f640000300800 */
[----:B------:R-:W5:Y:S01]  /*4f900*/  LDL.LU R9, [R1+0x74] ;  /* 0x0000740001097983 */ /* 0x000f620000300800 */
[----:B------:R-:W2:Y:S01]  /*4f910*/  LDL.LU R10, [R1+0x78] ;  /* 0x00007800010a7983 */ /* 0x000ea20000300800 */
[----:B------:R-:W2:Y:S03]  /*4f920*/  LDL.LU R11, [R1+0x7c] ;  /* 0x00007c00010b7983 */ /* 0x000ea60000300800 */
[----:B------:R-:W0:Y:S04]  /*4f930*/  LDSM.16.M88.4 R4, [R3+0x52800] ;  /* 0x052800000304783b */ /* 0x000e280000000200 */
[----:B--2---:R1:W-:Y:S01]  /*4f940*/  STL.64 [R1+0x1968], R10 ;  /* 0x0019680a01007387 */ /* 0x0043e20000100a00 */
[----:B-----5:R-:W-:Y:S03]  /*4f950*/  STL.64 [R1+0x1960], R8 ;  /* 0x0019600801007387 */ /* 0x020fe60000100a00 */
[----:B-1----:R-:W2:Y:S01]  /*4f960*/  LDL.64 R10, [R1+0x8] ;  /* 0x00000800010a7983 */ /* 0x002ea20000100a00 */
[----:B0-----:R-:W-:Y:S02]  /*4f970*/  STL.64 [R1+0x1938], R6 ;  /* 0x0019380601007387 */ /* 0x001fe40000100a00 */
[----:B------:R0:W-:Y:S02]  /*4f980*/  STL.64 [R1+0x1930], R4 ;  /* 0x0019300401007387 */ /* 0x0001e40000100a00 */
[----:B0-----:R-:W5:Y:S01]  /*4f990*/  LDL.LU R4, [R1+0x30] ;  /* 0x0000300001047983 */ /* 0x001f620000300800 */
[----:B------:R-:W5:Y:S02]  /*4f9a0*/  LDL.LU R5, [R1+0x34] ;  /* 0x0000340001057983 */ /* 0x000f640000300800 */
[----:B------:R-:W2:Y:S02]  /*4f9b0*/  LDL.LU R6, [R1+0x38] ;  /* 0x0000380001067983 */ /* 0x000ea40000300800 */
[----:B------:R-:W2:Y:S02]  /*4f9c0*/  LDL.LU R7, [R1+0x3c] ;  /* 0x00003c0001077983 */ /* 0x000ea40000300800 */
[----:B--2---:R-:W-:Y:S01]  /*4f9d0*/  STL.64 [R1+0x1978], R6 ;  /* 0x0019780601007387 */ /* 0x004fe20000100a00 */
[----:B-----5:R0:W-:Y:S03]  /*4f9e0*/  STL.64 [R1+0x1970], R4 ;  /* 0x0019700401007387 */ /* 0x0201e60000100a00 */
[----:B0-----:R-:W2:Y:S01]  /*4f9f0*/  LDL.LU R4, [R1+0x100] ;  /* 0x0001000001047983 */ /* 0x001ea20000300800 */
[----:B------:R-:W2:Y:S02]  /*4fa00*/  LDL.LU R5, [R1+0x104] ;  /* 0x0001040001057983 */ /* 0x000ea40000300800 */
[----:B------:R-:W5:Y:S02]  /*4fa10*/  LDL.LU R6, [R1+0x108] ;  /* 0x0001080001067983 */ /* 0x000f640000300800 */
[----:B------:R-:W5:Y:S01]  /*4fa20*/  LDL.LU R7, [R1+0x10c] ;  /* 0x00010c0001077983 */ /* 0x000f620000300800 */
[C---:B------:R-:W-:Y:S01]  /*4fa30*/  HMMA.16816.F32 R20, R16.reuse, R10, R20 ;  /* 0x0000000a1014723c */ /* 0x040fe20000001814 */
[----:B-----5:R-:W-:Y:S01]  /*4fa40*/  STL.64 [R1+0x1988], R6 ;  /* 0x0019880601007387 */ /* 0x020fe20000100a00 */
[----:B--2---:R-:W-:Y:S11]  /*4fa50*/  STL.64 [R1+0x1980], R4 ;  /* 0x0019800401007387 */ /* 0x004ff60000100a00 */
[----:B------:R-:W-:Y:S10]  /*4fa60*/  @!UPT UIADD3 URZ, URZ, URZ, URZ ;  /* 0x0000003f3f3ff290 */ /* 0x000ff4000fffe03f */
[----:B------:R-:W-:Y:S02]  /*4fa70*/  STL.64 [R1+0x130], R20 ;  /* 0x0001301401007387 */ /* 0x000fe40000100a00 */
[----:B------:R0:W-:Y:S02]  /*4fa80*/  STL.64 [R1+0x138], R22 ;  /* 0x0001381601007387 */ /* 0x0001e40000100a00 */
[----:B0-----:R-:W4:Y:S01]  /*4fa90*/  LDL.LU.64 R22, [R1+0x19b8] ;  /* 0x0019b80001167983 */ /* 0x001f220000300a00 */
[----:B------:R0:W-:Y:S02]  /*4faa0*/  STL.64 [R1+0x1990], R10 ;  /* 0x0019900a01007387 */ /* 0x0001e40000100a00 */
[----:B------:R-:W2:Y:S02]  /*4fab0*/  LDL.LU R8, [R1+0x110] ;  /* 0x0001100001087983 */ /* 0x000ea40000300800 */
[----:B------:R-:W2:Y:S01]  /*4fac0*/  LDL.LU R9, [R1+0x114] ;  /* 0x0001140001097983 */ /* 0x000ea20000300800 */
[----:B0-----:R-:W2:Y:S01]  /*4fad0*/  LDL.LU R10, [R1+0x118] ;  /* 0x00011800010a7983 */ /* 0x001ea20000300800 */
[----:B------:R-:W2:Y:S01]  /*4fae0*/  LDL.LU R11, [R1+0x11c] ;  /* 0x00011c00010b7983 */ /* 0x000ea20000300800 */
[C---:B----4-:R-:W-:Y:S11]  /*4faf0*/  HMMA.16816.F32 R24, R16.reuse, R22, R24 ;  /* 0x000000161018723c */ /* 0x050ff60000001818 */
[----:B------:R-:W-:Y:S11]  /*4fb00*/  @!UPT UIADD3 URZ, URZ, URZ, URZ ;  /* 0x0000003f3f3ff290 */ /* 0x000ff6000fffe03f */
[----:B------:R-:W-:Y:S01]  /*4fb10*/  @!UPT UIADD3 URZ, URZ, URZ, URZ ;  /* 0x0000003f3f3ff290 */ /* 0x000fe2000fffe03f */
[----:B------:R-:W-:Y:S01]  /*4fb20*/  STL.64 [R1+0x120], R24 ;  /* 0x0001201801007387 */ /* 0x000fe20000100a00 */
[----:B------:R0:W-:Y:S03]  /*4fb30*/  STL.64 [R1+0x128], R26 ;  /* 0x0001281a01007387 */ /* 0x0001e60000100a00 */
[----:B0-----:R-:W3:Y:S01]  /*4fb40*/  LDL.LU.64 R26, [R1+0x19b0] ;  /* 0x0019b000011a7983 */ /* 0x001ee20000300a00 */
[----:B------:R-:W4:Y:S01]  /*4fb50*/  LDL.LU.64 R24, [R1+0x19a8] ;  /* 0x0019a80001187983 */ /* 0x000f220000300a00 */
[----:B------:R-:W-:Y:S01]  /*4fb60*/  MOV R6, R2 ;  /* 0x0000000200067202 */ /* 0x000fe20000000f00 */
[----:B------:R-:W-:Y:S01]  /*4fb70*/  IMAD.MOV.U32 R7, RZ, RZ, R0 ;  /* 0x000000ffff077224 */ /* 0x000fe200078e0000 */
[----:B---3--:R-:W-:Y:S01]  /*4fb80*/  HMMA.16816.F32 R16, R16, R26, R12 ;  /* 0x0000001a1010723c */ /* 0x008fe2000000180c */
[----:B------:R-:W2:Y:S01]  /*4fb90*/  LDL.LU.64 R14, [R1+0x19a0] ;  /* 0x0019a000010e7983 */ /* 0x000ea20000300a00 */
[----:B------:R-:W2:Y:S11]  /*4fba0*/  LDL.LU.64 R12, [R1+0x1998] ;  /* 0x00199800010c7983 */ /* 0x000eb60000300a00 */
[----:B------:R-:W-:Y:S10]  /*4fbb0*/  @!UPT UIADD3 URZ, URZ, URZ, URZ ;  /* 0x0000003f3f3ff290 */ /* 0x000ff4000fffe03f */
[----:B------:R0:W-:Y:S01]  /*4fbc0*/  STL.64 [R1+0xb0], R16 ;  /* 0x0000b01001007387 */ /* 0x0001e20000100a00 */
[----:B------:R1:W-:Y:S03]  /*4fbd0*/  STL.64 [R1+0xb8], R18 ;  /* 0x0000b81201007387 */ /* 0x0003e60000100a00 */
[----:B0-----:R-:W3:Y:S01]  /*4fbe0*/  LDL.LU R16, [R1+0xa0] ;  /* 0x0000a00001107983 */ /* 0x001ee20000300800 */
[----:B------:R-:W3:Y:S02]  /*4fbf0*/  LDL.LU R17, [R1+0xa4] ;  /* 0x0000a40001117983 */ /* 0x000ee40000300800 */
[----:B-1----:R-:W3:Y:S02]  /*4fc00*/  LDL.LU R18, [R1+0xa8] ;  /* 0x0000a80001127983 */ /* 0x002ee40000300800 */
[----:B------:R-:W3:Y:S01]  /*4fc10*/  LDL.LU R19, [R1+0xac] ;  /* 0x0000ac0001137983 */ /* 0x000ee20000300800 */
[C---:B--2---:R-:W-:Y:S01]  /*4fc20*/  HMMA.16816.F32 R4, R12.reuse, R6, R8 ;  /* 0x000000060c04723c */ /* 0x044fe20000001808 */
[----:B------:R-:W2:Y:S11]  /*4fc30*/  LDL.LU.64 R10, [R1+0x1990] ;  /* 0x00199000010a7983 */ /* 0x000eb60000300a00 */
[----:B------:R-:W-:Y:S11]  /*4fc40*/  @!UPT UIADD3 URZ, URZ, URZ, URZ ;  /* 0x0000003f3f3ff290 */ /* 0x000ff6000fffe03f */
[----:B------:R-:W-:Y:S01]  /*4fc50*/  STL.64 [R1+0x110], R4 ;  /* 0x0001100401007387 */ /* 0x000fe20000100a00 */
[----:B------:R0:W-:Y:S03]  /*4fc60*/  STL.64 [R1+0x118], R6 ;  /* 0x0001180601007387 */ /* 0x0001e60000100a00 */
[----:B0-----:R-:W5:Y:S01]  /*4fc70*/  LDL.LU.64 R6, [R1+0x1988] ;  /* 0x0019880001067983 */ /* 0x001f620000300a00 */
[----:B------:R-:W5:Y:S01]  /*4fc80*/  LDL.LU.64 R4, [R1+0x1980] ;  /* 0x0019800001047983 */ /* 0x000f620000300a00 */
[----:B---3--:R-:W-:Y:S01]  /*4fc90*/  HMMA.16816.F32 R16, R12, R22, R16 ;  /* 0x000000160c10723c */ /* 0x008fe20000001810 */
[----:B--2---:R-:W-:Y:S01]  /*4fca0*/  MOV R2, R10 ;  /* 0x0000000a00027202 */ /* 0x004fe20000000f00 */
[----:B------:R-:W-:-:S06]  /*4fcb0*/  IMAD.MOV.U32 R0, RZ, RZ, R11 ;  /* 0x000000ffff007224 */ /* 0x000fcc00078e000b */
[----:B-----5:R-:W-:Y:S11]  /*4fcc0*/  HMMA.16816.F32 R4, R12, R10, R4 ;  /* 0x0000000a0c04723c */ /* 0x020ff60000001804 */
[----:B------:R-:W-:Y:S11]  /*4fcd0*/  @!UPT UIADD3 URZ, URZ, URZ, URZ ;  /* 0x0000003f3f3ff290 */ /* 0x000ff6000fffe03f */
[----:B------:R-:W-:Y:S01]  /*4fce0*/  @!UPT UIADD3 URZ, URZ, URZ, URZ ;  /* 0x0000003f3f3ff290 */ /* 0x000fe2000fffe03f */
[----:B------:R-:W-:Y:S01]  /*4fcf0*/  STL.64 [R1+0x100], R4 ;  /* 0x0001000401007387 */ /* 0x000fe20000100a00 */
[----:B------:R0:W-:Y:S03]  /*4fd00*/  STL.64 [R1+0x108], R6 ;  /* 0x0001080601007387 */ /* 0x0001e60000100a00 */
[----:B0-----:R-:W2:Y:S01]  /*4fd10*/  LDL.LU.64 R6, [R1+0x1978] ;  /* 0x0019780001067983 */ /* 0x001ea20000300a00 */
[----:B------:R-:W2:Y:S02]  /*4fd20*/  LDL.LU.64 R4, [R1+0x1970] ;  /* 0x0019700001047983 */ /* 0x000ea40000300a00 */
[----:B------:R-:W3:Y:S02]  /*4fd30*/  LDL.LU.64 R10, [R1+0x1968] ;  /* 0x00196800010a7983 */ /* 0x000ee40000300a00 */
[----:B------:R-:W3:Y:S01]  /*4fd40*/  LDL.LU.64 R8, [R1+0x1960] ;  /* 0x0019600001087983 */ /* 0x000ee20000300a00 */
[----:B------:R0:W-:Y:S01]  /*4fd50*/  STL.64 [R1+0x1940], R22 ;  /* 0x0019401601007387 */ /* 0x0001e20000100a00 */
[----:B------:R-:W-:Y:S02]  /*4fd60*/  STL.64 [R1+0xf0], R16 ;  /* 0x0000f01001007387 */ /* 0x000fe40000100a00 */
[----:B------:R-:W-:Y:S01]  /*4fd70*/  STL.64 [R1+0xf8], R18 ;  /* 0x0000f81201007387 */ /* 0x000fe20000100a00 */
[----:B0-----:R-:W-:Y:S01]  /*4fd80*/  MOV R22, R2 ;  /* 0x0000000200167202 */ /* 0x001fe20000000f00 */
[----:B------:R-:W-:-:S05]  /*4fd90*/  IMAD.MOV.U32 R23, RZ, RZ, R0 ;  /* 0x000000ffff177224 */ /* 0x000fca00078e0000 */
[----:B------:R0:W-:Y:S01]  /*4fda0*/  STL.64 [R1+0x1958], R22 ;  /* 0x0019581601007387 */ /* 0x0001e20000100a00 */
[----:B------:R-:W2:Y:S02]  /*4fdb0*/  LDL.LU R20, [R1+0xd0] ;  /* 0x0000d00001147983 */ /* 0x000ea40000300800 */
[----:B------:R-:W2:Y:S01]  /*4fdc0*/  LDL.LU R21, [R1+0xd4] ;  /* 0x0000d40001157983 */ /* 0x000ea20000300800 */
[----:B0-----:R-:W2:Y:S01]  /*4fdd0*/  LDL.LU R22, [R1+0xd8] ;  /* 0x0000d80001167983 */ /* 0x001ea20000300800 */
[----:B------:R-:W2:Y:S02]  /*4fde0*/  LDL.LU R23, [R1+0xdc] ;  /* 0x0000dc0001177983 */ /* 0x000ea40000300800 */
[----:B------:R-:W5:Y:S02]  /*4fdf0*/  LDL.LU R16, [R1+0x80] ;  /* 0x0000800001107983 */ /* 0x000f640000300800 */
[----:B------:R-:W5:Y:S01]  /*4fe00*/  LDL.LU R17, [R1+0x84] ;  /* 0x0000840001117983 */ /* 0x000f620000300800 */
[----:B------:R-:W2:Y:S01]  /*4fe10*/  LDL.LU R18, [R1+0x88] ;  /* 0x0000880001127983 */ /* 0x000ea20000300800 */
[----:B------:R-:W2:Y:S01]  /*4fe20*/  LDL.LU R19, [R1+0x8c] ;  /* 0x00008c0001137983 */ /* 0x000ea20000300800 */
[----:B---3--:R-:W-:Y:S02]  /*4fe30*/  HMMA.16816.F32 R8, R12, R26, R8 ;  /* 0x0000001a0c08723c */ /* 0x008fe40000001808 */
[----:B--2---:R-:W-:Y:S01]  /*4fe40*/  STL.64 [R1+0x1950], R18 ;  /* 0x0019501201007387 */ /* 0x004fe20000100a00 */
[----:B-----5:R0:W-:Y:S03]  /*4fe50*/  STL.64 [R1+0x1948], R16 ;  /* 0x0019481001007387 */ /* 0x0201e60000100a00 */
[----:B0-----:R-:W2:Y:S01]  /*4fe60*/  LDL.LU R16, [R1+0xc0] ;  /* 0x0000c00001107983 */ /* 0x001ea20000300800 */
[----:B------:R-:W2:Y:S02]  /*4fe70*/  LDL.LU R17, [R1+0xc4] ;  /* 0x0000c40001117983 */ /* 0x000ea40000300800 */
[----:B------:R-:W2:Y:S02]  /*4fe80*/  LDL.LU R18, [R1+0xc8] ;  /* 0x0000c80001127983 */ /* 0x000ea40000300800 */
[----:B------:R-:W2:Y:S01]  /*4fe90*/  LDL.LU R19, [R1+0xcc] ;  /* 0x0000cc0001137983 */ /* 0x000ea20000300800 */
[----:B------:R-:W3:Y:S11]  /*4fea0*/  LDL.LU R12, [R1+0x90] ;  /* 0x00009000010c7983 */ /* 0x000ef60000300800 */
[----:B------:R-:W-:Y:S02]  /*4feb0*/  STL.64 [R1+0xa0], R8 ;  /* 0x0000a00801007387 */ /* 0x000fe40000100a00 */
[----:B------:R-:W-:Y:S02]  /*4fec0*/  STL.64 [R1+0xa8], R10 ;  /* 0x0000a80a01007387 */ /* 0x000fe40000100a00 */
[----:B------:R-:W0:Y:S04]  /*4fed0*/  LDSM.16.M88.4 R8, [R3+0x53000] ;  /* 0x053000000308783b */ /* 0x000e280000000200 */
[----:B------:R-:W3:Y:S01]  /*4fee0*/  LDL.LU R13, [R1+0x94] ;  /* 0x00009400010d7983 */ /* 0x000ee20000300800 */
[----:B------:R-:W3:Y:S02]  /*4fef0*/  LDL.LU R14, [R1+0x98] ;  /* 0x00009800010e7983 */ /* 0x000ee40000300800 */
[----:B------:R-:W3:Y:S01]  /*4ff00*/  LDL.LU R15, [R1+0x9c] ;  /* 0x00009c00010f7983 */ /* 0x000ee20000300800 */
[----:B0-----:R-:W-:Y:S01]  /*4ff10*/  STL.64 [R1+0x18f8], R10 ;  /* 0x0018f80a01007387 */ /* 0x001fe20000100a00 */
[----:B------:R0:W-:Y:S03]  /*4ff20*/  STL.64 [R1+0x18f0], R8 ;  /* 0x0018f00801007387 */ /* 0x0001e60000100a00 */
[----:B0-----:R-:W5:Y:S01]  /*4ff30*/  LDL.LU R8, [R1+0x500] ;  /* 0x0005000001087983 */ /* 0x001f620000300800 */
[----:B------:R-:W5:Y:S02]  /*4ff40*/  LDL.LU R9, [R1+0x504] ;  /* 0x0005040001097983 */ /* 0x000f640000300800 */
[----:B------:R-:W2:Y:S02]  /*4ff50*/  LDL.LU R10, [R1+0x508] ;  /* 0x00050800010a7983 */ /* 0x000ea40000300800 */
[----:B------:R-:W2:Y:S02]  /*4ff60*/  LDL.LU R11, [R1+0x50c] ;  /* 0x00050c00010b7983 */ /* 0x000ea40000300800 */
[----:B--2---:R0:W-:Y:S01]  /*4ff70*/  STL.64 [R1+0x1920], R10 ;  /* 0x0019200a01007387 */ /* 0x0041e20000100a00 */
[----:B-----5:R-:W-:Y:S03]  /*4ff80*/  STL.64 [R1+0x1918], R8 ;  /* 0x0019180801007387 */ /* 0x020fe60000100a00 */
[----:B0-----:R-:W2:Y:S02]  /*4ff90*/  LDL.64 R10, [R1+0x18] ;  /* 0x00001800010a7983 */ /* 0x001ea40000100a00 */
[C---:B--2---:R-:W-:Y:S11]  /*4ffa0*/  HMMA.16816.F32 R20, R4.reuse, R10, R20 ;  /* 0x0000000a0414723c */ /* 0x044ff60000001814 */
[----:B------:R-:W-:Y:S11]  /*4ffb0*/  @!UPT UIADD3 URZ, URZ, URZ, URZ ;  /* 0x0000003f3f3ff290 */ /* 0x000ff6000fffe03f */
[----:B------:R-:W-:Y:S01]  /*4ffc0*/  @!UPT UIADD3 URZ, URZ, URZ, URZ ;  /* 0x0000003f3f3ff290 */ /* 0x000fe2000fffe03f */
[----:B------:R-:W-:Y:S01]  /*4ffd0*/  STL.64 [R1+0xe0], R20 ;  /* 0x0000e01401007387 */ /* 0x000fe20000100a00 */
[----:B------:R0:W-:Y:S03]  /*4ffe0*/  STL.64 [R1+0xe8], R22 ;  /* 0x0000e81601007387 */ /* 0x0001e60000100a00 */
[----:B0-----:R-:W2:Y:S02]  /*4fff0*/  LDL.LU.64 R22, [R1+0x1958] ;  /* 0x0019580001167983 */ /* 0x001ea40000300a00 */
[C---:B--2---:R-:W-:Y:S02]  /*50000*/  HMMA.16816.F32 R20, R4.reuse, R22, R16 ;  /* 0x000000160414723c */ /* 0x044fe40000001810 */
[----:B------:R-:W2:Y:S01]  /*50010*/  LDL.LU.64 R18, [R1+0x1950] ;  /* 0x0019500001127983 */ /* 0x000ea20000300a00 */
[----:B------:R-:W2:Y:S11]  /*50020*/  LDL.LU.64 R16, [R1+0x1948] ;  /* 0x0019480001107983 */ /* 0x000eb60000300a00 */
[----:B------:R-:W-:Y:S09]  /*50030*/  @!UPT UIADD3 URZ, URZ, URZ, URZ ;  /* 0x0000003f3f3ff290 */ /* 0x000ff2000fffe03f */
[----:B------:R-:W-:Y:S01]  /*50040*/  STL.64 [R1+0xd0], R20 ;  /* 0x0000d01401007387 */ /* 0x000fe20000100a00 */
[----:B------:R0:W-:Y:S03]  /*50050*/  STL.64 [R1+0xd8], R22 ;  /* 0x0000d81601007387 */ /* 0x0001e60000100a00 */
[----:B0-----:R-:W3:Y:S02]  /*50060*/  LDL.LU.64 R22, [R1+0x1940] ;  /* 0x0019400001167983 */ /* 0x001ee40000300a00 */
[C---:B---3--:R-:W-:Y:S11]  /*50070*/  HMMA.16816.F32 R12, R4.reuse, R22, R12 ;  /* 0x00000016040c723c */ /* 0x048ff6000000180c */
[----:B------:R-:W-:Y:S11]  /*50080*/  @!UPT UIADD3 URZ, URZ, URZ, URZ ;  /* 0x0000003f3f3ff290 */ /* 0x000ff6000fffe03f */
[----:B------:R-:W-:Y:S01]  /*50090*/  @!UPT UIADD3 URZ, URZ, URZ, URZ ;  /* 0x0000003f3f3ff290 */ /* 0x000fe2000fffe03f */
[----:B------:R-:W-:Y:S01]  /*500a0*/  STL.64 [R1+0xc0], R12 ;  /* 0x0000c00c01007387 */ /* 0x000fe20000100a00 */
[----:B------:R-:W-:Y:S02]  /*500b0*/  STL.64 [R1+0xc8], R14 ;  /* 0x0000c80e01007387 */ /* 0x000fe40000100a00 */
[----:B------:R-:W0:Y:S02]  /*500c0*/  LDSM.16.M88.4 R12, [R3+0x53800] ;  /* 0x05380000030c783b */ /* 0x000e240000000200 */
[----:B0-----:R-:W-:Y:S02]  /*500d0*/  STL [R1+0x18b4], R14 ;  /* 0x0018b40e01007387 */ /* 0x001fe40000100800 */
[----:B------:R-:W-:Y:S02]  /*500e0*/  STL [R1+0x18b0], R15 ;  /* 0x0018b00f01007387 */ /* 0x000fe40000100800 */
[----:B------:R0:W-:Y:S02]  /*500f0*/  STL.64 [R1+0x1900], R12 ;  /* 0x0019000c01007387 */ /* 0x0001e40000100a00 */
[----:B0-----:R-:W3:Y:S01]  /*50100*/  LDL.LU R12, [R1+0x170] ;  /* 0x00017000010c7983 */ /* 0x001ee20000300800 */
[----:B------:R-:W3:Y:S02]  /*50110*/  LDL.LU R13, [R1+0x174] ;  /* 0x00017400010d7983 */ /* 0x000ee40000300800 */
[----:B------:R-:W5:Y:S02]  /*50120*/  LDL.LU R14, [R1+0x178] ;  /* 0x00017800010e7983 */ /* 0x000f640000300800 */
[----:B------:R-:W5:Y:S01]  /*50130*/  LDL.LU R15, [R1+0x17c] ;  /* 0x00017c00010f7983 */ /* 0x000f620000300800 */
[----:B--2---:R-:W-:Y:S01]  /*50140*/  HMMA.16816.F32 R4, R4, R26, R16 ;  /* 0x0000001a0404723c */ /* 0x004fe20000001810 */
[----:B-----5:R0:W-:Y:S01]  /*50150*/  STL.64 [R1+0x1910], R14 ;  /* 0x0019100e01007387 */ /* 0x0201e20000100a00 */
[----:B---3--:R1:W-:Y:S03]  /*50160*/  STL.64 [R1+0x1908], R12 ;  /* 0x0019080c01007387 */ /* 0x0083e60000100a00 */
[----:B0-----:R-:W2:Y:S04]  /*50170*/  LDL.64 R14, [R1+0x8] ;  /* 0x00000800010e7983 */ /* 0x001ea80000100a00 */
[----:B--2---:R0:W-:Y:S01]  /*50180*/  STL.64 [R1+0x1928], R14 ;  /* 0x0019280e01007387 */ /* 0x0041e20000100a00 */
[----:B-1----:R-:W2:Y:S02]  /*50190*/  LDL.LU R12, [R1+0x510] ;  /* 0x00051000010c7983 */ /* 0x002ea40000300800 */
[----:B------:R-:W2:Y:S01]  /*501a0*/  LDL.LU R13, [R1+0x514] ;  /* 0x00051400010d7983 */ /* 0x000ea20000300800 */
[----:B0-----:R-:W2:Y:S01]  /*501b0*/  LDL.LU R14, [R1+0x518] ;  /* 0x00051800010e7983 */ /* 0x001ea20000300800 */
[----:B------:R-:W2:Y:S02]  /*501c0*/  LDL.LU R15, [R1+0x51c] ;  /* 0x00051c00010f7983 */ /* 0x000ea40000300800 */
[----:B------:R-:W3:Y:S07]  /*501d0*/  LDL.LU R16, [R1+0x4f0] ;  /* 0x0004f00001107983 */ /* 0x000eee0000300800 */
[----:B------:R-:W-:Y:S01]  /*501e0*/  STL.64 [R1+0x90], R4 ;  /* 0x0000900401007387 */ /* 0x000fe20000100a00 */
[----:B------:R-:W-:Y:S02]  /*501f0*/  STL.64 [R1+0x98], R6 ;  /* 0x0000980601007387 */ /* 0x000fe40000100a00 */
[----:B------:R-:W0:Y:S04]  /*50200*/  LDSM.16.M88.4 R4, [R3+0x54000] ;  /* 0x054000000304783b */ /* 0x000e280000000200 */
[----:B------:R-:W3:Y:S02]  /*50210*/  LDL.LU R17, [R1+0x4f4] ;  /* 0x0004f40001117983 */ /* 0x000ee40000300800 */
[----:B------:R-:W3:Y:S01]  /*50220*/  LDL.LU R18, [R1+0x4f8] ;  /* 0x0004f80001127983 */ /* 0x000ee20000300800 */
[----:B------:R-:W3:Y:S01]  /*50230*/  LDL.LU R19, [R1+0x4fc] ;  /* 0x0004fc0001137983 */ /* 0x000ee20000300800 */
[----:B0-----:R-:W-:Y:S01]  /*50240*/  MOV R21, R6 ;  /* 0x0000000600157202 */ /* 0x001fe20000000f00 */
[----:B------:R-:W-:Y:S01]  /*50250*/  IMAD.MOV.U32 R20, RZ, RZ, R7 ;  /* 0x000000ffff147224 */ /* 0x000fe200078e0007 */
[----:B------:R-:W-:Y:S01]  /*50260*/  MOV R29, R4 ;  /* 0x00000004001d7202 */ /* 0x000fe20000000f00 */
[----:B------:R-:W-:Y:S01]  /*50270*/  IMAD.MOV.U32 R28, RZ, RZ, R5 ;  /* 0x000000ffff1c7224 */ /* 0x000fe200078e0005 */
[----:B------:R-:W2:Y:S01]  /*50280*/  LDL.LU.64 R6, [R1+0x1938] ;  /* 0x0019380001067983 */ /* 0x000ea20000300a00 */
[----:B------:R-:W2:Y:S01]  /*50290*/  LDL.LU.64 R4, [R1+0x1930] ;  /* 0x0019300001047983 */ /* 0x000ea20000300a00 */
[----:B------:R-:W-:Y:S01]  /*502a0*/  MOV R2, R10 ;  /* 0x0000000a00027202 */ /* 0x000fe20000000f00 */
[----:B------:R-:W-:Y:S01]  /*502b0*/  IMAD.MOV.U32 R0, RZ, RZ, R11 ;  /* 0x000000ffff007224 */ /* 0x000fe200078e000b */
        /* <DEDUP_REMOVED lines=8> */
[C---:B--2---:R-:W-:Y:S11]  /*50340*/  HMMA.16816.F32 R8, R4.reuse, R14, R8 ;  /* 0x0000000e0408723c */ /* 0x044ff60000001808 */
[----:B------:R-:W-:Y:S11]  /*50350*/  @!UPT UIADD3 URZ, URZ, URZ, URZ ;  /* 0x0000003f3f3ff290 */ /* 0x000ff6000fffe03f */
[----:B------:R-:W-:Y:S01]  /*50360*/  @!UPT UIADD3 URZ, URZ, URZ, URZ ;  /* 0x0000003f3f3ff290 */ /* 0x000fe2000fffe03f */
[----:B------:R0:W-:Y:S01]  /*50370*/  STL.64 [R1+0x70], R8 ;  /* 0x0000700801007387 */ /* 0x0001e20000100a00 */
[----:B------:R-:W-:Y:S01]  /*50380*/  STL.64 [R1+0x78], R10 ;  /* 0x0000780a01007387 */ /* 0x000fe20000100a00 */
[----:B0-----:R-:W-:Y:S01]  /*50390*/  MOV R9, R14 ;  /* 0x0000000e00097202 */ /* 0x001fe20000000f00 */
[----:B------:R-:W-:Y:S02]  /*503a0*/  IMAD.MOV.U32 R8, RZ, RZ, R15 ;  /* 0x000000ffff087224 */ /* 0x000fe400078e000f */
[----:B------:R-:W2:Y:S01]  /*503b0*/  LDL.LU.64 R14, [R1+0x1910] ;  /* 0x00191000010e7983 */ /* 0x000ea20000300a00 */
[----:B------:R-:W2:Y:S02]  /*503c0*/  LDL.LU.64 R12, [R1+0x1908] ;  /* 0x00190800010c7983 */ /* 0x000ea40000300a00 */
[----:B--2---:R-:W-:Y:S11]  /*503d0*/  HMMA.16816.F32 R12, R4, R22, R12 ;  /* 0x00000016040c723c */ /* 0x004ff6000000180c */
[----:B------:R-:W-:Y:S11]  /*503e0*/  @!UPT UIADD3 URZ, URZ, URZ, URZ ;  /* 0x0000003f3f3ff290 */ /* 0x000ff6000fffe03f */
[----:B------:R-:W-:Y:S01]  /*503f0*/  @!UPT UIADD3 URZ, URZ, URZ, URZ ;  /* 0x0000003f3f3ff290 */ /* 0x000fe2000fffe03f */
[----:B------:R0:W-:Y:S01]  /*50400*/  STL.64 [R1+0x170], R12 ;  /* 0x0001700c01007387 */ /* 0x0001e20000100a00 */
[----:B------:R-:W-:Y:S03]  /*50410*/  STL.64 [R1+0x178], R14 ;  /* 0x0001780e01007387 */ /* 0x000fe60000100a00 */
[----:B0-----:R-:W2:Y:S01]  /*50420*/  LDL.LU.64 R12, [R1+0x1900] ;  /* 0x00190000010c7983 */ /* 0x001ea20000300a00 */
[----:B------:R0:W-:Y:S02]  /*50430*/  STL.64 [R1+0x18c0], R22 ;  /* 0x0018c01601007387 */ /* 0x0001e40000100a00 */
[----:B0-----:R-:W-:Y:S01]  /*50440*/  MOV R22, R9 ;  /* 0x0000000900167202 */ /* 0x001fe20000000f00 */
[----:B------:R-:W-:Y:S02]  /*50450*/  IMAD.MOV.U32 R23, RZ, RZ, R8 ;  /* 0x000000ffff177224 */ /* 0x000fe400078e0008 */
[----:B------:R-:W0:Y:S04]  /*50460*/  LDSM.16.M88.4 R8, [R3+0x54800] ;  /* 0x054800000308783b */ /* 0x000e280000000200 */
[----:B------:R-:W-:Y:S01]  /*50470*/  STL.64 [R1+0x18b8], R20 ;  /* 0x0018b81401007387 */ /* 0x000fe20000100a00 */
[----:B------:R1:W-:Y:S02]  /*50480*/  STL.64 [R1+0x18d8], R22 ;  /* 0x0018d81601007387 */ /* 0x0003e40000100a00 */
[----:B-1----:R-:W-:Y:S01]  /*50490*/  MOV R22, R2 ;  /* 0x0000000200167202 */ /* 0x002fe20000000f00 */
[----:B------:R-:W-:Y:S01]  /*504a0*/  IMAD.MOV.U32 R23, RZ, RZ, R0 ;  /* 0x000000ffff177224 */ /* 0x000fe200078e0000 */
[----:B0-----:R-:W-:Y:S01]  /*504b0*/  MOV R14, R8 ;  /* 0x00000008000e7202 */ /* 0x001fe20000000f00 */
[----:B------:R-:W-:Y:S01]  /*504c0*/  IMAD.MOV.U32 R15, RZ, RZ, R9 ;  /* 0x000000ffff0f7224 */ /* 0x000fe200078e0009 */
[----:B------:R-:W-:Y:S01]  /*504d0*/  MOV R2, R10 ;  /* 0x0000000a00027202 */ /* 0x000fe20000000f00 */
[----:B------:R-:W-:-:S02]  /*504e0*/  IMAD.MOV.U32 R0, RZ, RZ, R11 ;  /* 0x000000ffff007224 */ /* 0x000fc400078e000b */
[----:B------:R-:W5:Y:S01]  /*504f0*/  LDL.LU.64 R10, [R1+0x18f8] ;  /* 0x0018f800010a7983 */ /* 0x000f620000300a00 */
[----:B------:R-:W5:Y:S02]  /*50500*/  LDL.LU.64 R8, [R1+0x18f0] ;  /* 0x0018f00001087983 */ /* 0x000f640000300a00 */
[----:B------:R-:W-:Y:S01]  /*50510*/  STL.64 [R1+0x18d0], R14 ;  /* 0x0018d00e01007387 */ /* 0x000fe20000100a00 */
[----:B--2---:R0:W-:Y:S04]  /*50520*/  STL.64 [R1+0x18c8], R12 ;  /* 0x0018c80c01007387 */ /* 0x0041e80000100a00 */
[----:B0-----:R-:W2:Y:S01]  /*50530*/  LDL.LU R12, [R1+0x4e0] ;  /* 0x0004e000010c7983 */ /* 0x001ea20000300800 */
[----:B------:R-:W2:Y:S02]  /*50540*/  LDL.LU R13, [R1+0x4e4] ;  /* 0x0004e400010d7983 */ /* 0x000ea40000300800 */
[----:B------:R-:W2:Y:S02]  /*50550*/  LDL.LU R14, [R1+0x4e8] ;  /* 0x0004e800010e7983 */ /* 0x000ea40000300800 */
[----:B------:R-:W2:Y:S01]  /*50560*/  LDL.LU R15, [R1+0x4ec] ;  /* 0x0004ec00010f7983 */ /* 0x000ea20000300800 */
[----:B---3--:R-:W-:Y:S01]  /*50570*/  HMMA.16816.F32 R16, R4, R26, R16 ;  /* 0x0000001a0410723c */ /* 0x008fe20000001810 */
[----:B--2---:R-:W-:Y:S01]  /*50580*/  STL.64 [R1+0x18e8], R14 ;  /* 0x0018e80e01007387 */ /* 0x004fe20000100a00 */
[----:B------:R0:W-:Y:S03]  /*50590*/  STL.64 [R1+0x18e0], R12 ;  /* 0x0018e00c01007387 */ /* 0x0001e60000100a00 */
[----:B0-----:R-:W5:Y:S01]  /*505a0*/  LDL.LU R12, [R1+0x580] ;  /* 0x00058000010c7983 */ /* 0x001f620000300800 */
[----:B------:R-:W5:Y:S02]  /*505b0*/  LDL.LU R13, [R1+0x584] ;  /* 0x00058400010d7983 */ /* 0x000f640000300800 */
[----:B------:R-:W5:Y:S02]  /*505c0*/  LDL.LU R14, [R1+0x588] ;  /* 0x00058800010e7983 */ /* 0x000f640000300800 */
[----:B------:R-:W5:Y:S01]  /*505d0*/  LDL.LU R15, [R1+0x58c] ;  /* 0x00058c00010f7983 */ /* 0x000f620000300800 */
[----:B------:R-:W2:Y:S11]  /*505e0*/  LDL.LU R4, [R1+0x4a0] ;  /* 0x0004a00001047983 */ /* 0x000eb60000300800 */
[----:B------:R-:W-:Y:S01]  /*505f0*/  @!UPT UIADD3 URZ, URZ, URZ, URZ ;  /* 0x0000003f3f3ff290 */ /* 0x000fe2000fffe03f */
[----:B------:R-:W-:Y:S02]  /*50600*/  STL.64 [R1+0x240], R16 ;  /* 0x0002401001007387 */ /* 0x000fe40000100a00 */
[----:B------:R-:W-:Y:S02]  /*50610*/  STL.64 [R1+0x248], R18 ;  /* 0x0002481201007387 */ /* 0x000fe40000100a00 */
[----:B------:R-:W0:Y:S04]  /*50620*/  LDSM.16.M88.4 R16, [R3+0x55000] ;  /* 0x055000000310783b */ /* 0x000e280000000200 */
[----:B------:R-:W2:Y:S01]  /*50630*/  LDL.LU R5, [R1+0x4a4] ;  /* 0x0004a40001057983 */ /* 0x000ea20000300800 */
        /* <DEDUP_REMOVED lines=8> */
[C---:B-----5:R-:W-:Y:S01]  /*506c0*/  HMMA.16816.F32 R20, R8.reuse, R22, R12 ;  /* 0x000000160814723c */ /* 0x060fe2000000180c */
[----:B------:R-:W5:Y:S01]  /*506d0*/  LDL.LU.64 R14, [R1+0x18e8] ;  /* 0x0018e800010e7983 */ /* 0x000f620000300a00 */
[----:B------:R-:W5:Y:S11]  /*506e0*/  LDL.LU.64 R12, [R1+0x18e0] ;  /* 0x0018e000010c7983 */ /* 0x000f760000300a00 */
[----:B------:R-:W-:Y:S10]  /*506f0*/  @!UPT UIADD3 URZ, URZ, URZ, URZ ;  /* 0x0000003f3f3ff290 */ /* 0x000ff4000fffe03f */
[----:B------:R-:W-:Y:S01]  /*50700*/  STL.64 [R1+0x340], R20 ;  /* 0x0003401401007387 */ /* 0x000fe20000100a00 */
[----:B------:R0:W-:Y:S03]  /*50710*/  STL.64 [R1+0x348], R22 ;  /* 0x0003481601007387 */ /* 0x0001e60000100a00 */
[----:B0-----:R-:W5:Y:S02]  /*50720*/  LDL.LU.64 R22, [R1+0x18d8] ;  /* 0x0018d80001167983 */ /* 0x001f640000300a00 */
[C---:B-----5:R-:W-:Y:S02]  /*50730*/  HMMA.16816.F32 R20, R8.reuse, R22, R12 ;  /* 0x000000160814723c */ /* 0x060fe4000000180c */
[----:B------:R-:W5:Y:S01]  /*50740*/  LDL.LU.64 R14, [R1+0x18d0] ;  /* 0x0018d000010e7983 */ /* 0x000f620000300a00 */
[----:B------:R-:W3:Y:S11]  /*50750*/  LDL.LU.64 R12, [R1+0x18c8] ;  /* 0x0018c800010c7983 */ /* 0x000ef60000300a00 */
[----:B------:R-:W-:Y:S09]  /*50760*/  @!UPT UIADD3 URZ, URZ, URZ, URZ ;  /* 0x0000003f3f3ff290 */ /* 0x000ff2000fffe03f */
[----:B------:R-:W-:Y:S01]  /*50770*/  STL.64 [R1+0x6b0], R20 ;  /* 0x0006b01401007387 */ /* 0x000fe20000100a00 */
[----:B------:R0:W-:Y:S03]  /*50780*/  STL.64 [R1+0x6b8], R22 ;  /* 0x0006b81601007387 */ /* 0x0001e60000100a00 */
[----:B0-----:R-:W3:Y:S01]  /*50790*/  LDL.LU.64 R22, [R1+0x18c0] ;  /* 0x0018c00001167983 */ /* 0x001ee20000300a00 */
[----:B------:R-:W4:Y:S01]  /*507a0*/  LDL.LU.64 R20, [R1+0x18b8] ;  /* 0x0018b80001147983 */ /* 0x000f220000300a00 */
[C---:B--2---:R-:W-:Y:S08]  /*507b0*/  HMMA.16816.F32 R4, R8.reuse, R26, R4 ;  /* 0x0000001a0804723c */ /* 0x044ff00000001804 */
[----:B---3--:R-:W-:Y:S01]  /*507c0*/  HMMA.16816.F32 R16, R8, R22, R16 ;  /* 0x000000160810723c */ /* 0x008fe20000001810 */
[----:B------:R-:W-:Y:S01]  /*507d0*/  STL.64 [R1+0x1888], R22 ;  /* 0x0018881601007387 */ /* 0x000fe20000100a00 */
[----:B----4-:R-:W-:Y:S11]  /*507e0*/  STL.64 [R1+0x1880], R20 ;  /* 0x0018801401007387 */ /* 0x010ff60000100a00 */
[----:B------:R-:W-:Y:S10]  /*507f0*/  @!UPT UIADD3 URZ, URZ, URZ, URZ ;  /* 0x0000003f3f3ff290 */ /* 0x000ff4000fffe03f */
[----:B------:R-:W-:Y:S01]  /*50800*/  STL.64 [R1+0x6a0], R16 ;  /* 0x0006a01001007387 */ /* 0x000fe20000100a00 */
[----:B------:R-:W-:Y:S02]  /*50810*/  STL.64 [R1+0x6a8], R18 ;  /* 0x0006a81201007387 */ /* 0x000fe40000100a00 */
[----:B------:R-:W-:Y:S02]  /*50820*/  STL.64 [R1+0x1898], R26 ;  /* 0x0018981a01007387 */ /* 0x000fe40000100a00 */
[----:B------:R0:W-:Y:S01]  /*50830*/  STL.64 [R1+0x1890], R24 ;  /* 0x0018901801007387 */ /* 0x0001e20000100a00 */
[----:B------:R-:W-:Y:S01]  /*50840*/  STL.64 [R1+0x330], R4 ;  /* 0x0003300401007387 */ /* 0x000fe20000100a00 */
[----:B------:R-:W-:Y:S02]  /*50850*/  STL.64 [R1+0x338], R6 ;  /* 0x0003380601007387 */ /* 0x000fe40000100a00 */
[----:B------:R-:W1:Y:S01]  /*50860*/  LDSM.16.M88.4 R4, [R3+0x55800] ;  /* 0x055800000304783b */ /* 0x000e620000000200 */
[----:B0-----:R-:W2:Y:S03]  /*50870*/  LDL.LU R24, [R1+0x480] ;  /* 0x0004800001187983 */ /* 0x001ea60000300800 */
        /* <DEDUP_REMOVED lines=9> */
[----:B------:R-:W3:Y:S01]  /*50910*/  LDL.64 R22, [R1+0x8] ;  /* 0x0000080001167983 */ /* 0x000ee20000100a00 */
[----:B------:R-:W4:Y:S02]  /*50920*/  LDL.LU R8, [R1+0x460] ;  /* 0x0004600001087983 */ /* 0x000f240000300800 */
[----:B------:R-:W4:Y:S02]  /*50930*/  LDL.LU R9, [R1+0x464] ;  /* 0x0004640001097983 */ /* 0x000f240000300800 */
[----:B------:R-:W4:Y:S01]  /*50940*/  LDL.LU R10, [R1+0x468] ;  /* 0x00046800010a7983 */ /* 0x000f220000300800 */
[----:B------:R-:W4:Y:S01]  /*50950*/  LDL.LU R11, [R1+0x46c] ;  /* 0x00046c00010b7983 */ /* 0x000f220000300800 */
[----:B-1----:R-:W-:Y:S02]  /*50960*/  STL.64 [R1+0x17c0], R6 ;  /* 0x0017c00601007387 */ /* 0x002fe40000100a00 */
[----:B------:R0:W-:Y:S02]  /*50970*/  STL.64 [R1+0x17b8], R4 ;  /* 0x0017b80401007387 */ /* 0x0001e40000100a00 */
[----:B0-----:R-:W2:Y:S01]  /*50980*/  LDL.LU R4, [R1+0x50] ;  /* 0x0000500001047983 */ /* 0x001ea20000300800 */
[----:B------:R-:W2:Y:S02]  /*50990*/  LDL.LU R5, [R1+0x54] ;  /* 0x0000540001057983 */ /* 0x000ea40000300800 */
[----:B------:R-:W2:Y:S02]  /*509a0*/  LDL.LU R6, [R1+0x58] ;  /* 0x0000580001067983 */ /* 0x000ea40000300800 */
[----:B------:R-:W2:Y:S01]  /*509b0*/  LDL.LU R7, [R1+0x5c] ;  /* 0x00005c0001077983 */ /* 0x000ea20000300800 */
[----:B------:R-:W-:Y:S01]  /*509c0*/  MOV R18, R2 ;  /* 0x0000000200127202 */ /* 0x000fe20000000f00 */
[----:B------:R-:W-:Y:S01]  /*509d0*/  IMAD.MOV.U32 R19, RZ, RZ, R0 ;  /* 0x000000ffff137224 */ /* 0x000fe200078e0000 */
[----:B-----5:R-:W-:Y:S01]  /*509e0*/  MOV R16, R14 ;  /* 0x0000000e00107202 */ /* 0x020fe20000000f00 */
[----:B------:R-:W-:Y:S01]  /*509f0*/  IMAD.MOV.U32 R17, RZ, RZ, R15 ;  /* 0x000000ffff117224 */ /* 0x000fe200078e000f */
[----:B------:R-:W5:Y:S01]  /*50a00*/  LDL.LU R14, [R1+0x18b4] ;  /* 0x0018b400010e7983 */ /* 0x000f620000300800 */
[----:B------:R-:W5:Y:S02]  /*50a10*/  LDL.LU R15, [R1+0x18b0] ;  /* 0x0018b000010f7983 */ /* 0x000f640000300800 */
[----:B------:R-:W-:Y:S01]  /*50a20*/  STL.64 [R1+0x1850], R18 ;  /* 0x0018501201007387 */ /* 0x000fe20000100a00 */
[----:B------:R0:W-:Y:S04]  /*50a30*/  STL.64 [R1+0x1848], R16 ;  /* 0x0018481001007387 */ /* 0x0001e80000100a00 */
[----:B0-----:R-:W3:Y:S01]  /*50a40*/  LDL.LU R16, [R1+0x470] ;  /* 0x0004700001107983 */ /* 0x001ee20000300800 */
[----:B------:R-:W3:Y:S02]  /*50a50*/  LDL.LU R17, [R1+0x474] ;  /* 0x0004740001117983 */ /* 0x000ee40000300800 */
[----:B------:R-:W3:Y:S02]  /*50a60*/  LDL.LU R18, [R1+0x478] ;  /* 0x0004780001127983 */ /* 0x000ee40000300800 */
[----:B------:R-:W3:Y:S01]  /*50a70*/  LDL.LU R19, [R1+0x47c] ;  /* 0x00047c0001137983 */ /* 0x000ee20000300800 */
[----:B--2---:R-:W-:Y:S01]  /*50a80*/  STL.64 [R1+0x17d0], R6 ;  /* 0x0017d00601007387 */ /* 0x004fe20000100a00 */
[----:B------:R0:W-:Y:S03]  /*50a90*/  STL.64 [R1+0x17c8], R4 ;  /* 0x0017c80401007387 */ /* 0x0001e60000100a00 */
[----:B0-----:R-:W2:Y:S01]  /*50aa0*/  LDL.LU R4, [R1+0x3c0] ;  /* 0x0003c00001047983 */ /* 0x001ea20000300800 */
[----:B------:R-:W2:Y:S02]  /*50ab0*/  LDL.LU R5, [R1+0x3c4] ;  /* 0x0003c40001057983 */ /* 0x000ea40000300800 */
[----:B------:R-:W2:Y:S02]  /*50ac0*/  LDL.LU R6, [R1+0x3c8] ;  /* 0x0003c80001067983 */ /* 0x000ea40000300800 */
[----:B------:R-:W2:Y:S02]  /*50ad0*/  LDL.LU R7, [R1+0x3cc] ;  /* 0x0003cc0001077983 */ /* 0x000ea40000300800 */
[----:B--2---:R0:W-:Y:S01]  /*50ae0*/  STL.64 [R1+0x17e0], R6 ;  /* 0x0017e00601007387 */ /* 0x0041e20000100a00 */
[----:B------:R-:W-:Y:S03]  /*50af0*/  STL.64 [R1+0x17d8], R4 ;  /* 0x0017d80401007387 */ /* 0x000fe60000100a00 */
[----:B0-----:R-:W5:Y:S02]  /*50b00*/  LDL.64 R6, [R1+0x18] ;  /* 0x0000180001067983 */ /* 0x001f640000100a00 */
[C---:B-----5:R-:W-:Y:S11]  /*50b10*/  HMMA.16816.F32 R24, R12.reuse, R6, R24 ;  /* 0x000000060c18723c */ /* 0x060ff60000001818 */
[----:B------:R-:W-:Y:S11]  /*50b20*/  @!UPT UIADD3 URZ, URZ, URZ, URZ ;  /* 0x0000003f3f3ff290 */ /* 0x000ff6000fffe03f */
[----:B------:R-:W-:Y:S01]  /*50b30*/  @!UPT UIADD3 URZ, URZ, URZ, URZ ;  /* 0x0000003f3f3ff290 */ /* 0x000fe2000fffe03f */
[----:B------:R-:W-:Y:S01]  /*50b40*/  STL.64 [R1+0x320], R24 ;  /* 0x0003201801007387 */ /* 0x000fe20000100a00 */
[----:B------:R0:W-:Y:S03]  /*50b50*/  STL.64 [R1+0x328], R26 ;  /* 0x0003281a01007387 */ /* 0x0001e60000100a00 */
[----:B0-----:R-:W2:Y:S01]  /*50b60*/  LDL.LU.64 R26, [R1+0x18a8] ;  /* 0x0018a800011a7983 */ /* 0x001ea20000300a00 */
[----:B------:R-:W2:Y:S01]  /*50b70*/  LDL.LU.64 R24, [R1+0x18a0] ;  /* 0x0018a00001187983 */ /* 0x000ea20000300a00 */
[----:B---3--:R-:W-:Y:S01]  /*50b80*/  MOV R2, R22 ;  /* 0x0000001600027202 */ /* 0x008fe20000000f00 */
[----:B------:R-:W-:Y:S01]  /*50b90*/  IMAD.MOV.U32 R0, RZ, RZ, R23 ;  /* 0x000000ffff007224 */ /* 0x000fe200078e0017 */
[C---:B--2---:R-:W-:Y:S11]  /*50ba0*/  HMMA.16816.F32 R24, R12.reuse, R22, R24 ;  /* 0x000000160c18723c */ /* 0x044ff60000001818 */
[----:B------:R-:W-:Y:S11]  /*50bb0*/  @!UPT UIADD3 URZ, URZ, URZ, URZ ;  /* 0x0000003f3f3ff290 */ /* 0x000ff6000fffe03f */
[----:B------:R-:W-:Y:S01]  /*50bc0*/  @!UPT UIADD3 URZ, URZ, URZ, URZ ;  /* 0x0000003f3f3ff290 */ /* 0x000fe2000fffe03f */
[----:B------:R-:W-:Y:S01]  /*50bd0*/  STL.64 [R1+0x690], R24 ;  /* 0x0006901801007387 */ /* 0x000fe20000100a00 */
[----:B------:R0:W-:Y:S03]  /*50be0*/  STL.64 [R1+0x698], R26 ;  /* 0x0006981a01007387 */ /* 0x0001e60000100a00 */
[----:B0-----:R-:W4:Y:S01]  /*50bf0*/  LDL.LU.64 R26, [R1+0x1898] ;  /* 0x00189800011a7983 */ /* 0x001f220000300a00 */
[----:B------:R-:W2:Y:S02]  /*50c00*/  LDL.LU.64 R24, [R1+0x1890] ;  /* 0x0018900001187983 */ /* 0x000ea40000300a00 */
[----:B------:R-:W3:Y:S02]  /*50c10*/  LDL.LU.64 R22, [R1+0x1888] ;  /* 0x0018880001167983 */ /* 0x000ee40000300a00 */
[----:B------:R-:W5:Y:S01]  /*50c20*/  LDL.LU.64 R20, [R1+0x1880] ;  /* 0x0018800001147983 */ /* 0x000f620000300a00 */
[C---:B---3--:R-:W-:Y:S08]  /*50c30*/  HMMA.16816.F32 R16, R12.reuse, R22, R16 ;  /* 0x000000160c10723c */ /* 0x048ff00000001810 */
[----:B----4-:R-:W-:Y:S01]  /*50c40*/  HMMA.16816.F32 R8, R12, R26, R8 ;  /* 0x0000001a0c08723c */ /* 0x010fe20000001808 */
[----:B------:R-:W-:Y:S11]  /*50c50*/  STL.64 [R1+0x1878], R22 ;  /* 0x0018781601007387 */ /* 0x000ff60000100a00 */
[----:B------:R-:W-:Y:S03]  /*50c60*/  @!UPT UIADD3 URZ, URZ, URZ, URZ ;  /* 0x0000003f3f3ff290 */ /* 0x000fe6000fffe03f */
[----:B------:R-:W-:Y:S01]  /*50c70*/  STL.64 [R1+0x6c0], R16 ;  /* 0x0006c01001007387 */ /* 0x000fe20000100a00 */
[----:B------:R-:W-:Y:S02]  /*50c80*/  STL.64 [R1+0x6c8], R18 ;  /* 0x0006c81201007387 */ /* 0x000fe40000100a00 */
[----:B------:R-:W-:Y:S02]  /*50c90*/  STL.64 [R1+0x1870], R26 ;  /* 0x0018701a01007387 */ /* 0x000fe40000100a00 */
[----:B--2---:R-:W-:Y:S03]  /*50ca0*/  STL.64 [R1+0x1868], R24 ;  /* 0x0018681801007387 */ /* 0x004fe60000100a00 */
[----:B------:R-:W-:Y:S01]  /*50cb0*/  STL.64 [R1+0x680], R8 ;  /* 0x0006800801007387 */ /* 0x000fe20000100a00 */
[----:B------:R-:W-:Y:S02]  /*50cc0*/  STL.64 [R1+0x688], R10 ;  /* 0x0006880a01007387 */ /* 0x000fe40000100a00 */
[----:B------:R-:W0:Y:S02]  /*50cd0*/  LDSM.16.M88.4 R8, [R3+0x56000] ;  /* 0x056000000308783b */ /* 0x000e240000000200 */
[----:B0-----:R-:W-:Y:S02]  /*50ce0*/  STL.64 [R1+0x1778], R10 ;  /* 0x0017780a01007387 */ /* 0x001fe40000100a00 */
[----:B------:R0:W-:Y:S02]  /*50cf0*/  STL.64 [R1+0x1770], R8 ;  /* 0x0017700801007387 */ /* 0x0001e40000100a00 */
        /* <DEDUP_REMOVED lines=20> */
[----:B------:R-:W4:Y:S01]  /*50e40*/  LDL.LU R24, [R1+0x430] ;  /* 0x0004300001187983 */ /* 0x000f220000300800 */
[----:B------:R-:W4:Y:S02]  /*50e50*/  LDL.LU R25, [R1+0x434] ;  /* 0x0004340001197983 */ /* 0x000f240000300800 */
[----:B------:R-:W4:Y:S02]  /*50e60*/  LDL.LU R26, [R1+0x438] ;  /* 0x00043800011a7983 */ /* 0x000f240000300800 */
[----:B-----5:R-:W-:Y:S01]  /*50e70*/  IMAD.MOV.U32 R19, RZ, RZ, R20 ;  /* 0x000000ffff137224 */ /* 0x020fe200078e0014 */
[----:B------:R-:W5:Y:S01]  /*50e80*/  LDL.LU R27, [R1+0x43c] ;  /* 0x00043c00011b7983 */ /* 0x000f620000300800 */
[----:B------:R-:W-:Y:S01]  /*50e90*/  MOV R18, R21 ;  /* 0x0000001500127202 */ /* 0x000fe20000000f00 */
[----:B------:R-:W4:Y:S02]  /*50ea0*/  LDL.LU R20, [R1+0x440] ;  /* 0x0004400001147983 */ /* 0x000f240000300800 */
[----:B------:R-:W4:Y:S01]  /*50eb0*/  LDL.LU R21, [R1+0x444] ;  /* 0x0004440001157983 */ /* 0x000f220000300800 */
[----:B------:R-:W4:Y:S01]  /*50ec0*/  LDL.LU R22, [R1+0x448] ;  /* 0x0004480001167983 */ /* 0x000f220000300800 */
[----:B------:R-:W4:Y:S03]  /*50ed0*/  LDL.LU R23, [R1+0x44c] ;  /* 0x00044c0001177983 */ /* 0x000f260000300800 */
        /* <DEDUP_REMOVED lines=12> */
[----:B------:R-:W-:Y:S01]  /*50fa0*/  MOV R16, R29 ;  /* 0x0000001d00107202 */ /* 0x000fe20000000f00 */
[----:B------:R-:W-:-:S07]  /*50fb0*/  IMAD.MOV.U32 R17, RZ, RZ, R28 ;  /* 0x000000ffff117224 */ /* 0x000fce00078e001c */
[----:B----4-:R-:W-:Y:S01]  /*50fc0*/  HMMA.16816.F32 R12, R16, R6, R12 ;  /* 0x00000006100c723c */ /* 0x010fe2000000180c */
        /* <DEDUP_REMOVED lines=13> */
[----:B------:R-:W-:Y:S02]  /*510a0*/  STL.64 [R1+0x678], R14 ;  /* 0x0006780e01007387 */ /* 0x000fe40000100a00 */
[----:B------:R-:W0:Y:S02]  /*510b0*/  LDSM.16.M88.4 R12, [R3+0x56800] ;  /* 0x05680000030c783b */ /* 0x000e240000000200 */
[----:B0-----:R0:W-:Y:S02]  /*510c0*/  STL.64 [R1+0x1738], R14 ;  /* 0x0017380e01007387 */ /* 0x0011e40000100a00 */
[----:B0-----:R-:W-:Y:S01]  /*510d0*/  MOV R14, R2 ;  /* 0x00000002000e7202 */ /* 0x001fe20000000f00 */
[----:B------:R-:W-:-:S07]  /*510e0*/  IMAD.MOV.U32 R15, RZ, RZ, R0 ;  /* 0x000000ffff0f7224 */ /* 0x000fce00078e0000 */
[C---:B------:R-:W-:Y:S01]  /*510f0*/  HMMA.16816.F32 R20, R16.reuse, R14, R20 ;  /* 0x0000000e1014723c */ /* 0x040fe20000001814 */
[----:B------:R-:W-:Y:S11]  /*51100*/  STL.64 [R1+0x1730], R12 ;  /* 0x0017300c01007387 */ /* 0x000ff60000100a00 */
[----:B------:R-:W-:Y:S11]  /*51110*/  @!UPT UIADD3 URZ, URZ, URZ, URZ ;  /* 0x0000003f3f3ff290 */ /* 0x000ff6000fffe03f */
[----:B------:R-:W-:Y:S01]  /*51120*/  STL.64 [R1+0x660], R20 ;  /* 0x0006601401007387 */ /* 0x000fe20000100a00 */
[----:B------:R0:W-:Y:S03]  /*51130*/  STL.64 [R1+0x668], R22 ;  /* 0x0006681601007387 */ /* 0x0001e60000100a00 */
[----:B0-----:R-:W5:Y:S02]  /*51140*/  LDL.LU.64 R22, [R1+0x1878] ;  /* 0x0018780001167983 */ /* 0x001f640000300a00 */
[C---:B-----5:R-:W-:Y:S11]  /*51150*/  HMMA.16816.F32 R24, R16.reuse, R22, R24 ;  /* 0x000000161018723c */ /* 0x060ff60000001818 */
[----:B------:R-:W-:Y:S11]  /*51160*/  @!UPT UIADD3 URZ, URZ, URZ, URZ ;  /* 0x0000003f3f3ff290 */ /* 0x000ff6000fffe03f */
[----:B------:R-:W-:Y:S01]  /*51170*/  @!UPT UIADD3 URZ, URZ, URZ, URZ ;  /* 0x0000003f3f3ff290 */ /* 0x000fe2000fffe03f */
[----:B------:R-:W-:Y:S01]  /*51180*/  STL.64 [R1+0x650], R24 ;  /* 0x0006501801007387 */ /* 0x000fe20000100a00 */
[----:B------:R0:W-:Y:S03]  /*51190*/  STL.64 [R1+0x658], R26 ;  /* 0x0006581a01007387 */ /* 0x0001e60000100a00 */
[----:B0-----:R-:W2:Y:S01]  /*511a0*/  LDL.LU.64 R26, [R1+0x1870] ;  /* 0x00187000011a7983 */ /* 0x001ea20000300a00 */
[----:B------:R-:W3:Y:S01]  /*511b0*/  LDL.LU.64 R24, [R1+0x1868] ;  /* 0x0018680001187983 */ /* 0x000ee20000300a00 */
[----:B--2---:R-:W-:Y:S02]  /*511c0*/  HMMA.16816.F32 R16, R16, R26, R8 ;  /* 0x0000001a1010723c */ /* 0x004fe40000001808 */
[----:B------:R-:W2:Y:S01]  /*511d0*/  LDL.LU.64 R10, [R1+0x1860] ;  /* 0x00186000010a7983 */ /* 0x000ea20000300a00 */
[----:B------:R-:W2:Y:S11]  /*511e0*/  LDL.LU.64 R8, [R1+0x1858] ;  /* 0x0018580001087983 */ /* 0x000eb60000300a00 */
[----:B------:R-:W-:Y:S09]  /*511f0*/  @!UPT UIADD3 URZ, URZ, URZ, URZ ;  /* 0x0000003f3f3ff290 */ /* 0x000ff2000fffe03f */
        /* <DEDUP_REMOVED lines=42> */
[----:B------:R-:W4:Y:S02]  /*514a0*/  LDL.LU.64 R6, [R1+0x17e0] ;  /* 0x0017e00001067983 */ /* 0x000f240000300a00 */
[----:B------:R-:W4:Y:S02]  /*514b0*/  LDL.LU.64 R4, [R1+0x17d8] ;  /* 0x0017d80001047983 */ /* 0x000f240000300a00 */
[C---:B----4-:R-:W-:Y:S01]  /*514c0*/  HMMA.16816.F32 R12, R16.reuse, R14, R4 ;  /* 0x0000000e100c723c */ /* 0x050fe20000001804 */
[----:B------:R-:W4:Y:S01]  /*514d0*/  LDL.LU.64 R6, [R1+0x17d0] ;  /* 0x0017d00001067983 */ /* 0x000f220000300a00 */
[----:B------:R-:W4:Y:S06]  /*514e0*/  LDL.LU.64 R4, [R1+0x17c8] ;  /* 0x0017c80001047983 */ /* 0x000f2c0000300a00 */
[C---:B--2---:R-:W-:Y:S01]  /*514f0*/  HMMA.16816.F32 R8, R16.reuse, R22, R8 ;  /* 0x000000161008723c */ /* 0x044fe20000001808 */
[----:B------:R-:W-:Y:S11]  /*51500*/  STL.64 [R1+0x1790], R22 ;  /* 0x0017901601007387 */ /* 0x000ff60000100a00 */
[----:B------:R-:W-:Y:S03]  /*51510*/  @!UPT UIADD3 URZ, URZ, URZ, URZ ;  /* 0x0000003f3f3ff290 */ /* 0x000fe6000fffe03f */
[----:B------:R0:W-:Y:S01]  /*51520*/  STL.64 [R1+0x5c0], R12 ;  /* 0x0005c00c01007387 */ /* 0x0001e20000100a00 */
[----:B------:R1:W-:Y:S07]  /*51530*/  STL.64 [R1+0x5c8], R14 ;  /* 0x0005c80e01007387 */ /* 0x0003ee0000100a00 */
[----:B------:R2:W-:Y:S02]  /*51540*/  STL.64 [R1+0x5b0], R8 ;  /* 0x0005b00801007387 */ /* 0x0005e40000100a00 */
[----:B------:R5:W-:Y:S01]  /*51550*/  STL.64 [R1+0x5b8], R10 ;  /* 0x0005b80a01007387 */ /* 0x000be20000100a00 */
[----:B------:R-:W-:Y:S01]  /*51560*/  STL.64 [R1+0x1788], R26 ;  /* 0x0017881a01007387 */ /* 0x000fe20000100a00 */
[----:B---3--:R-:W-:Y:S01]  /*51570*/  STL.64 [R1+0x1780], R24 ;  /* 0x0017801801007387 */ /* 0x008fe20000100a00 */
[----:B----4-:R-:W-:Y:S11]  /*51580*/  HMMA.16816.F32 R4, R16, R26, R4 ;  /* 0x0000001a1004723c */ /* 0x010ff60000001804 */
[----:B------:R-:W-:Y:S11]  /*51590*/  @!UPT UIADD3 URZ, URZ, URZ, URZ ;  /* 0x0000003f3f3ff290 */ /* 0x000ff6000fffe03f */
[----:B------:R-:W-:Y:S01]  /*515a0*/  @!UPT UIADD3 URZ, URZ, URZ, URZ ;  /* 0x0000003f3f3ff290 */ /* 0x000fe2000fffe03f */
[----:B------:R-:W-:Y:S01]  /*515b0*/  STL.64 [R1+0x580], R4 ;  /* 0x0005800401007387 */ /* 0x000fe20000100a00 */
[----:B------:R-:W-:Y:S02]  /*515c0*/  STL.64 [R1+0x588], R6 ;  /* 0x0005880601007387 */ /* 0x000fe40000100a00 */
[----:B0-----:R-:W3:Y:S02]  /*515d0*/  LDL.LU R12, [R1+0x230] ;  /* 0x00023000010c7983 */ /* 0x001ee40000300800 */
[----:B------:R-:W3:Y:S01]  /*515e0*/  LDL.LU R13, [R1+0x234] ;  /* 0x00023400010d7983 */ /* 0x000ee20000300800 */
[----:B-1----:R-:W4:Y:S01]  /*515f0*/  LDL.LU R14, [R1+0x238] ;  /* 0x00023800010e7983 */ /* 0x002f220000300800 */
[----:B------:R-:W4:Y:S02]  /*51600*/  LDL.LU R15, [R1+0x23c] ;  /* 0x00023c00010f7983 */ /* 0x000f240000300800 */
[----:B--2---:R-:W2:Y:S02]  /*51610*/  LDL.LU R8, [R1+0x2e0] ;  /* 0x0002e00001087983 */ /* 0x004ea40000300800 */
[----:B------:R-:W2:Y:S01]  /*51620*/  LDL.LU R9, [R1+0x2e4] ;  /* 0x0002e40001097983 */ /* 0x000ea20000300800 */
[----:B-----5:R-:W5:Y:S01]  /*51630*/  LDL.LU R10, [R1+0x2e8] ;  /* 0x0002e800010a7983 */ /* 0x020f620000300800 */
[----:B------:R-:W5:Y:S03]  /*51640*/  LDL.LU R11, [R1+0x2ec] ;  /* 0x0002ec00010b7983 */ /* 0x000f660000300800 */
[----:B------:R-:W0:Y:S04]  /*51650*/  LDSM.16.M88.4 R4, [R3+0x57000] ;  /* 0x057000000304783b */ /* 0x000e280000000200 */
[----:B-----5:R-:W-:Y:S01]  /*51660*/  STL.64 [R1+0x17a0], R10 ;  /* 0x0017a00a01007387 */ /* 0x020fe20000100a00 */
[----:B--2---:R1:W-:Y:S03]  /*51670*/  STL.64 [R1+0x1798], R8 ;  /* 0x0017980801007387 */ /* 0x0043e60000100a00 */
[----:B-1----:R-:W2:Y:S01]  /*51680*/  LDL.LU R8, [R1+0x300] ;  /* 0x0003000001087983 */ /* 0x002ea20000300800 */
[----:B------:R-:W2:Y:S02]  /*51690*/  LDL.LU R9, [R1+0x304] ;  /* 0x0003040001097983 */ /* 0x000ea40000300800 */
[----:B------:R-:W5:Y:S02]  /*516a0*/  LDL.LU R10, [R1+0x308] ;  /* 0x00030800010a7983 */ /* 0x000f640000300800 */
[----:B------:R-:W5:Y:S02]  /*516b0*/  LDL.LU R11, [R1+0x30c] ;  /* 0x00030c00010b7983 */ /* 0x000f640000300800 */
[----:B-----5:R-:W-:Y:S01]  /*516c0*/  STL.64 [R1+0x17b0], R10 ;  /* 0x0017b00a01007387 */ /* 0x020fe20000100a00 */
[----:B--2---:R1:W-:Y:S03]  /*516d0*/  STL.64 [R1+0x17a8], R8 ;  /* 0x0017a80801007387 */ /* 0x0043e60000100a00 */
[----:B-1----:R-:W2:Y:S01]  /*516e0*/  LDL.LU R8, [R1+0x310] ;  /* 0x0003100001087983 */ /* 0x002ea20000300800 */
[----:B------:R-:W2:Y:S02]  /*516f0*/  LDL.LU R9, [R1+0x314] ;  /* 0x0003140001097983 */ /* 0x000ea40000300800 */
[----:B------:R-:W2:Y:S02]  /*51700*/  LDL.LU R10, [R1+0x318] ;  /* 0x00031800010a7983 */ /* 0x000ea40000300800 */
[----:B------:R-:W2:Y:S01]  /*51710*/  LDL.LU R11, [R1+0x31c] ;  /* 0x00031c00010b7983 */ /* 0x000ea20000300800 */
[----:B------:R-:W5:Y:S01]  /*51720*/  LDL.64 R22, [R1+0x8] ;  /* 0x0000080001167983 */ /* 0x000f620000100a00 */
[----:B------:R-:W2:Y:S02]  /*51730*/  LDL.LU R24, [R1+0x2f0] ;  /* 0x0002f00001187983 */ /* 0x000ea40000300800 */
[----:B------:R-:W2:Y:S02]  /*51740*/  LDL.LU R25, [R1+0x2f4] ;  /* 0x0002f40001197983 */ /* 0x000ea40000300800 */
[----:B------:R-:W2:Y:S01]  /*51750*/  LDL.LU R26, [R1+0x2f8] ;  /* 0x0002f800011a7983 */ /* 0x000ea20000300800 */
[----:B------:R-:W2:Y:S01]  /*51760*/  LDL.LU R27, [R1+0x2fc] ;  /* 0x0002fc00011b7983 */ /* 0x000ea20000300800 */
[----:B----4-:R-:W-:Y:S02]  /*51770*/  STL.64 [R1+0x1748], R14 ;  /* 0x0017480e01007387 */ /* 0x010fe40000100a00 */
[----:B---3--:R1:W-:Y:S02]  /*51780*/  STL.64 [R1+0x1740], R12 ;  /* 0x0017400c01007387 */ /* 0x0083e40000100a00 */
[----:B-1----:R-:W3:Y:S01]  /*51790*/  LDL.LU R12, [R1+0x280] ;  /* 0x00028000010c7983 */ /* 0x002ee20000300800 */
[----:B------:R-:W3:Y:S02]  /*517a0*/  LDL.LU R13, [R1+0x284] ;  /* 0x00028400010d7983 */ /* 0x000ee40000300800 */
[----:B------:R-:W4:Y:S02]  /*517b0*/  LDL.LU R14, [R1+0x288] ;  /* 0x00028800010e7983 */ /* 0x000f240000300800 */
[----:B------:R-:W4:Y:S02]  /*517c0*/  LDL.LU R15, [R1+0x28c] ;  /* 0x00028c00010f7983 */ /* 0x000f240000300800 */
[----:B----4-:R-:W-:Y:S01]  /*517d0*/  STL.64 [R1+0x1758], R14 ;  /* 0x0017580e01007387 */ /* 0x010fe20000100a00 */
[----:B---3--:R1:W-:Y:S03]  /*517e0*/  STL.64 [R1+0x1750], R12 ;  /* 0x0017500c01007387 */ /* 0x0083e60000100a00 */
[----:B-1----:R-:W3:Y:S01]  /*517f0*/  LDL.LU R12, [R1+0x290] ;  /* 0x00029000010c7983 */ /* 0x002ee20000300800 */
[----:B------:R-:W3:Y:S02]  /*51800*/  LDL.LU R13, [R1+0x294] ;  /* 0x00029400010d7983 */ /* 0x000ee40000300800 */
[----:B------:R-:W4:Y:S02]  /*51810*/  LDL.LU R14, [R1+0x298] ;  /* 0x00029800010e7983 */ /* 0x000f240000300800 */
[----:B------:R-:W4:Y:S01]  /*51820*/  LDL.LU R15, [R1+0x29c] ;  /* 0x00029c00010f7983 */ /* 0x000f220000300800 */
[----:B------:R-:W-:Y:S01]  /*51830*/  MOV R18, R2 ;  /* 0x0000000200127202 */ /* 0x000fe20000000f00 */
[----:B------:R-:W-:Y:S01]  /*51840*/  IMAD.MOV.U32 R19, RZ, RZ, R0 ;  /* 0x000000ffff137224 */ /* 0x000fe200078e0000 */
[----:B0-----:R-:W-:Y:S01]  /*51850*/  MOV R29, R6 ;  /* 0x00000006001d7202 */ /* 0x001fe20000000f00 */
[----:B------:R-:W-:Y:S01]  /*51860*/  IMAD.MOV.U32 R28, RZ, RZ, R7 ;  /* 0x000000ffff1c7224 */ /* 0x000fe200078e0007 */
[----:B------:R-:W-:Y:S01]  /*51870*/  MOV R0, R4 ;  /* 0x0000000400007202 */ /* 0x000fe20000000f00 */
[----:B------:R-:W-:Y:S01]  /*51880*/  IMAD.MOV.U32 R2, RZ, RZ, R5 ;  /* 0x000000ffff027224 */ /* 0x000fe200078e0005 */
[----:B----4-:R-:W-:Y:S01]  /*51890*/  STL.64 [R1+0x1768], R14 ;  /* 0x0017680e01007387 */ /* 0x010fe20000100a00 */
[----:B---3--:R0:W-:Y:S03]  /*518a0*/  STL.64 [R1+0x1760], R12 ;  /* 0x0017600c01007387 */ /* 0x0081e60000100a00 */
[----:B0-----:R-:W3:Y:S01]  /*518b0*/  LDL.LU R12, [R1+0x2d0] ;  /* 0x0002d000010c7983 */ /* 0x001ee20000300800 */
[----:B------:R-:W3:Y:S02]  /*518c0*/  LDL.LU R13, [R1+0x2d4] ;  /* 0x0002d400010d7983 */ /* 0x000ee40000300800 */
[----:B------:R-:W3:Y:S02]  /*518d0*/  LDL.LU R14, [R1+0x2d8] ;  /* 0x0002d800010e7983 */ /* 0x000ee40000300800 */
[----:B------:R-:W3:Y:S01]  /*518e0*/  LDL.LU R15, [R1+0x2dc] ;  /* 0x0002dc00010f7983 */ /* 0x000ee20000300800 */
[----:B------:R-:W2:Y:S01]  /*518f0*/  LDL.LU.64 R6, [R1+0x17c0] ;  /* 0x0017c00001067983 */ /* 0x000ea20000300a00 */
[----:B------:R-:W2:Y:S02]  /*51900*/  LDL.LU.64 R4, [R1+0x17b8] ;  /* 0x0017b80001047983 */ /* 0x000ea40000300a00 */
[----:B------:R-:W-:Y:S02]  /*51910*/  STL [R1+0x1704], R28 ;  /* 0x0017041c01007387 */ /* 0x000fe40000100800 */
[----:B------:R-:W-:Y:S01]  /*51920*/  STL [R1+0x1700], R0 ;  /* 0x0017000001007387 */ /* 0x000fe20000100800 */
[----:B------:R-:W-:Y:S01]  /*51930*/  STL [R1+0x16fc], R29 ;  /* 0x0016fc1d01007387 */ /* 0x000fe20000100800 */
[----:B------:R-:W-:Y:S01]  /*51940*/  STL [R1+0x16f8], R2 ;  /* 0x0016f80201007387 */ /* 0x000fe20000100800 */
[C---:B--2---:R-:W-:Y:S11]  /*51950*/  HMMA.16816.F32 R8, R4.reuse, R18, R8 ;  /* 0x000000120408723c */ /* 0x044ff60000001808 */
[----:B------:R-:W-:Y:S11]  /*51960*/  @!UPT UIADD3 URZ, URZ, URZ, URZ ;  /* 0x0000003f3f3ff290 */ /* 0x000ff6000fffe03f */
[----:B------:R-:W-:Y:S01]  /*51970*/  @!UPT UIADD3 URZ, URZ, URZ, URZ ;  /* 0x0000003f3f3ff290 */ /* 0x000fe2000fffe03f */
[----:B------:R-:W-:Y:S01]  /*51980*/  STL.64 [R1+0x570], R8 ;  /* 0x0005700801007387 */ /* 0x000fe20000100a00 */
[----:B------:R0:W-:Y:S03]  /*51990*/  STL.64 [R1+0x578], R10 ;  /* 0x0005780a01007387 */ /* 0x0001e60000100a00 */
[----:B0-----:R-:W2:Y:S01]  /*519a0*/  LDL.LU.64 R10, [R1+0x17b0] ;  /* 0x0017b000010a7983 */ /* 0x001ea20000300a00 */
[----:B------:R-:W2:Y:S01]  /*519b0*/  LDL.LU.64 R8, [R1+0x17a8] ;  /* 0x0017a80001087983 */ /* 0x000ea20000300a00 */
[----:B-----5:R-:W-:Y:S01]  /*519c0*/  MOV R2, R22 ;  /* 0x0000001600027202 */ /* 0x020fe20000000f00 */
        /* <DEDUP_REMOVED lines=9> */
[C---:B----4-:R-:W-:Y:S11]  /*51a60*/  HMMA.16816.F32 R24, R4.reuse, R22, R24 ;  /* 0x000000160418723c */ /* 0x050ff60000001818 */
[----:B------:R-:W-:Y:S11]  /*51a70*/  @!UPT UIADD3 URZ, URZ, URZ, URZ ;  /* 0x0000003f3f3ff290 */ /* 0x000ff6000fffe03f */
[----:B------:R-:W-:Y:S01]  /*51a80*/  @!UPT UIADD3 URZ, URZ, URZ, URZ ;  /* 0x0000003f3f3ff290 */ /* 0x000fe2000fffe03f */
[----:B------:R-:W-:Y:S01]  /*51a90*/  STL.64 [R1+0x550], R24 ;  /* 0x0005501801007387 */ /* 0x000fe20000100a00 */
[----:B------:R0:W-:Y:S03]  /*51aa0*/  STL.64 [R1+0x558], R26 ;  /* 0x0005581a01007387 */ /* 0x0001e60000100a00 */
[----:B0-----:R-:W2:Y:S01]  /*51ab0*/  LDL.LU.64 R26, [R1+0x1788] ;  /* 0x00178800011a7983 */ /* 0x001ea20000300a00 */
[----:B------:R-:W4:Y:S01]  /*51ac0*/  LDL.LU.64 R24, [R1+0x1780] ;  /* 0x0017800001187983 */ /* 0x000f220000300a00 */
[----:B--2---:R-:W-:Y:S02]  /*51ad0*/  HMMA.16816.F32 R8, R4, R26, R8 ;  /* 0x0000001a0408723c */ /* 0x004fe40000001808 */
[----:B------:R-:W2:Y:S11]  /*51ae0*/  LDL.LU R4, [R1+0x270] ;  /* 0x0002700001047983 */ /* 0x000eb60000300800 */
[----:B------:R-:W-:Y:S10]  /*51af0*/  @!UPT UIADD3 URZ, URZ, URZ, URZ ;  /* 0x0000003f3f3ff290 */ /* 0x000ff4000fffe03f */
[----:B------:R-:W-:Y:S01]  /*51b00*/  STL.64 [R1+0x530], R8 ;  /* 0x0005300801007387 */ /* 0x000fe20000100a00 */
[----:B------:R-:W-:Y:S02]  /*51b10*/  STL.64 [R1+0x538], R10 ;  /* 0x0005380a01007387 */ /* 0x000fe40000100a00 */
[----:B------:R-:W2:Y:S02]  /*51b20*/  LDL.LU R5, [R1+0x274] ;  /* 0x0002740001057983 */ /* 0x000ea40000300800 */
[----:B------:R-:W5:Y:S01]  /*51b30*/  LDL.LU R6, [R1+0x278] ;  /* 0x0002780001067983 */ /* 0x000f620000300800 */
[----:B------:R-:W5:Y:S04]  /*51b40*/  LDL.LU R7, [R1+0x27c] ;  /* 0x00027c0001077983 */ /* 0x000f680000300800 */
[----:B------:R-:W0:Y:S02]  /*51b50*/  LDSM.16.M88.4 R8, [R3+0x57800] ;  /* 0x057800000308783b */ /* 0x000e240000000200 */
[----:B0-----:R-:W-:-:S02]  /*51b60*/  MOV R29, R10 ;  /* 0x0000000a001d7202 */ /* 0x001fc40000000f00 */
[----:B------:R-:W-:Y:S01]  /*51b70*/  MOV R28, R8 ;  /* 0x00000008001c7202 */ /* 0x000fe20000000f00 */
[----:B-----5:R0:W-:Y:S01]  /*51b80*/  STL.64 [R1+0x1710], R6 ;  /* 0x0017100601007387 */ /* 0x0201e20000100a00 */
[----:B--2---:R-:W-:Y:S01]  /*51b90*/  STL.64 [R1+0x1708], R4 ;  /* 0x0017080401007387 */ /* 0x004fe20000100a00 */
[----:B0-----:R-:W-:Y:S01]  /*51ba0*/  MOV R6, R2 ;  /* 0x0000000200067202 */ /* 0x001fe20000000f00 */
[----:B------:R-:W-:Y:S02]  /*51bb0*/  IMAD.MOV.U32 R7, RZ, RZ, R0 ;  /* 0x000000ffff077224 */ /* 0x000fe400078e0000 */
[----:B------:R-:W-:Y:S02]  /*51bc0*/  IMAD.MOV.U32 R2, RZ, RZ, R11 ;  /* 0x000000ffff027224 */ /* 0x000fe400078e000b */
[----:B------:R-:W-:Y:S01]  /*51bd0*/  IMAD.MOV.U32 R0, RZ, RZ, R9 ;  /* 0x000000ffff007224 */ /* 0x000fe200078e0009 */
[----:B------:R-:W3:Y:S01]  /*51be0*/  LDL.LU.64 R10, [R1+0x1778] ;  /* 0x00177800010a7983 */ /* 0x000ee20000300a00 */
[----:B------:R-:W3:Y:S02]  /*51bf0*/  LDL.LU.64 R8, [R1+0x1770] ;  /* 0x0017700001087983 */ /* 0x000ee40000300a00 */
[C---:B---3--:R-:W-:Y:S11]  /*51c00*/  HMMA.16816.F32 R12, R8.reuse, R18, R12 ;  /* 0x00000012080c723c */ /* 0x048ff6000000180c */
        /* <DEDUP_REMOVED lines=14> */
[----:B------:R-:W3:Y:S01]  /*51cf0*/  LDL.LU R4, [R1+0x220] ;  /* 0x0002200001047983 */ /* 0x000ee20000300800 */
[----:B------:R-:W3:Y:S04]  /*51d00*/  LDL.LU R5, [R1+0x224] ;  /* 0x0002240001057983 */ /* 0x000ee80000300800 */
[----:B0-----:R-:W3:Y:S01]  /*51d10*/  LDL.LU R6, [R1+0x228] ;  /* 0x0002280001067983 */ /* 0x001ee20000300800 */
        /* <DEDUP_REMOVED lines=11> */
[----:B------:R-:W-:Y:S02]  /*51dd0*/  STL.64 [R1+0x1720], R26 ;  /* 0x0017201a01007387 */ /* 0x000fe40000100a00 */
[----:B----4-:R0:W-:Y:S11]  /*51de0*/  STL.64 [R1+0x1718], R24 ;  /* 0x0017181801007387 */ /* 0x0101f60000100a00 */
[----:B------:R-:W-:Y:S06]  /*51df0*/  @!UPT UIADD3 URZ, URZ, URZ, URZ ;  /* 0x0000003f3f3ff290 */ /* 0x000fec000fffe03f */
[----:B------:R1:W-:Y:S01]  /*51e00*/  STL.64 [R1+0x490], R8 ;  /* 0x0004900801007387 */ /* 0x0003e20000100a00 */
[----:B------:R2:W-:Y:S02]  /*51e10*/  STL.64 [R1+0x498], R10 ;  /* 0x0004980a01007387 */ /* 0x0005e40000100a00 */
[----:B0-----:R-:W4:Y:S02]  /*51e20*/  LDL.LU R24, [R1+0x60] ;  /* 0x0000600001187983 */ /* 0x001f240000300800 */
[----:B------:R-:W4:Y:S01]  /*51e30*/  LDL.LU R25, [R1+0x64] ;  /* 0x0000640001197983 */ /* 0x000f220000300800 */
[----:B------:R-:W4:Y:S01]  /*51e40*/  LDL.LU R26, [R1+0x68] ;  /* 0x00006800011a7983 */ /* 0x000f220000300800 */
[----:B------:R-:W4:Y:S03]  /*51e50*/  LDL.LU R27, [R1+0x6c] ;  /* 0x00006c00011b7983 */ /* 0x000f260000300800 */
[----:B-1----:R-:W5:Y:S01]  /*51e60*/  LDL.LU R8, [R1+0x260] ;  /* 0x0002600001087983 */ /* 0x002f620000300800 */
[----:B------:R-:W5:Y:S02]  /*51e70*/  LDL.LU R9, [R1+0x264] ;  /* 0x0002640001097983 */ /* 0x000f640000300800 */
[----:B--2---:R-:W5:Y:S02]  /*51e80*/  LDL.LU R10, [R1+0x268] ;  /* 0x00026800010a7983 */ /* 0x004f640000300800 */
[----:B------:R-:W5:Y:S01]  /*51e90*/  LDL.LU R11, [R1+0x26c] ;  /* 0x00026c00010b7983 */ /* 0x000f620000300800 */
[----:B---3--:R-:W-:Y:S01]  /*51ea0*/  HMMA.16816.F32 R16, R12, R18, R4 ;  /* 0x000000120c10723c */ /* 0x008fe20000001804 */
[----:B------:R-:W4:Y:S04]  /*51eb0*/  LDL.LU.64 R6, [R1+0x1728] ;  /* 0x0017280001067983 */ /* 0x000f280000300a00 */
[----:B------:R-:W0:Y:S04]  /*51ec0*/  S2R R3, SR_TID.X ;  /* 0x0000000000037919 */ /* 0x000e280000002100 */
[----:B------:R-:W1:Y:S11]  /*51ed0*/  S2R R20, SR_TID.X ;  /* 0x0000000000147919 */ /* 0x000e760000002100 */
[----:B------:R-:W-:Y:S03]  /*51ee0*/  @!UPT UIADD3 URZ, URZ, URZ, URZ ;  /* 0x0000003f3f3ff290 */ /* 0x000fe6000fffe03f */
[----:B------:R-:W-:Y:S01]  /*51ef0*/  STL.64 [R1+0x4f0], R16 ;  /* 0x0004f01001007387 */ /* 0x000fe20000100a00 */
[----:B------:R2:W-:Y:S01]  /*51f00*/  STL.64 [R1+0x4f8], R18 ;  /* 0x0004f81201007387 */ /* 0x0005e20000100a00 */
[C---:B0-----:R-:W-:Y:S01]  /*51f10*/  LOP3.LUT R21, R3.reuse, 0x7, RZ, 0xc0, !PT ;  /* 0x0000000703157812 */ /* 0x041fe200078ec0ff */
[----:B--2---:R-:W-:-:S03]  /*51f20*/  IMAD.SHL.U32 R18, R3, 0x80, RZ ;  /* 0x0000008003127824 */ /* 0x004fc600078e00ff */
[----:B------:R-:W-:Y:S02]  /*51f30*/  SHF.L.U32 R19, R21, 0x4, RZ ;  /* 0x0000000415137819 */ /* 0x000fe400000006ff */
[----:B------:R-:W0:Y:S01]  /*51f40*/  S2R R21, SR_TID.X ;  /* 0x0000000000157919 */ /* 0x000e220000002100 */
[C---:B-1----:R-:W-:Y:S02]  /*51f50*/  LOP3.LUT R3, R20.reuse, 0x7, RZ, 0xc0, !PT ;  /* 0x0000000714037812 */ /* 0x042fe400078ec0ff */
[----:B------:R-:W-:Y:S02]  /*51f60*/  SHF.L.U32 R17, R20, 0x1, RZ ;  /* 0x0000000114117819 */ /* 0x000fe400000006ff */
[----:B0-----:R-:W-:Y:S01]  /*51f70*/  LOP3.LUT R21, R21, 0x7, RZ, 0xc0, !PT ;  /* 0x0000000715157812 */ /* 0x001fe200078ec0ff */
[----:B----4-:R-:W-:Y:S01]  /*51f80*/  HMMA.16816.F32 R4, R12, R6, R24 ;  /* 0x000000060c04723c */ /* 0x010fe20000001818 */
[----:B------:R-:W5:Y:S01]  /*51f90*/  LDL.LU.64 R26, [R1+0x1720] ;  /* 0x00172000011a7983 */ /* 0x000f620000300a00 */
[----:B------:R-:W2:Y:S11]  /*51fa0*/  LDL.LU.64 R24, [R1+0x1718] ;  /* 0x0017180001187983 */ /* 0x000eb60000300a00 */
[----:B------:R-:W-:Y:S10]  /*51fb0*/  @!UPT UIADD3 URZ, URZ, URZ, URZ ;  /* 0x0000003f3f3ff290 */ /* 0x000ff4000fffe03f */
[----:B------:R0:W-:Y:S02]  /*51fc0*/  STL.64 [R1+0x4e0], R4 ;  /* 0x0004e00401007387 */ /* 0x0001e40000100a00 */
[----:B0-----:R-:W-:-:S04]  /*51fd0*/  LOP3.LUT R4, R19, 0x780, R18, 0xf8, !PT ;  /* 0x0000078013047812 */ /* 0x001fc800078ef812 */
[----:B------:R-:W-:-:S04]  /*51fe0*/  LOP3.LUT R4, R4, 0x10, R20, 0x78, !PT ;  /* 0x0000001004047812 */ /* 0x000fc800078e7814 */
[----:B------:R-:W-:Y:S01]  /*51ff0*/  LOP3.LUT R4, R4, 0x40, RZ, 0x3c, !PT ;  /* 0x0000004004047812 */ /* 0x000fe200078e3cff */
[----:B------:R-:W-:Y:S05]  /*52000*/  STL.64 [R1+0x4e8], R6 ;  /* 0x0004e80601007387 */ /* 0x000fea0000100a00 */
[----:B------:R-:W0:Y:S01]  /*52010*/  LDSM.16.M88.4 R4, [R4+0x50000] ;  /* 0x050000000404783b */ /* 0x000e220000000200 */
[----:B------:R-:W-:Y:S01]  /*52020*/  SHF.L.U32 R19, R20, 0x5, RZ ;  /* 0x0000000514137819 */ /* 0x000fe200000006ff */
[----:B------:R-:W-:Y:S02]  /*52030*/  IMAD.SHL.U32 R18, R21, 0x10, RZ ;  /* 0x0000001015127824 */ /* 0x000fe400078e00ff */
[----:B0-----:R-:W-:Y:S01]  /*52040*/  IMAD.MOV.U32 R20, RZ, RZ, R6 ;  /* 0x000000ffff147224 */ /* 0x001fe200078e0006 */
[----:B------:R0:W-:Y:S01]  /*52050*/  STL.64 [R1+0x60], R4 ;  /* 0x0000600401007387 */ /* 0x0001e20000100a00 */
[----:B------:R-:W-:-:S02]  /*52060*/  MOV R21, R7 ;  /* 0x0000000700157202 */ /* 0x000fc40000000f00 */
[----:B------:R-:W3:Y:S01]  /*52070*/  LDL.LU.64 R6, [R1+0x1710] ;  /* 0x0017100001067983 */ /* 0x000ee20000300a00 */
[----:B0-----:R-:W3:Y:S01]  /*52080*/  LDL.LU.64 R4, [R1+0x1708] ;  /* 0x0017080001047983 */ /* 0x001ee20000300a00 */
[----:B------:R-:W-:Y:S02]  /*52090*/  LOP3.LUT R16, R19, 0x3c00, RZ, 0xc0, !PT ;  /* 0x00003c0013107812 */ /* 0x000fe400078ec0ff */
[----:B------:R-:W-:-:S03]  /*520a0*/  LOP3.LUT R17, R18, 0x30, R17, 0x78, !PT ;  /* 0x0000003012117812 */ /* 0x000fc600078e7811 */
[----:B------:R-:W-:-:S05]  /*520b0*/  IMAD R16, R3, 0x80, R16 ;  /* 0x0000008003107824 */ /* 0x000fca00078e0210 */
[----:B------:R-:W-:Y:S01]  /*520c0*/  IADD3 R16, R16, R17, RZ ;  /* 0x0000001110107210 */ /* 0x000fe20007ffe0ff */
[----:B------:R-:W-:Y:S01]  /*520d0*/  STL [R1+0x1614], R20 ;  /* 0x0016141401007387 */ /* 0x000fe20000100800 */
[----:B------:R-:W-:Y:S02]  /*520e0*/  STL [R1+0x1610], R21 ;  /* 0x0016101501007387 */ /* 0x000fe40000100800 */
[----:B------:R-:W-:Y:S01]  /*520f0*/  LOP3.LUT R16, R16, 0x40, RZ, 0x3c, !PT ;  /* 0x0000004010107812 */ /* 0x000fe200078e3cff */
[C---:B-----5:R-:W-:Y:S11]  /*52100*/  HMMA.16816.F32 R8, R12.reuse, R26, R8 ;  /* 0x0000001a0c08723c */ /* 0x060ff60000001808 */
[----:B------:R-:W-:Y:S11]  /*52110*/  @!UPT UIADD3 URZ, URZ, URZ, URZ ;  /* 0x0000003f3f3ff290 */ /* 0x000ff6000fffe03f */
[----:B------:R-:W-:Y:S02]  /*52120*/  @!UPT UIADD3 URZ, URZ, URZ, URZ ;  /* 0x0000003f3f3ff290 */ /* 0x000fe4000fffe03f */
[----:B------:R-:W-:Y:S01]  /*52130*/  IMAD.MOV.U32 R3, RZ, RZ, R11 ;  /* 0x000000ffff037224 */ /* 0x000fe200078e000b */
[----:B---3--:R-:W-:Y:S01]  /*52140*/  HMMA.16816.F32 R4, R12, R22, R4 ;  /* 0x000000160c04723c */ /* 0x008fe20000001804 */
[----:B------:R-:W-:Y:S11]  /*52150*/  LDSM.16.M88.4 R12, [R16+0x48000] ;  /* 0x04800000100c783b */ /* 0x000ff60000000200 */
[----:B------:R-:W-:Y:S11]  /*52160*/  @!UPT UIADD3 URZ, URZ, URZ, URZ ;  /* 0x0000003f3f3ff290 */ /* 0x000ff6000fffe03f */
[----:B------:R-:W-:Y:S01]  /*52170*/  STL.64 [R1+0x4d0], R4 ;  /* 0x0004d00401007387 */ /* 0x000fe20000100a00 */
[----:B------:R-:W-:Y:S02]  /*52180*/  STL.64 [R1+0x4d8], R6 ;  /* 0x0004d80601007387 */ /* 0x000fe40000100a00 */
[----:B------:R-:W0:Y:S02]  /*52190*/  LDSM.16.M88.4 R4, [R16+0x40000] ;  /* 0x040000001004783b */ /* 0x000e240000000200 */
[----:B0-----:R-:W-:Y:S02]  /*521a0*/  STL [R1+0x11c4], R6 ;  /* 0x0011c40601007387 */ /* 0x001fe40000100800 */
[----:B------:R-:W-:Y:S02]  /*521b0*/  STL [R1+0x11c0], R7 ;  /* 0x0011c00701007387 */ /* 0x000fe40000100800 */
[----:B------:R-:W-:Y:S02]  /*521c0*/  STL.64 [R1+0x480], R8 ;  /* 0x0004800801007387 */ /* 0x000fe40000100a00 */
[----:B------:R-:W-:Y:S02]  /*521d0*/  STL [R1+0x488], R10 ;  /* 0x0004880a01007387 */ /* 0x000fe40000100800 */
[----:B------:R-:W0:Y:S04]  /*521e0*/  LDSM.16.M88.4 R8, [R16+0x44000] ;  /* 0x044000001008783b */ /* 0x000e280000000200 */
[----:B------:R-:W-:Y:S01]  /*521f0*/  STL.64 [R1+0x1698], R26 ;  /* 0x0016981a01007387 */ /* 0x000fe20000100a00 */
[----:B--2---:R-:W-:Y:S02]  /*52200*/  STL.64 [R1+0x1690], R24 ;  /* 0x0016901801007387 */ /* 0x004fe40000100a00 */
[----:B------:R-:W-:Y:S02]  /*52210*/  STL [R1+0x1404], R3 ;  /* 0x0014040301007387 */ /* 0x000fe40000100800 */
[----:B------:R-:W1:Y:S01]  /*52220*/  LDSM.16.M88.4 R16, [R16+0x4c000] ;  /* 0x04c000001010783b */ /* 0x000e620000000200 */
[----:B0-----:R-:W-:Y:S03]  /*52230*/  STL [R1+0x140c], R10 ;  /* 0x00140c0a01007387 */ /* 0x001fe60000100800 */
[----:B------:R0:W-:Y:S02]  /*52240*/  STL [R1+0x1408], R11 ;  /* 0x0014080b01007387 */ /* 0x0001e40000100800 */
[----:B------:R-:W-:Y:S01]  /*52250*/  STL.64 [R1+0x16d8], R8 ;  /* 0x0016d80801007387 */ /* 0x000fe20000100a00 */
[----:B0-----:R-:W2:Y:S04]  /*52260*/  LDL.LU.64 R10, [R1+0x18] ;  /* 0x00001800010a7983 */ /* 0x001ea80000300a00 */
[----:B------:R-:W0:Y:S02]  /*52270*/  S2R R20, SR_TID.X ;  /* 0x0000000000147919 */ /* 0x000e240000002100 */
[C---:B0-----:R-:W-:Y:S01]  /*52280*/  LOP3.LUT R21, R20.reuse, 0x7, RZ, 0xc0, !PT ;  /* 0x0000000714157812 */ /* 0x041fe200078ec0ff */
[----:B------:R-:W-:-:S03]  /*52290*/  IMAD.SHL.U32 R6, R20, 0x80, RZ ;  /* 0x0000008014067824 */ /* 0x000fc600078e00ff */
[----:B------:R-:W-:-:S04]  /*522a0*/  SHF.L.U32 R21, R21, 0x4, RZ ;  /* 0x0000000415157819 */ /* 0x000fc800000006ff */
[----:B------:R-:W-:-:S04]  /*522b0*/  LOP3.LUT R27, R21, 0x780, R6, 0xf8, !PT ;  /* 0x00000780151b7812 */ /* 0x000fc800078ef806 */
[----:B------:R-:W-:Y:S01]  /*522c0*/  LOP3.LUT R27, R27, 0x10, R20, 0x78, !PT ;  /* 0x000000101b1b7812 */ /* 0x000fe200078e7814 */
[----:B--2---:R-:W-:Y:S01]  /*522d0*/  STL.64 [R1+0x16e0], R10 ;  /* 0x0016e00a01007387 */ /* 0x004fe20000100a00 */
[----:B------:R-:W-:Y:S02]  /*522e0*/  STL [R1+0x1274], R14 ;  /* 0x0012740e01007387 */ /* 0x000fe40000100800 */
[----:B------:R-:W-:Y:S02]  /*522f0*/  STL [R1+0x1270], R15 ;  /* 0x0012700f01007387 */ /* 0x000fe40000100800 */
[----:B-1----:R0:W-:Y:S01]  /*52300*/  STL [R1+0x1214], R18 ;  /* 0x0012141201007387 */ /* 0x0021e20000100800 */
[----:B------:R1:W-:Y:S01]  /*52310*/  STL [R1+0x1210], R19 ;  /* 0x0012101301007387 */ /* 0x0003e20000100800 */
[----:B------:R2:W-:Y:S01]  /*52320*/  STL.64 [R1+0x1618], R16 ;  /* 0x0016181001007387 */ /* 0x0005e20000100a00 */
[----:B0-----:R-:W-:Y:S01]  /*52330*/  MOV R18, R29 ;  /* 0x0000001d00127202 */ /* 0x001fe20000000f00 */
[----:B-1----:R-:W-:Y:S01]  /*52340*/  IMAD.MOV.U32 R19, RZ, RZ, R2 ;  /* 0x000000ffff137224 */ /* 0x002fe200078e0002 */
[----:B--2---:R-:W-:Y:S01]  /*52350*/  MOV R16, R28 ;  /* 0x0000001c00107202 */ /* 0x004fe20000000f00 */
[----:B------:R-:W-:Y:S01]  /*52360*/  IMAD.MOV.U32 R17, RZ, RZ, R0 ;  /* 0x000000ffff117224 */ /* 0x000fe200078e0000 */
[----:B------:R-:W2:Y:S01]  /*52370*/  LDL.LU R28, [R1+0x1704] ;  /* 0x00170400011c7983 */ /* 0x000ea20000300800 */
[----:B------:R-:W3:Y:S02]  /*52380*/  LDL.LU R0, [R1+0x1700] ;  /* 0x0017000001007983 */ /* 0x000ee40000300800 */
[----:B------:R-:W4:Y:S02]  /*52390*/  LDL.LU R29, [R1+0x16fc] ;  /* 0x0016fc00011d7983 */ /* 0x000f240000300800 */
[----:B------:R-:W5:Y:S01]  /*523a0*/  LDL.LU R2, [R1+0x16f8] ;  /* 0x0016f80001027983 */ /* 0x000f620000300800 */
[----:B------:R-:W-:-:S05]  /*523b0*/  LOP3.LUT R27, R27, 0x40, RZ, 0x3c, !PT ;  /* 0x000000401b1b7812 */ /* 0x000fca00078e3cff */
[----:B------:R-:W0:Y:S04]  /*523c0*/  LDSM.16.M88.4 R8, [R27+0x50800] ;  /* 0x050800001b08783b */ /* 0x000e280000000200 */
[----:B------:R-:W-:Y:S01]  /*523d0*/  STL.64 [R1+0x1680], R18 ;  /* 0x0016801201007387 */ /* 0x000fe20000100a00 */
[----:B------:R3:W-:Y:S01]  /*523e0*/  STL.64 [R1+0x1678], R16 ;  /* 0x0016781001007387 */ /* 0x0007e20000100a00 */
[----:B0-----:R-:W-:Y:S01]  /*523f0*/  MOV R20, R8 ;  /* 0x0000000800147202 */ /* 0x001fe20000000f00 */
[----:B------:R-:W-:Y:S01]  /*52400*/  IMAD.MOV.U32 R21, RZ, RZ, R9 ;  /* 0x000000ffff157224 */ /* 0x000fe200078e0009 */
[----:B------:R-:W-:Y:S01]  /*52410*/  MOV R7, R10 ;  /* 0x0000000a00077202 */ /* 0x000fe20000000f00 */
[----:B------:R-:W-:Y:S01]  /*52420*/  IMAD.MOV.U32 R6, RZ, RZ, R11 ;  /* 0x000000ffff067224 */ /* 0x000fe200078e000b */
[----:B---3--:R-:W-:-:S02]  /*52430*/  MOV R16, R0 ;  /* 0x0000000000107202 */ /* 0x008fc40000000f00 */
[----:B----4-:R-:W-:Y:S01]  /*52440*/  MOV R18, R29 ;  /* 0x0000001d00127202 */ /* 0x010fe20000000f00 */
[----:B------:R-:W3:Y:S01]  /*52450*/  LDL.LU R0, [R1+0x16f4] ;  /* 0x0016f40001007983 */ /* 0x000ee20000300800 */
[----:B-----5:R-:W-:Y:S02]  /*52460*/  IMAD.MOV.U32 R17, RZ, RZ, R2 ;  /* 0x000000ffff117224 */ /* 0x020fe400078e0002 */
[----:B------:R-:W4:Y:S02]  /*52470*/  LDL.LU R2, [R1+0x16f0] ;  /* 0x0016f00001027983 */ /* 0x000f240000300800 */
[----:B------:R-:W5:Y:S02]  /*52480*/  LDL.LU R29, [R1+0x16ec] ;  /* 0x0016ec00011d7983 */ /* 0x000f640000300800 */
[----:B--2---:R-:W-:Y:S02]  /*52490*/  IMAD.MOV.U32 R19, RZ, RZ, R28 ;  /* 0x000000ffff137224 */ /* 0x004fe400078e001c */
[----:B------:R-:W2:Y:S01]  /*524a0*/  LDL.LU R28, [R1+0x16e8] ;  /* 0x0016e800011c7983 */ /* 0x000ea20000300800 */
[----:B------:R-:W2:Y:S02]  /*524b0*/  LDL.LU.64 R10, [R1+0x16e0] ;  /* 0x0016e000010a7983 */ /* 0x000ea40000300a00 */
[----:B------:R-:W-:Y:S02]  /*524c0*/  STL.64 [R1+0x16a8], R22 ;  /* 0x0016a81601007387 */ /* 0x000fe40000100a00 */
[----:B------:R0:W-:Y:S02]  /*524d0*/  STL.64 [R1+0x16a0], R20 ;  /* 0x0016a01401007387 */ /* 0x0001e40000100a00 */
[----:B0-----:R-:W2:Y:S01]  /*524e0*/  LDL.LU R20, [R1+0x2c0] ;  /* 0x0002c00001147983 */ /* 0x001ea20000300800 */
[----:B------:R-:W2:Y:S02]  /*524f0*/  LDL.LU R21, [R1+0x2c4] ;  /* 0x0002c40001157983 */ /* 0x000ea40000300800 */
[----:B------:R-:W2:Y:S02]  /*52500*/  LDL.LU R22, [R1+0x2c8] ;  /* 0x0002c80001167983 */ /* 0x000ea40000300800 */
[----:B------:R-:W2:Y:S01]  /*52510*/  LDL.LU R23, [R1+0x2cc] ;  /* 0x0002cc0001177983 */ /* 0x000ea20000300800 */
[----:B------:R-:W-:Y:S01]  /*52520*/  STL.64 [R1+0x1628], R6 ;  /* 0x0016280601007387 */ /* 0x000fe20000100a00 */
[----:B------:R2:W-:Y:S02]  /*52530*/  STL.64 [R1+0x1620], R4 ;  /* 0x0016200401007387 */ /* 0x0005e40000100a00 */
[----:B------:R-:W3:Y:S01]  /*52540*/  LDL.LU.64 R8, [R1+0x16d8] ;  /* 0x0016d80001087983 */ /* 0x000ee20000300a00 */
[----:B--2---:R-:W-:Y:S11]  /*52550*/  HMMA.16816.F32 R4, R16, R10, R20 ;  /* 0x0000000a1004723c */ /* 0x004ff60000001814 */
[----:B------:R-:W-:Y:S11]  /*52560*/  @!UPT UIADD3 URZ, URZ, URZ, URZ ;  /* 0x0000003f3f3ff290 */ /* 0x000ff6000fffe03f */
[----:B------:R-:W-:Y:S01]  /*52570*/  @!UPT UIADD3 URZ, URZ, URZ, URZ ;  /* 0x0000003f3f3ff290 */ /* 0x000fe2000fffe03f */
[----:B------:R-:W-:Y:S01]  /*52580*/  STL [R1+0x470], R4 ;  /* 0x0004700401007387 */ /* 0x000fe20000100800 */
[----:B------:R-:W-:Y:S01]  /*52590*/  STL.64 [R1+0x478], R6 ;  /* 0x0004780601007387 */ /* 0x000fe20000100a00 */
[----:B------:R-:W-:Y:S02]  /*525a0*/  MOV R15, R5 ;  /* 0x00000005000f7202 */ /* 0x000fe40000000f00 */
[----:B------:R-:W0:Y:S01]  /*525b0*/  LDSM.16.M88.4 R4, [R27+0x51000] ;  /* 0x051000001b04783b */ /* 0x000e220000000200 */
[----:B------:R-:W-:Y:S01]  /*525c0*/  IMAD.MOV.U32 R20, RZ, RZ, R11 ;  /* 0x000000ffff147224 */ /* 0x000fe200078e000b */
[----:B------:R-:W-:Y:S01]  /*525d0*/  MOV R21, R10 ;  /* 0x0000000a00157202 */ /* 0x000fe20000000f00 */
[----:B0-----:R-:W-:Y:S01]  /*525e0*/  IMAD.MOV.U32 R14, RZ, RZ, R4 ;  /* 0x000000ffff0e7224 */ /* 0x001fe200078e0004 */
[----:B------:R-:W-:Y:S01]  /*525f0*/  MOV R11, R5 ;  /* 0x00000005000b7202 */ /* 0x000fe20000000f00 */
[----:B------:R-:W-:Y:S01]  /*52600*/  IMAD.MOV.U32 R10, RZ, RZ, R6 ;  /* 0x000000ffff0a7224 */ /* 0x000fe200078e0006 */
[----:B------:R-:W2:Y:S01]  /*52610*/  LDL.LU R4, [R1+0x160] ;  /* 0x0001600001047983 */ /* 0x000ea20000300800 */
[----:B------:R-:W-:-:S02]  /*52620*/  IMAD.MOV.U32 R5, RZ, RZ, R28 ;  /* 0x000000ffff057224 */ /* 0x000fc400078e001c */
[----:B------:R-:W2:Y:S01]  /*52630*/  LDL.LU R28, [R1+0x16d4] ;  /* 0x0016d400011c7983 */ /* 0x000ea20000300800 */
[----:B-----5:R-:W-:Y:S02]  /*52640*/  MOV R6, R29 ;  /* 0x0000001d00067202 */ /* 0x020fe40000000f00 */
[----:B------:R-:W-:Y:S01]  /*52650*/  MOV R3, R7 ;  /* 0x0000000700037202 */ /* 0x000fe20000000f00 */
[----:B------:R-:W5:Y:S01]  /*52660*/  LDL.LU R29, [R1+0x16d0] ;  /* 0x0016d000011d7983 */ /* 0x000f620000300800 */
[----:B------:R-:W2:Y:S03]  /*52670*/  LDL.LU R7, [R1+0x16c] ;  /* 0x00016c0001077983 */ /* 0x000ea60000300800 */
[----:B--2---:R0:W-:Y:S01]  /*52680*/  STL.64 [R1+0x1638], R6 ;  /* 0x0016380601007387 */ /* 0x0041e20000100a00 */
[----:B------:R1:W-:Y:S02]  /*52690*/  STL.64 [R1+0x1630], R4 ;  /* 0x0016300401007387 */ /* 0x0003e40000100a00 */
[----:B0-----:R-:W-:Y:S01]  /*526a0*/  IMAD.MOV.U32 R6, RZ, RZ, R28 ;  /* 0x000000ffff067224 */ /* 0x001fe200078e001c */
[----:B-1----:R-:W2:Y:S01]  /*526b0*/  LDL.LU R4, [R1+0x1f0] ;  /* 0x0001f00001047983 */ /* 0x002ea20000300800 */
[----:B------:R-:W2:Y:S02]  /*526c0*/  LDL.LU R5, [R1+0x1f4] ;  /* 0x0001f40001057983 */ /* 0x000ea40000300800 */
[----:B------:R-:W2:Y:S01]  /*526d0*/  LDL.LU R28, [R1+0x16cc] ;  /* 0x0016cc00011c7983 */ /* 0x000ea20000300800 */
[----:B-----5:R-:W-:-:S02]  /*526e0*/  MOV R7, R29 ;  /* 0x0000001d00077202 */ /* 0x020fc40000000f00 */
[----:B------:R-:W5:Y:S01]  /*526f0*/  LDL.LU R29, [R1+0x16c8] ;  /* 0x0016c800011d7983 */ /* 0x000f620000300800 */
[----:B------:R-:W2:Y:S02]  /*52700*/  LDL.LU.64 R22, [R1+0x8] ;  /* 0x0000080001167983 */ /* 0x000ea40000300a00 */
        /* <DEDUP_REMOVED lines=9> */
[----:B------:R-:W2:Y:S01]  /*527a0*/  LDL.LU R27, [R1+0x2bc] ;  /* 0x0002bc00011b7983 */ /* 0x000ea20000300800 */
[----:B------:R-:W-:Y:S01]  /*527b0*/  STL.64 [R1+0x1648], R6 ;  /* 0x0016480601007387 */ /* 0x000fe20000100a00 */
[----:B------:R0:W-:Y:S03]  /*527c0*/  STL.64 [R1+0x1640], R4 ;  /* 0x0016400401007387 */ /* 0x0001e60000100a00 */
[----:B0-----:R-:W3:Y:S01]  /*527d0*/  LDL.LU R4, [R1+0x200] ;  /* 0x0002000001047983 */ /* 0x001ee20000300800 */
[----:B------:R-:W3:Y:S02]  /*527e0*/  LDL.LU R5, [R1+0x204] ;  /* 0x0002040001057983 */ /* 0x000ee40000300800 */
[----:B-----5:R-:W-:Y:S01]  /*527f0*/  IMAD.MOV.U32 R6, RZ, RZ, R29 ;  /* 0x000000ffff067224 */ /* 0x020fe200078e001d */
[----:B------:R-:W-:Y:S01]  /*52800*/  MOV R7, R28 ;  /* 0x0000001c00077202 */ /* 0x000fe20000000f00 */
[----:B------:R-:W5:Y:S01]  /*52810*/  LDL.LU R29, [R1+0x16c4] ;  /* 0x0016c400011d7983 */ /* 0x000f620000300800 */
[----:B------:R-:W4:Y:S03]  /*52820*/  LDL.LU R28, [R1+0x16c0] ;  /* 0x0016c000011c7983 */ /* 0x000f260000300800 */
[----:B------:R-:W-:Y:S01]  /*52830*/  STL.64 [R1+0x1658], R6 ;  /* 0x0016580601007387 */ /* 0x000fe20000100a00 */
[----:B--2---:R-:W-:Y:S03]  /*52840*/  HMMA.16816.F32 R24, R16, R22, R24 ;  /* 0x000000161018723c */ /* 0x004fe60000001818 */
[----:B---3--:R-:W-:Y:S01]  /*52850*/  STL.64 [R1+0x1650], R4 ;  /* 0x0016500401007387 */ /* 0x008fe20000100a00 */
[----:B------:R-:W-:Y:S02]  /*52860*/  STL [R1+0x15a4], R3 ;  /* 0x0015a40301007387 */ /* 0x000fe40000100800 */
[----:B------:R0:W-:Y:S02]  /*52870*/  STL [R1+0x15a0], R10 ;  /* 0x0015a00a01007387 */ /* 0x0001e40000100800 */
[----:B------:R1:W-:Y:S01]  /*52880*/  STL [R1+0x159c], R11 ;  /* 0x00159c0b01007387 */ /* 0x0003e20000100800 */
[----:B------:R2:W-:Y:S01]  /*52890*/  STL.64 [R1+0x1660], R8 ;  /* 0x0016600801007387 */ /* 0x0005e20000100a00 */
[----:B0-----:R-:W-:Y:S01]  /*528a0*/  IMAD.MOV.U32 R10, RZ, RZ, R21 ;  /* 0x000000ffff0a7224 */ /* 0x001fe200078e0015 */
[----:B-1----:R-:W-:-:S05]  /*528b0*/  MOV R11, R20 ;  /* 0x00000014000b7202 */ /* 0x002fca0000000f00 */
[----:B------:R4:W-:Y:S01]  /*528c0*/  STL.64 [R1+0x1688], R10 ;  /* 0x0016880a01007387 */ /* 0x0009e20000100a00 */
[----:B--2---:R-:W2:Y:S02]  /*528d0*/  LDL.LU R8, [R1+0x250] ;  /* 0x0002500001087983 */ /* 0x004ea40000300800 */
[----:B------:R-:W2:Y:S02]  /*528e0*/  LDL.LU R9, [R1+0x254] ;  /* 0x0002540001097983 */ /* 0x000ea40000300800 */
[----:B----4-:R-:W-:Y:S01]  /*528f0*/  IMAD.MOV.U32 R11, RZ, RZ, R28 ;  /* 0x000000ffff0b7224 */ /* 0x010fe200078e001c */
[----:B------:R-:W2:Y:S04]  /*52900*/  LDL.LU R10, [R1+0x258] ;  /* 0x00025800010a7983 */ /* 0x000ea80000300800 */
[----:B------:R-:W0:Y:S01]  /*52910*/  S2R R28, SR_TID.X ;  /* 0x00000000001c7919 */ /* 0x000e220000002100 */
[----:B------:R5:W-:Y:S02]  /*52920*/  STL [R1+0x1598], R14 ;  /* 0x0015980e01007387 */ /* 0x000be40000100800 */
[----:B------:R-:W-:Y:S02]  /*52930*/  STL [R1+0x1670], R15 ;  /* 0x0016700f01007387 */ /* 0x000fe40000100800 */
[----:B------:R1:W-:Y:S01]  /*52940*/  STL.64 [R1+0x1668], R12 ;  /* 0x0016680c01007387 */ /* 0x0003e20000100a00 */
[----:B-----5:R-:W-:Y:S01]  /*52950*/  MOV R14, R29 ;  /* 0x0000001d000e7202 */ /* 0x020fe20000000f00 */
[----:B-1----:R-:W3:Y:S01]  /*52960*/  LDL.LU R12, [R1+0x210] ;  /* 0x00021000010c7983 */ /* 0x002ee20000300800 */
[----:B------:R-:W3:Y:S02]  /*52970*/  LDL.LU R13, [R1+0x214] ;  /* 0x00021400010d7983 */ /* 0x000ee40000300800 */
[----:B------:R-:W3:Y:S02]  /*52980*/  LDL.LU R15, [R1+0x21c] ;  /* 0x00021c00010f7983 */ /* 0x000ee40000300800 */
[----:B------:R-:W-:Y:S01]  /*52990*/  STL.64 [R1+0x4c0], R24 ;  /* 0x0004c01801007387 */ /* 0x000fe20000100a00 */
[----:B------:R1:W-:Y:S01]  /*529a0*/  STL.64 [R1+0x4c8], R26 ;  /* 0x0004c81a01007387 */ /* 0x0003e20000100a00 */
[----:B0-----:R-:W-:-:S02]  /*529b0*/  LOP3.LUT R29, R28, 0x7, RZ, 0xc0, !PT ;  /* 0x000000071c1d7812 */ /* 0x001fc400078ec0ff */
[----:B------:R-:W-:Y:S01]  /*529c0*/  SHF.L.U32 R5, R28, 0x7, RZ ;  /* 0x000000071c057819 */ /* 0x000fe200000006ff */
[----:B------:R-:W-:Y:S02]  /*529d0*/  MOV R28, R23 ;  /* 0x00000017001c7202 */ /* 0x000fe40000000f00 */
[----:B------:R-:W-:Y:S02]  /*529e0*/  IMAD.SHL.U32 R7, R29, 0x10, RZ ;  /* 0x000000101d077824 */ /* 0x000fe400078e00ff */
[----:B------:R-:W-:Y:S01]  /*529f0*/  IMAD.MOV.U32 R29, RZ, RZ, R22 ;  /* 0x000000ffff1d7224 */ /* 0x000fe200078e0016 */
[----:B-1----:R-:W4:Y:S01]  /*52a00*/  LDL.LU.64 R26, [R1+0x16b8] ;  /* 0x0016b800011a7983 */ /* 0x002f220000300a00 */
[----:B------:R-:W4:Y:S02]  /*52a10*/  LDL.LU.64 R24, [R1+0x16b0] ;  /* 0x0016b00001187983 */ /* 0x000f240000300a00 */
[----:B------:R-:W4:Y:S02]  /*52a20*/  LDL.LU.64 R22, [R1+0x16a8] ;  /* 0x0016a80001167983 */ /* 0x000f240000300a00 */
[----:B------:R-:W5:Y:S01]  /*52a30*/  LDL.LU.64 R20, [R1+0x16a0] ;  /* 0x0016a00001147983 */ /* 0x000f620000300a00 */
[C---:B----4-:R-:W-:Y:S11]  /*52a40*/  HMMA.16816.F32 R24, R16.reuse, R22, R24 ;  /* 0x000000161018723c */ /* 0x050ff60000001818 */
[----:B------:R-:W-:Y:S11]  /*52a50*/  @!UPT UIADD3 URZ, URZ, URZ, URZ ;  /* 0x0000003f3f3ff290 */ /* 0x000ff6000fffe03f */
[----:B------:R-:W-:Y:S01]  /*52a60*/  @!UPT UIADD3 URZ, URZ, URZ, URZ ;  /* 0x0000003f3f3ff290 */ /* 0x000fe2000fffe03f */
[----:B------:R-:W-:Y:S01]  /*52a70*/  STL.64 [R1+0x5a0], R24 ;  /* 0x0005a01801007387 */ /* 0x000fe20000100a00 */
[----:B------:R0:W-:Y:S03]  /*52a80*/  STL.64 [R1+0x5a8], R26 ;  /* 0x0005a81a01007387 */ /* 0x0001e60000100a00 */
[----:B0-----:R-:W2:Y:S01]  /*52a90*/  LDL.LU.64 R26, [R1+0x1698] ;  /* 0x00169800011a7983 */ /* 0x001ea20000300a00 */
[----:B------:R-:W4:Y:S03]  /*52aa0*/  LDL.LU.64 R24, [R1+0x1690] ;  /* 0x0016900001187983 */ /* 0x000f260000300a00 */
[----:B------:R-:W0:Y:S01]  /*52ab0*/  S2R R6, SR_TID.X ;  /* 0x0000000000067919 */ /* 0x000e220000002100 */
[----:B------:R-:W-:Y:S01]  /*52ac0*/  LOP3.LUT R7, R7, 0x780, R5, 0xf8, !PT ;  /* 0x0000078007077812 */ /* 0x000fe200078ef805 */
[----:B--2---:R-:W-:Y:S02]  /*52ad0*/  HMMA.16816.F32 R16, R16, R26, R8 ;  /* 0x0000001a1010723c */ /* 0x004fe40000001808 */
[----:B------:R-:W3:Y:S11]  /*52ae0*/  LDL.LU.64 R10, [R1+0x1688] ;  /* 0x00168800010a7983 */ /* 0x000ef60000300a00 */
[----:B------:R-:W-:Y:S10]  /*52af0*/  @!UPT UIADD3 URZ, URZ, URZ, URZ ;  /* 0x0000003f3f3ff290 */ /* 0x000ff4000fffe03f */
[----:B------:R-:W-:Y:S01]  /*52b00*/  STL.64 [R1+0x600], R16 ;  /* 0x0006001001007387 */ /* 0x000fe20000100a00 */
[----:B------:R1:W-:Y:S03]  /*52b10*/  STL.64 [R1+0x608], R18 ;  /* 0x0006081201007387 */ /* 0x0003e60000100a00 */
[----:B-1----:R-:W3:Y:S01]  /*52b20*/  LDL.LU.64 R18, [R1+0x1680] ;  /* 0x0016800001127983 */ /* 0x002ee20000300a00 */
[----:B------:R-:W3:Y:S01]  /*52b30*/  LDL.LU.64 R16, [R1+0x1678] ;  /* 0x0016780001107983 */ /* 0x000ee20000300a00 */
[----:B0-----:R-:W-:-:S04]  /*52b40*/  LOP3.LUT R7, R7, 0x10, R6, 0x78, !PT ;  /* 0x0000001007077812 */ /* 0x001fc800078e7806 */
[----:B------:R-:W-:-:S06]  /*52b50*/  LOP3.LUT R7, R7, 0x40, RZ, 0x3c, !PT ;  /* 0x0000004007077812 */ /* 0x000fcc00078e3cff */
[----:B------:R-:W0:Y:S02]  /*52b60*/  LDSM.16.M88.4 R4, [R7+0x51800] ;  /* 0x051800000704783b */ /* 0x000e240000000200 */
[----:B0-----:R-:W-:Y:S01]  /*52b70*/  IMAD.MOV.U32 R3, RZ, RZ, R4 ;  /* 0x000000ffff037224 */ /* 0x001fe200078e0004 */
[----:B---3--:R-:W-:Y:S01]  /*52b80*/  HMMA.16816.F32 R8, R16, R10, R12 ;  /* 0x0000000a1008723c */ /* 0x008fe2000000180c */
[----:B------:R-:W2:Y:S01]  /*52b90*/  LDL.LU R15, [R1+0x1670] ;  /* 0x00167000010f7983 */ /* 0x000ea20000300800 */
[----:B------:R-:W3:Y:S05]  /*52ba0*/  LDL.LU.64 R12, [R1+0x1668] ;  /* 0x00166800010c7983 */ /* 0x000eea0000300a00 */
[----:B------:R-:W-:Y:S11]  /*52bb0*/  MOV R14, R7 ;  /* 0x00000007000e7202 */ /* 0x000ff60000000f00 */
[----:B------:R-:W-:Y:S05]  /*52bc0*/  @!UPT UIADD3 URZ, URZ, URZ, URZ ;  /* 0x0000003f3f3ff290 */ /* 0x000fea000fffe03f */
[----:B------:R0:W-:Y:S01]  /*52bd0*/  STL.64 [R1+0x5f0], R8 ;  /* 0x0005f00801007387 */ /* 0x0001e20000100a00 */
[----:B------:R1:W-:Y:S03]  /*52be0*/  STL.64 [R1+0x5f8], R10 ;  /* 0x0005f80a01007387 */ /* 0x0003e60000100a00 */
[----:B0-----:R-:W4:Y:S01]  /*52bf0*/  LDL.LU.64 R8, [R1+0x1660] ;  /* 0x0016600001087983 */ /* 0x001f220000300a00 */
[----:B-1----:R-:W-:Y:S01]  /*52c00*/  IMAD.MOV.U32 R11, RZ, RZ, R6 ;  /* 0x000000ffff0b7224 */ /* 0x002fe200078e0006 */
[----:B------:R-:W-:Y:S01]  /*52c10*/  MOV R10, R5 ;  /* 0x00000005000a7202 */ /* 0x000fe20000000f00 */
[----:B------:R-:W4:Y:S01]  /*52c20*/  LDL.LU.64 R6, [R1+0x1658] ;  /* 0x0016580001067983 */ /* 0x000f220000300a00 */
[----:B------:R-:W4:Y:S04]  /*52c30*/  LDL.LU.64 R4, [R1+0x1650] ;  /* 0x0016500001047983 */ /* 0x000f280000300a00 */
[----:B--2---:R0:W-:Y:S01]  /*52c40*/  STL.64 [R1+0x1600], R14 ;  /* 0x0016000e01007387 */ /* 0x0041e20000100a00 */
[----:B---3--:R4:W-:Y:S02]  /*52c50*/  STL.64 [R1+0x15f8], R12 ;  /* 0x0015f80c01007387 */ /* 0x0089e40000100a00 */
[----:B0-----:R-:W-:Y:S01]  /*52c60*/  IMAD.MOV.U32 R14, RZ, RZ, R29 ;  /* 0x000000ffff0e7224 */ /* 0x001fe200078e001d */
[----:B------:R-:W-:-:S07]  /*52c70*/  MOV R15, R28 ;  /* 0x0000001c000f7202 */ /* 0x000fce0000000f00 */
[C---:B----4-:R-:W-:Y:S01]  /*52c80*/  HMMA.16816.F32 R12, R16.reuse, R14, R4 ;  /* 0x0000000e100c723c */ /* 0x050fe20000001804 */
[----:B------:R-:W2:Y:S01]  /*52c90*/  LDL.LU.64 R6, [R1+0x1648] ;  /* 0x0016480001067983 */ /* 0x000ea20000300a00 */
[----:B------:R-:W2:Y:S11]  /*52ca0*/  LDL.LU.64 R4, [R1+0x1640] ;  /* 0x0016400001047983 */ /* 0x000eb60000300a00 */
[----:B------:R-:W-:Y:S10]  /*52cb0*/  @!UPT UIADD3 URZ, URZ, URZ, URZ ;  /* 0x0000003f3f3ff290 */ /* 0x000ff4000fffe03f */
[----:B------:R-:W-:Y:S01]  /*52cc0*/  STL.64 [R1+0x590], R12 ;  /* 0x0005900c01007387 */ /* 0x000fe20000100a00 */
[----:B------:R0:W-:Y:S02]  /*52cd0*/  STL.64 [R1+0x598], R14 ;  /* 0x0005980e01007387 */ /* 0x0001e40000100a00 */
[----:B0-----:R-:W-:Y:S01]  /*52ce0*/  IMAD.MOV.U32 R14, RZ, RZ, R2 ;  /* 0x000000ffff0e7224 */ /* 0x001fe200078e0002 */
[----:B------:R-:W-:Y:S01]  /*52cf0*/  MOV R15, R0 ;  /* 0x00000000000f7202 */ /* 0x000fe20000000f00 */
[----:B--2---:R-:W-:Y:S11]  /*52d00*/  HMMA.16816.F32 R4, R16, R22, R4 ;  /* 0x000000161004723c */ /* 0x004ff60000001804 */
[----:B------:R-:W-:Y:S11]  /*52d10*/  @!UPT UIADD3 URZ, URZ, URZ, URZ ;  /* 0x0000003f3f3ff290 */ /* 0x000ff6000fffe03f */
[----:B------:R-:W-:Y:S02]  /*52d20*/  @!UPT UIADD3 URZ, URZ, URZ, URZ ;  /* 0x0000003f3f3ff290 */ /* 0x000fe4000fffe03f */
[----:B------:R-:W-:Y:S01]  /*52d30*/  IMAD.MOV.U32 R2, RZ, RZ, R6 ;  /* 0x000000ffff027224 */ /* 0x000fe200078e0006 */
[----:B------:R-:W-:Y:S01]  /*52d40*/  MOV R0, R7 ;  /* 0x0000000700007202 */ /* 0x000fe20000000f00 */
[----:B------:R-:W-:Y:S01]  /*52d50*/  IMAD.MOV.U32 R29, RZ, RZ, R4 ;  /* 0x000000ffff1d7224 */ /* 0x000fe200078e0004 */
[----:B------:R-:W-:Y:S01]  /*52d60*/  MOV R28, R5 ;  /* 0x00000005001c7202 */ /* 0x000fe20000000f00 */
[----:B------:R-:W2:Y:S01]  /*52d70*/  LDL.LU.64 R6, [R1+0x1638] ;  /* 0x0016380001067983 */ /* 0x000ea20000300a00 */
[----:B------:R-:W2:Y:S02]  /*52d80*/  LDL.LU.64 R4, [R1+0x1630] ;  /* 0x0016300001047983 */ /* 0x000ea40000300a00 */
[----:B------:R-:W-:Y:S02]  /*52d90*/  IMAD.MOV.U32 R12, RZ, RZ, R25 ;  /* 0x000000ffff0c7224 */ /* 0x000fe400078e0019 */
[----:B------:R-:W0:Y:S01]  /*52da0*/  S2R R25, SR_TID.X ;  /* 0x0000000000197919 */ /* 0x000e220000002100 */
[----:B------:R-:W-:Y:S01]  /*52db0*/  MOV R13, R24 ;  /* 0x00000018000d7202 */ /* 0x000fe20000000f00 */
[----:B------:R1:W-:Y:S02]  /*52dc0*/  STL [R1+0x1234], R0 ;  /* 0x0012340001007387 */ /* 0x0003e40000100800 */
[----:B------:R-:W-:Y:S01]  /*52dd0*/  STL [R1+0x1230], R2 ;  /* 0x0012300201007387 */ /* 0x000fe20000100800 */
[----:B------:R-:W-:Y:S01]  /*52de0*/  STL [R1+0x122c], R28 ;  /* 0x00122c1c01007387 */ /* 0x000fe20000100800 */
[----:B------:R-:W-:Y:S01]  /*52df0*/  STL [R1+0x1228], R29 ;  /* 0x0012281d01007387 */ /* 0x000fe20000100800 */
[----:B0-----:R-:W-:-:S02]  /*52e00*/  LOP3.LUT R24, R25, 0x7, RZ, 0xc0, !PT ;  /* 0x0000000719187812 */ /* 0x001fc400078ec0ff */
[----:B------:R-:W-:-:S03]  /*52e10*/  SHF.L.U32 R23, R25, 0x7, RZ ;  /* 0x0000000719177819 */ /* 0x000fc600000006ff */
[----:B------:R-:W-:-:S05]  /*52e20*/  IMAD.SHL.U32 R24, R24, 0x10, RZ ;  /* 0x0000001018187824 */ /* 0x000fca00078e00ff */
[----:B-1----:R-:W-:-:S04]  /*52e30*/  LOP3.LUT R0, R24, 0x780, R23, 0xf8, !PT ;  /* 0x0000078018007812 */ /* 0x002fc800078ef817 */
[----:B------:R-:W-:Y:S02]  /*52e40*/  LOP3.LUT R0, R0, 0x10, R25, 0x78, !PT ;  /* 0x0000001000007812 */ /* 0x000fe400078e7819 */
[----:B--2---:R-:W-:Y:S01]  /*52e50*/  HMMA.16816.F32 R24, R16, R26, R4 ;  /* 0x0000001a1018723c */ /* 0x004fe20000001804 */
[----:B------:R-:W2:Y:S01]  /*52e60*/  LDL.LU.64 R6, [R1+0x1628] ;  /* 0x0016280001067983 */ /* 0x000ea20000300a00 */
[----:B------:R-:W3:Y:S02]  /*52e70*/  LDL.LU.64 R4, [R1+0x1620] ;  /* 0x0016200001047983 */ /* 0x000ee40000300a00 */
[----:B------:R-:W4:Y:S01]  /*52e80*/  LDL.LU.64 R16, [R1+0x1618] ;  /* 0x0016180001107983 */ /* 0x000f220000300a00 */
[----:B------:R-:W-:Y:S11]  /*52e90*/  LOP3.LUT R0, R0, 0x40, RZ, 0x3c, !PT ;  /* 0x0000004000007812 */ /* 0x000ff600078e3cff */
[----:B------:R-:W-:Y:S07]  /*52ea0*/  @!UPT UIADD3 URZ, URZ, URZ, URZ ;  /* 0x0000003f3f3ff290 */ /* 0x000fee000fffe03f */
[----:B------:R-:W-:Y:S01]  /*52eb0*/  STL.64 [R1+0x4b0], R24 ;  /* 0x0004b01801007387 */ /* 0x000fe20000100a00 */
[----:B------:R-:W-:Y:S01]  /*52ec0*/  IMAD.MOV.U32 R18, RZ, RZ, R26 ;  /* 0x000000ffff127224 */ /* 0x000fe200078e001a */
[----:B------:R-:W-:Y:S02]  /*52ed0*/  MOV R19, R27 ;  /* 0x0000001b00137202 */ /* 0x000fe40000000f00 */
[----:B------:R-:W0:Y:S04]  /*52ee0*/  LDSM.16.M88.4 R24, [R0+0x52000] ;  /* 0x052000000018783b */ /* 0x000e280000000200 */
[----:B------:R-:W-:Y:S01]  /*52ef0*/  STL [R1+0x125c], R19 ;  /* 0x00125c1301007387 */ /* 0x000fe20000100800 */
[----:B------:R-:W-:Y:S03]  /*52f00*/  STL [R1+0x1258], R18 ;  /* 0x0012581201007387 */ /* 0x000fe60000100800 */
[----:B----4-:R-:W-:Y:S01]  /*52f10*/  STL.64 [R1+0x15f0], R16 ;  /* 0x0015f01001007387 */ /* 0x010fe20000100a00 */
[----:B0-----:R-:W-:Y:S02]  /*52f20*/  STL.64 [R1+0x1510], R26 ;  /* 0x0015101a01007387 */ /* 0x001fe40000100a00 */
[----:B------:R5:W-:Y:S02]  /*52f30*/  STL.64 [R1+0x1508], R24 ;  /* 0x0015081801007387 */ /* 0x000be40000100a00 */
[----:B-----5:R-:W-:Y:S01]  /*52f40*/  IMAD.MOV.U32 R24, RZ, RZ, R20 ;  /* 0x000000ffff187224 */ /* 0x020fe200078e0014 */
[----:B------:R-:W-:Y:S01]  /*52f50*/  MOV R25, R21 ;  /* 0x0000001500197202 */ /* 0x000fe20000000f00 */
[----:B------:R-:W4:Y:S01]  /*52f60*/  LDL.LU R20, [R1+0x1614] ;  /* 0x0016140001147983 */ /* 0x000f220000300800 */
[----:B------:R-:W5:Y:S02]  /*52f70*/  LDL.LU R21, [R1+0x1610] ;  /* 0x0016100001157983 */ /* 0x000f640000300800 */
[----:B--2---:R-:W-:Y:S01]  /*52f80*/  IMAD.MOV.U32 R26, RZ, RZ, R7 ;  /* 0x000000ffff1a7224 */ /* 0x004fe200078e0007 */
[----:B------:R-:W-:-:S05]  /*52f90*/  MOV R27, R6 ;  /* 0x00000006001b7202 */ /* 0x000fca0000000f00 */
[----:B------:R-:W-:Y:S01]  /*52fa0*/  STL.64 [R1+0x15e0], R26 ;  /* 0x0015e01a01007387 */ /* 0x000fe20000100a00 */
[----:B------:R0:W-:Y:S03]  /*52fb0*/  STL.64 [R1+0x15d8], R24 ;  /* 0x0015d81801007387 */ /* 0x0001e60000100a00 */
[----:B0-----:R-:W3:Y:S01]  /*52fc0*/  LDL.LU R24, [R1+0x60] ;  /* 0x0000600001187983 */ /* 0x001ee20000300800 */
[----:B------:R-:W3:Y:S02]  /*52fd0*/  LDL.LU R25, [R1+0x64] ;  /* 0x0000640001197983 */ /* 0x000ee40000300800 */
[----:B----4-:R-:W-:Y:S01]  /*52fe0*/  IMAD.MOV.U32 R26, RZ, RZ, R20 ;  /* 0x000000ffff1a7224 */ /* 0x010fe200078e0014 */
[----:B-----5:R-:W-:Y:S01]  /*52ff0*/  MOV R27, R21 ;  /* 0x00000015001b7202 */ /* 0x020fe20000000f00 */
[----:B------:R-:W2:Y:S01]  /*53000*/  LDL.LU R20, [R1+0x160c] ;  /* 0x00160c0001147983 */ /* 0x000ea20000300800 */
[----:B------:R-:W4:Y:S02]  /*53010*/  LDL.LU R21, [R1+0x1608] ;  /* 0x0016080001157983 */ /* 0x000f240000300800 */
[----:B------:R-:W5:Y:S03]  /*53020*/  LDL.LU R16, [R1+0x1d0] ;  /* 0x0001d00001107983 */ /* 0x000f660000300800 */
[----:B---3--:R-:W-:Y:S11]  /*53030*/  HMMA.16816.F32 R12, R24, R4, R12 ;  /* 0x00000004180c723c */ /* 0x008ff6000000180c */
[----:B------:R-:W-:Y:S11]  /*53040*/  @!UPT UIADD3 URZ, URZ, URZ, URZ ;  /* 0x0000003f3f3ff290 */ /* 0x000ff6000fffe03f */
[----:B------:R-:W-:Y:S01]  /*53050*/  @!UPT UIADD3 URZ, URZ, URZ, URZ ;  /* 0x0000003f3f3ff290 */ /* 0x000fe2000fffe03f */
[----:B------:R0:W-:Y:S01]  /*53060*/  STL.64 [R1+0x4a0], R12 ;  /* 0x0004a00c01007387 */ /* 0x0001e20000100a00 */
[----:B------:R1:W-:Y:S02]  /*53070*/  STL.64 [R1+0x4a8], R14 ;  /* 0x0004a80e01007387 */ /* 0x0003e40000100a00 */
[----:B------:R-:W5:Y:S02]  /*53080*/  LDL.LU R17, [R1+0x1d4] ;  /* 0x0001d40001117983 */ /* 0x000f640000300800 */
[----:B------:R-:W5:Y:S01]  /*53090*/  LDL.LU R18, [R1+0x1d8] ;  /* 0x0001d80001127983 */ /* 0x000f620000300800 */
[----:B------:R-:W5:Y:S04]  /*530a0*/  LDL.LU R19, [R1+0x1dc] ;  /* 0x0001dc0001137983 */ /* 0x000f680000300800 */
[----:B0-----:R-:W3:Y:S01]  /*530b0*/  LDL.LU R12, [R1+0x1e0] ;  /* 0x0001e000010c7983 */ /* 0x001ee20000300800 */
[----:B------:R-:W3:Y:S02]  /*530c0*/  LDL.LU R13, [R1+0x1e4] ;  /* 0x0001e400010d7983 */ /* 0x000ee40000300800 */
[----:B-1----:R-:W3:Y:S02]  /*530d0*/  LDL.LU R14, [R1+0x1e8] ;  /* 0x0001e800010e7983 */ /* 0x002ee40000300800 */
[----:B------:R-:W3:Y:S01]  /*530e0*/  LDL.LU R15, [R1+0x1ec] ;  /* 0x0001ec00010f7983 */ /* 0x000ee20000300800 */
[----:B------:R0:W-:Y:S04]  /*530f0*/  STL.64 [R1+0x15e8], R4 ;  /* 0x0015e80401007387 */ /* 0x0001e80000100a00 */
[----:B0-----:R-:W3:Y:S01]  /*53100*/  LDL.LU R4, [R1+0x1b0] ;  /* 0x0001b00001047983 */ /* 0x001ee20000300800 */
[----:B------:R-:W3:Y:S01]  /*53110*/  LDL.LU R5, [R1+0x1b4] ;  /* 0x0001b40001057983 */ /* 0x000ee20000300800 */
[----:B--2---:R-:W-:Y:S01]  /*53120*/  MOV R7, R20 ;  /* 0x0000001400077202 */ /* 0x004fe20000000f00 */
[----:B----4-:R-:W-:-:S02]  /*53130*/  IMAD.MOV.U32 R6, RZ, RZ, R21 ;  /* 0x000000ffff067224 */ /* 0x010fc400078e0015 */
[----:B------:R-:W0:Y:S04]  /*53140*/  LDSM.16.M88.4 R20, [R0+0x52800] ;  /* 0x052800000014783b */ /* 0x000e280000000200 */
[----:B0-----:R-:W-:Y:S01]  /*53150*/  STL.64 [R1+0x14d0], R22 ;  /* 0x0014d01601007387 */ /* 0x001fe20000100a00 */
[----:B------:R0:W-:Y:S03]  /*53160*/  STL.64 [R1+0x14c8], R20 ;  /* 0x0014c81401007387 */ /* 0x0001e60000100a00 */
        /* <DEDUP_REMOVED lines=9> */
[----:B------:R-:W4:Y:S01]  /*53200*/  LDL.LU R23, [R1+0x18c] ;  /* 0x00018c0001177983 */ /* 0x000f220000300800 */
[C---:B---3--:R-:W-:Y:S01]  /*53210*/  HMMA.16816.F32 R12, R24.reuse, R8, R12 ;  /* 0x00000008180c723c */ /* 0x048fe2000000180c */
        /* <DEDUP_REMOVED lines=14> */
[----:B0-----:R-:W3:Y:S01]  /*53300*/  LDL.LU.64 R14, [R1+0x1600] ;  /* 0x00160000010e7983 */ /* 0x001ee20000300a00 */
        /* <DEDUP_REMOVED lines=10> */
[----:B------:R-:W-:Y:S01]  /*533b0*/  STL [R1+0x444], R25 ;  /* 0x0004441901007387 */ /* 0x000fe20000100800 */
[----:B------:R0:W-:Y:S02]  /*533c0*/  STL.64 [R1+0x448], R26 ;  /* 0x0004481a01007387 */ /* 0x0001e40000100a00 */
[----:B------:R-:W-:Y:S01]  /*533d0*/  IMAD.MOV.U32 R7, RZ, RZ, R24 ;  /* 0x000000ffff077224 */ /* 0x000fe200078e0018 */
[----:B0-----:R-:W2:Y:S01]  /*533e0*/  LDL.LU.64 R26, [R1+0x15e0] ;  /* 0x0015e000011a7983 */ /* 0x001ea20000300a00 */
[----:B------:R-:W2:Y:S03]  /*533f0*/  LDL.LU.64 R24, [R1+0x15d8] ;  /* 0x0015d80001187983 */ /* 0x000ea60000300a00 */
[----:B------:R-:W-:Y:S01]  /*53400*/  STL [R1+0x11c8], R7 ;  /* 0x0011c80701007387 */ /* 0x000fe20000100800 */
[C---:B--2---:R-:W-:Y:S11]  /*53410*/  HMMA.16816.F32 R20, R24.reuse, R4, R20 ;  /* 0x000000041814723c */ /* 0x044ff60000001814 */
[----:B------:R-:W-:Y:S11]  /*53420*/  @!UPT UIADD3 URZ, URZ, URZ, URZ ;  /* 0x0000003f3f3ff290 */ /* 0x000ff6000fffe03f */
[----:B------:R-:W-:Y:S01]  /*53430*/  @!UPT UIADD3 URZ, URZ, URZ, URZ ;  /* 0x0000003f3f3ff290 */ /* 0x000fe2000fffe03f */
[----:B------:R-:W-:Y:S01]  /*53440*/  STL.64 [R1+0x430], R20 ;  /* 0x0004301401007387 */ /* 0x000fe20000100a00 */
[----:B------:R0:W-:Y:S01]  /*53450*/  STL [R1+0x438], R22 ;  /* 0x0004381601007387 */ /* 0x0001e20000100800 */
        /* <DEDUP_REMOVED lines=8> */
[----:B------:R0:W-:Y:S02]  /*534e0*/  STL [R1+0x428], R22 ;  /* 0x0004281601007387 */ /* 0x0001e40000100800 */
[----:B------:R-:W-:Y:S02]  /*534f0*/  IMAD.MOV.U32 R7, RZ, RZ, R23 ;  /* 0x000000ffff077224 */ /* 0x000fe400078e0017 */
[----:B0-----:R-:W2:Y:S01]  /*53500*/  LDL.LU.64 R22, [R1+0x15c0] ;  /* 0x0015c00001167983 */ /* 0x001ea20000300a00 */
[----:B------:R-:W2:Y:S02]  /*53510*/  LDL.LU.64 R20, [R1+0x15b8] ;  /* 0x0015b80001147983 */ /* 0x000ea40000300a00 */
[----:B------:R-:W-:Y:S02]  /*53520*/  STL.64 [R1+0x1590], R8 ;  /* 0x0015900801007387 */ /* 0x000fe40000100a00 */
        /* <DEDUP_REMOVED lines=9> */
[----:B---3--:R-:W-:Y:S02]  /*535c0*/  STL [R1+0x1588], R15 ;  /* 0x0015880f01007387 */ /* 0x008fe40000100800 */
[----:B------:R-:W-:Y:S01]  /*535d0*/  STL.64 [R1+0x1580], R12 ;  /* 0x0015800c01007387 */ /* 0x000fe20000100a00 */
[----:B------:R-:W-:Y:S01]  /*535e0*/  STL [R1+0x11d4], R6 ;  /* 0x0011d40601007387 */ /* 0x000fe20000100800 */
[----:B--2---:R-:W-:Y:S11]  /*535f0*/  HMMA.16816.F32 R20, R24, R16, R20 ;  /* 0x000000101814723c */ /* 0x004ff60000001814 */
[----:B------:R-:W-:Y:S11]  /*53600*/  @!UPT UIADD3 URZ, URZ, URZ, URZ ;  /* 0x0000003f3f3ff290 */ /* 0x000ff6000fffe03f */
[----:B------:R-:W-:Y:S01]  /*53610*/  @!UPT UIADD3 URZ, URZ, URZ, URZ ;  /* 0x0000003f3f3ff290 */ /* 0x000fe2000fffe03f */
[----:B------:R0:W-:Y:S01]  /*53620*/  STL.64 [R1+0x400], R20 ;  /* 0x0004001401007387 */ /* 0x0001e20000100a00 */
[----:B------:R1:W-:Y:S02]  /*53630*/  STL [R1+0x408], R22 ;  /* 0x0004081601007387 */ /* 0x0003e40000100800 */
[----:B------:R-:W-:Y:S02]  /*53640*/  STL.64 [R1+0x1578], R16 ;  /* 0x0015781001007387 */ /* 0x000fe40000100a00 */
[----:B------:R-:W-:Y:S01]  /*53650*/  IMAD.MOV.U32 R7, RZ, RZ, R23 ;  /* 0x000000ffff077224 */ /* 0x000fe200078e0017 */
[----:B0-----:R-:W2:Y:S01]  /*53660*/  LDL.LU R20, [R1+0x90] ;  /* 0x0000900001147983 */ /* 0x001ea20000300800 */
[----:B------:R-:W2:Y:S02]  /*53670*/  LDL.LU R21, [R1+0x94] ;  /* 0x0000940001157983 */ /* 0x000ea40000300800 */
[----:B-1----:R-:W3:Y:S02]  /*53680*/  LDL.LU R22, [R1+0x98] ;  /* 0x0000980001167983 */ /* 0x002ee40000300800 */
[----:B------:R-:W3:Y:S01]  /*53690*/  LDL.LU R23, [R1+0x9c] ;  /* 0x00009c0001177983 */ /* 0x000ee20000300800 */
[----:B------:R-:W-:-:S02]  /*536a0*/  MOV R24, R3 ;  /* 0x0000000300187202 */ /* 0x000fc40000000f00 */
[----:B------:R-:W-:Y:S01]  /*536b0*/  MOV R26, R11 ;  /* 0x0000000b001a7202 */ /* 0x000fe20000000f00 */
[----:B------:R-:W-:Y:S01]  /*536c0*/  IMAD.MOV.U32 R27, RZ, RZ, R14 ;  /* 0x000000ffff1b7224 */ /* 0x000fe200078e000e */
[----:B------:R-:W4:Y:S01]  /*536d0*/  LDL.LU R3, [R1+0x15a4] ;  /* 0x0015a40001037983 */ /* 0x000f220000300800 */
[----:B------:R-:W-:Y:S02]  /*536e0*/  IMAD.MOV.U32 R25, RZ, RZ, R10 ;  /* 0x000000ffff197224 */ /* 0x000fe400078e000a */
[----:B------:R-:W5:Y:S02]  /*536f0*/  LDL.LU R10, [R1+0x15a0] ;  /* 0x0015a000010a7983 */ /* 0x000f640000300800 */
[----:B------:R-:W4:Y:S01]  /*53700*/  LDL.LU R11, [R1+0x159c] ;  /* 0x00159c00010b7983 */ /* 0x000f220000300800 */
[----:B------:R-:W4:Y:S01]  /*53710*/  LDL.LU R14, [R1+0x1598] ;  /* 0x00159800010e7983 */ /* 0x000f220000300800 */
[----:B------:R-:W-:Y:S02]  /*53720*/  STL.64 [R1+0x1560], R26 ;  /* 0x0015601a01007387 */ /* 0x000fe40000100a00 */
[----:B------:R-:W-:Y:S01]  /*53730*/  STL.64 [R1+0x1558], R24 ;  /* 0x0015581801007387 */ /* 0x000fe20000100a00 */
        /* <DEDUP_REMOVED lines=12> */
[----:B----4-:R-:W-:Y:S01]  /*53800*/  MOV R24, R14 ;  /* 0x0000000e00187202 */ /* 0x010fe20000000f00 */
        /* <DEDUP_REMOVED lines=15> */
[----:B-----5:R-:W-:Y:S01]  /*53900*/  MOV R26, R10 ;  /* 0x0000000a001a7202 */ /* 0x020fe20000000f00 */
[----:B------:R-:W4:Y:S02]  /*53910*/  LDL.LU R9, [R1+0x144] ;  /* 0x0001440001097983 */ /* 0x000f240000300800 */
[----:B------:R-:W-:Y:S01]  /*53920*/  IMAD.MOV.U32 R25, RZ, RZ, R11 ;  /* 0x000000ffff197224 */ /* 0x000fe200078e000b */
        /* <DEDUP_REMOVED lines=34> */
[----:B------:R-:W-:Y:S01]  /*53b50*/  STL [R1+0x11d8], R7 ;  /* 0x0011d80701007387 */ /* 0x000fe20000100800 */
[----:B------:R0:W-:Y:S02]  /*53b60*/  STL.64 [R1+0x3f0], R8 ;  /* 0x0003f00801007387 */ /* 0x0001e40000100a00 */
[----:B------:R-:W-:Y:S01]  /*53b70*/  STL [R1+0x3f8], R10 ;  /* 0x0003f80a01007387 */ /* 0x000fe20000100800 */
[----:B0-----:R-:W3:Y:S01]  /*53b80*/  LDL.LU.64 R8, [R1+0x1590] ;  /* 0x0015900001087983 */ /* 0x001ee20000300a00 */
[----:B------:R-:W-:-:S05]  /*53b90*/  MOV R6, R11 ;  /* 0x0000000b00067202 */ /* 0x000fca0000000f00 */
[----:B------:R-:W-:Y:S01]  /*53ba0*/  STL [R1+0x11dc], R6 ;  /* 0x0011dc0601007387 */ /* 0x000fe20000100800 */
[C---:B---3--:R-:W-:Y:S11]  /*53bb0*/  HMMA.16816.F32 R12, R24.reuse, R8, R12 ;  /* 0x00000008180c723c */ /* 0x048ff6000000180c */
[----:B------:R-:W-:Y:S11]  /*53bc0*/  @!UPT UIADD3 URZ, URZ, URZ, URZ ;  /* 0x0000003f3f3ff290 */ /* 0x000ff6000fffe03f */
[----:B------:R-:W-:Y:S01]  /*53bd0*/  @!UPT UIADD3 URZ, URZ, URZ, URZ ;  /* 0x0000003f3f3ff290 */ /* 0x000fe2000fffe03f */
[----:B------:R-:W-:Y:S01]  /*53be0*/  STL.64 [R1+0x3e0], R12 ;  /* 0x0003e00c01007387 */ /* 0x000fe20000100a00 */
[----:B------:R0:W-:Y:S03]  /*53bf0*/  STL.64 [R1+0x3e8], R14 ;  /* 0x0003e80e01007387 */ /* 0x0001e60000100a00 */
[----:B0-----:R-:W3:Y:S01]  /*53c00*/  LDL.LU R15, [R1+0x1588] ;  /* 0x00158800010f7983 */ /* 0x001ee20000300800 */
[----:B------:R-:W4:Y:S02]  /*53c10*/  LDL.LU.64 R12, [R1+0x1580] ;  /* 0x00158000010c7983 */ /* 0x000f240000300a00 */
[C---:B----4-:R-:W-:Y:S11]  /*53c20*/  HMMA.16816.F32 R16, R24.reuse, R12, R16 ;  /* 0x0000000c1810723c */ /* 0x050ff60000001810 */
[----:B------:R-:W-:Y:S11]  /*53c30*/  @!UPT UIADD3 URZ, URZ, URZ, URZ ;  /* 0x0000003f3f3ff290 */ /* 0x000ff6000fffe03f */
[----:B------:R-:W-:Y:S01]  /*53c40*/  @!UPT UIADD3 URZ, URZ, URZ, URZ ;  /* 0x0000003f3f3ff290 */ /* 0x000fe2000fffe03f */
[----:B------:R0:W-:Y:S01]  /*53c50*/  STL.64 [R1+0x3d0], R16 ;  /* 0x0003d01001007387 */ /* 0x0001e20000100a00 */
[----:B------:R-:W-:Y:S03]  /*53c60*/  STL.64 [R1+0x3d8], R18 ;  /* 0x0003d81201007387 */ /* 0x000fe60000100a00 */
[----:B0-----:R-:W2:Y:S02]  /*53c70*/  LDL.LU.64 R16, [R1+0x1578] ;  /* 0x0015780001107983 */ /* 0x001ea40000300a00 */
[----:B--2---:R-:W-:Y:S02]  /*53c80*/  HMMA.16816.F32 R24, R24, R16, R20 ;  /* 0x000000101818723c */ /* 0x004fe40000001814 */
[----:B------:R-:W2:Y:S01]  /*53c90*/  LDL.LU.64 R22, [R1+0x1570] ;  /* 0x0015700001167983 */ /* 0x000ea20000300a00 */
[----:B------:R-:W2:Y:S11]  /*53ca0*/  LDL.LU.64 R20, [R1+0x1568] ;  /* 0x0015680001147983 */ /* 0x000eb60000300a00 */
[----:B------:R-:W-:Y:S09]  /*53cb0*/  @!UPT UIADD3 URZ, URZ, URZ, URZ ;  /* 0x0000003f3f3ff290 */ /* 0x000ff2000fffe03f */
[----:B------:R-:W-:Y:S01]  /*53cc0*/  STL.64 [R1+0x3c0], R24 ;  /* 0x0003c01801007387 */ /* 0x000fe20000100a00 */
[----:B------:R-:W-:Y:S02]  /*53cd0*/  STL.64 [R1+0x3c8], R26 ;  /* 0x0003c81a01007387 */ /* 0x000fe40000100a00 */
[----:B------:R-:W0:Y:S04]  /*53ce0*/  LDSM.16.M88.4 R24, [R0+0x53000] ;  /* 0x053000000018783b */ /* 0x000e280000000200 */
[----:B0-----:R-:W-:Y:S01]  /*53cf0*/  IMAD.MOV.U32 R6, RZ, RZ, R26 ;  /* 0x000000ffff067224 */ /* 0x001fe200078e001a */
[----:B------:R-:W-:Y:S01]  /*53d00*/  MOV R2, R27 ;  /* 0x0000001b00027202 */ /* 0x000fe20000000f00 */
[----:B------:R-:W-:Y:S01]  /*53d10*/  IMAD.MOV.U32 R10, RZ, RZ, R24 ;  /* 0x000000ffff0a7224 */ /* 0x000fe200078e0018 */
[----:B------:R-:W-:Y:S01]  /*53d20*/  MOV R7, R25 ;  /* 0x0000001900077202 */ /* 0x000fe20000000f00 */
[----:B------:R-:W2:Y:S01]  /*53d30*/  LDL.LU.64 R26, [R1+0x1560] ;  /* 0x00156000011a7983 */ /* 0x000ea20000300a00 */
        /* <DEDUP_REMOVED lines=27> */
[----:B------:R-:W-:Y:S02]  /*53ef0*/  STL.64 [R1+0x388], R26 ;  /* 0x0003881a01007387 */ /* 0x000fe40000100a00 */
[----:B------:R-:W0:Y:S02]  /*53f00*/  LDSM.16.M88.4 R24, [R0+0x53800] ;  /* 0x053800000018783b */ /* 0x000e240000000200 */
[----:B0-----:R-:W-:Y:S02]  /*53f10*/  STL.64 [R1+0x40], R24 ;  /* 0x0000401801007387 */ /* 0x001fe40000100a00 */
        /* <DEDUP_REMOVED lines=17> */
[----:B------:R-:W-:Y:S02]  /*54030*/  STL [R1+0x14c0], R10 ;  /* 0x0014c00a01007387 */ /* 0x000fe40000100800 */
[----:B------:R0:W-:Y:S02]  /*54040*/  STL.64 [R1+0x14b8], R8 ;  /* 0x0014b80801007387 */ /* 0x0001e40000100a00 */
[----:B0-----:R-:W4:Y:S01]  /*54050*/  LDL.LU R8, [R1+0x80] ;  /* 0x0000800001087983 */ /* 0x001f220000300800 */
[----:B------:R-:W4:Y:S02]  /*54060*/  LDL.LU R9, [R1+0x84] ;  /* 0x0000840001097983 */ /* 0x000f240000300800 */
[----:B------:R-:W4:Y:S02]  /*54070*/  LDL.LU R10, [R1+0x88] ;  /* 0x00008800010a7983 */ /* 0x000f240000300800 */
[----:B------:R-:W4:Y:S01]  /*54080*/  LDL.LU R11, [R1+0x8c] ;  /* 0x00008c00010b7983 */ /* 0x000f220000300800 */
[C---:B--2---:R-:W-:Y:S11]  /*54090*/  HMMA.16816.F32 R20, R24.reuse, R12, R20 ;  /* 0x0000000c1814723c */ /* 0x044ff60000001814 */
[----:B------:R-:W-:Y:S11]  /*540a0*/  @!UPT UIADD3 URZ, URZ, URZ, URZ ;  /* 0x0000003f3f3ff290 */ /* 0x000ff6000fffe03f */
[----:B------:R-:W-:Y:S01]  /*540b0*/  @!UPT UIADD3 URZ, URZ, URZ, URZ ;  /* 0x0000003f3f3ff290 */ /* 0x000fe2000fffe03f */
[----:B------:R-:W-:Y:S01]  /*540c0*/  STL.64 [R1+0x310], R20 ;  /* 0x0003101401007387 */ /* 0x000fe20000100a00 */
[----:B------:R0:W-:Y:S03]  /*540d0*/  STL.64 [R1+0x318], R22 ;  /* 0x0003181601007387 */ /* 0x0001e60000100a00 */
[----:B0-----:R-:W2:Y:S01]  /*540e0*/  LDL.LU.64 R22, [R1+0x14e0] ;  /* 0x0014e00001167983 */ /* 0x001ea20000300a00 */
[----:B------:R-:W2:Y:S02]  /*540f0*/  LDL.LU.64 R20, [R1+0x14d8] ;  /* 0x0014d80001147983 */ /* 0x000ea40000300a00 */
[----:B---3--:R-:W-:Y:S02]  /*54100*/  STL [R1+0x14b0], R15 ;  /* 0x0014b00f01007387 */ /* 0x008fe40000100800 */
[----:B------:R0:W-:Y:S02]  /*54110*/  STL.64 [R1+0x14a8], R12 ;  /* 0x0014a80c01007387 */ /* 0x0001e40000100a00 */
[----:B0-----:R-:W3:Y:S01]  /*54120*/  LDL.LU R12, [R1+0x70] ;  /* 0x00007000010c7983 */ /* 0x001ee20000300800 */
[----:B------:R-:W3:Y:S02]  /*54130*/  LDL.LU R13, [R1+0x74] ;  /* 0x00007400010d7983 */ /* 0x000ee40000300800 */
[----:B------:R-:W3:Y:S02]  /*54140*/  LDL.LU R14, [R1+0x78] ;  /* 0x00007800010e7983 */ /* 0x000ee40000300800 */
[----:B------:R-:W3:Y:S01]  /*54150*/  LDL.LU R15, [R1+0x7c] ;  /* 0x00007c00010f7983 */ /* 0x000ee20000300800 */
[----:B--2---:R-:W-:Y:S01]  /*54160*/  HMMA.16816.F32 R24, R24, R16, R20 ;  /* 0x000000101818723c */ /* 0x004fe20000001814 */
[----:B------:R-:W4:Y:S01]  /*54170*/  LDL.LU.64 R22, [R1+0x14d0] ;  /* 0x0014d00001167983 */ /* 0x000f220000300a00 */
[----:B------:R-:W4:Y:S02]  /*54180*/  LDL.LU.64 R20, [R1+0x14c8] ;  /* 0x0014c80001147983 */ /* 0x000f240000300a00 */
[----:B------:R0:W-:Y:S02]  /*54190*/  STL.64 [R1+0x14a0], R16 ;  /* 0x0014a01001007387 */ /* 0x0001e40000100a00 */
[----:B0-----:R-:W2:Y:S11]  /*541a0*/  LDL.LU R16, [R1+0x170] ;  /* 0x0001700001107983 */ /* 0x001eb60000300800 */
[----:B------:R-:W-:Y:S06]  /*541b0*/  @!UPT UIADD3 URZ, URZ, URZ, URZ ;  /* 0x0000003f3f3ff290 */ /* 0x000fec000fffe03f */
[----:B------:R0:W-:Y:S01]  /*541c0*/  STL.64 [R1+0x220], R24 ;  /* 0x0002201801007387 */ /* 0x0001e20000100a00 */
[----:B------:R1:W-:Y:S02]  /*541d0*/  STL.64 [R1+0x228], R26 ;  /* 0x0002281a01007387 */ /* 0x0003e40000100a00 */
[----:B------:R-:W2:Y:S02]  /*541e0*/  LDL.LU R17, [R1+0x174] ;  /* 0x0001740001117983 */ /* 0x000ea40000300800 */
[----:B------:R-:W2:Y:S01]  /*541f0*/  LDL.LU R18, [R1+0x178] ;  /* 0x0001780001127983 */ /* 0x000ea20000300800 */
[----:B------:R-:W2:Y:S04]  /*54200*/  LDL.LU R19, [R1+0x17c] ;  /* 0x00017c0001137983 */ /* 0x000ea80000300800 */
[----:B0-----:R-:W5:Y:S01]  /*54210*/  LDL.LU R24, [R1+0x240] ;  /* 0x0002400001187983 */ /* 0x001f620000300800 */
[----:B------:R-:W5:Y:S02]  /*54220*/  LDL.LU R25, [R1+0x244] ;  /* 0x0002440001197983 */ /* 0x000f640000300800 */
[----:B-1----:R-:W5:Y:S02]  /*54230*/  LDL.LU R26, [R1+0x248] ;  /* 0x00024800011a7983 */ /* 0x002f640000300800 */
[----:B------:R-:W5:Y:S01]  /*54240*/  LDL.LU R27, [R1+0x24c] ;  /* 0x00024c00011b7983 */ /* 0x000f620000300800 */
[C---:B----4-:R-:W-:Y:S11]  /*54250*/  HMMA.16816.F32 R8, R20.reuse, R4, R8 ;  /* 0x000000041408723c */ /* 0x050ff60000001808 */
[----:B------:R-:W-:Y:S11]  /*54260*/  @!UPT UIADD3 URZ, URZ, URZ, URZ ;  /* 0x0000003f3f3ff290 */ /* 0x000ff6000fffe03f */
[----:B------:R-:W-:Y:S01]  /*54270*/  @!UPT UIADD3 URZ, URZ, URZ, URZ ;  /* 0x0000003f3f3ff290 */ /* 0x000fe2000fffe03f */
[----:B------:R-:W-:Y:S01]  /*54280*/  STL.64 [R1+0x180], R8 ;  /* 0x0001800801007387 */ /* 0x000fe20000100a00 */
[----:B------:R0:W-:Y:S03]  /*54290*/  STL.64 [R1+0x188], R10 ;  /* 0x0001880a01007387 */ /* 0x0001e60000100a00 */
[----:B0-----:R-:W4:Y:S01]  /*542a0*/  LDL.LU R10, [R1+0x14c0] ;  /* 0x0014c000010a7983 */ /* 0x001f220000300800 */
[----:B------:R-:W3:Y:S02]  /*542b0*/  LDL.LU.64 R8, [R1+0x14b8] ;  /* 0x0014b80001087983 */ /* 0x000ee40000300a00 */
[----:B------:R-:W-:Y:S01]  /*542c0*/  STL.64 [R1+0x1498], R4 ;  /* 0x0014980401007387 */ /* 0x000fe20000100a00 */
[C---:B---3--:R-:W-:Y:S11]  /*542d0*/  HMMA.16816.F32 R12, R20.reuse, R8, R12 ;  /* 0x00000008140c723c */ /* 0x048ff6000000180c */
[----:B------:R-:W-:Y:S11]  /*542e0*/  @!UPT UIADD3 URZ, URZ, URZ, URZ ;  /* 0x0000003f3f3ff290 */ /* 0x000ff6000fffe03f */
[----:B------:R-:W-:Y:S01]  /*542f0*/  @!UPT UIADD3 URZ, URZ, URZ, URZ ;  /* 0x0000003f3f3ff290 */ /* 0x000fe2000fffe03f */
[----:B------:R-:W-:Y:S01]  /*54300*/  STL.64 [R1+0x120], R12 ;  /* 0x0001200c01007387 */ /* 0x000fe20000100a00 */
[----:B------:R0:W-:Y:S03]  /*54310*/  STL.64 [R1+0x128], R14 ;  /* 0x0001280e01007387 */ /* 0x0001e60000100a00 */
[----:B0-----:R-:W3:Y:S01]  /*54320*/  LDL.LU R15, [R1+0x14b0] ;  /* 0x0014b000010f7983 */ /* 0x001ee20000300800 */
[----:B------:R-:W2:Y:S02]  /*54330*/  LDL.LU.64 R12, [R1+0x14a8] ;  /* 0x0014a800010c7983 */ /* 0x000ea40000300a00 */
[----:B--2---:R-:W-:Y:S11]  /*54340*/  HMMA.16816.F32 R16, R20, R12, R16 ;  /* 0x0000000c1410723c */ /* 0x004ff60000001810 */
[----:B------:R-:W-:Y:S11]  /*54350*/  @!UPT UIADD3 URZ, URZ, URZ, URZ ;  /* 0x0000003f3f3ff290 */ /* 0x000ff6000fffe03f */
[----:B------:R-:W-:Y:S01]  /*54360*/  @!UPT UIADD3 URZ, URZ, URZ, URZ ;  /* 0x0000003f3f3ff290 */ /* 0x000fe2000fffe03f */
[----:B------:R0:W-:Y:S01]  /*54370*/  STL.64 [R1+0x110], R16 ;  /* 0x0001101001007387 */ /* 0x0001e20000100a00 */
[----:B------:R-:W-:Y:S03]  /*54380*/  STL.64 [R1+0x118], R18 ;  /* 0x0001181201007387 */ /* 0x000fe60000100a00 */
[----:B0-----:R-:W5:Y:S01]  /*54390*/  LDL.LU.64 R16, [R1+0x14a0] ;  /* 0x0014a00001107983 */ /* 0x001f620000300a00 */
[----:B---3--:R-:W-:Y:S02]  /*543a0*/  STL [R1+0x1490], R15 ;  /* 0x0014900f01007387 */ /* 0x008fe40000100800 */
[----:B------:R-:W-:Y:S02]  /*543b0*/  STL.64 [R1+0x1488], R12 ;  /* 0x0014880c01007387 */ /* 0x000fe40000100a00 */
[----:B------:R-:W0:Y:S04]  /*543c0*/  LDSM.16.M88.4 R12, [R0+0x54000] ;  /* 0x05400000000c783b */ /* 0x000e280000000200 */
[----:B0-----:R-:W-:Y:S01]  /*543d0*/  STL.64 [R1+0x30], R12 ;  /* 0x0000300c01007387 */ /* 0x001fe20000100a00 */
[----:B------:R-:W-:Y:S02]  /*543e0*/  STL.64 [R1+0x38], R14 ;  /* 0x0000380e01007387 */ /* 0x000fe40000100a00 */
[----:B------:R-:W0:Y:S04]  /*543f0*/  LDSM.16.M88.4 R12, [R0+0x54800] ;  /* 0x05480000000c783b */ /* 0x000e280000000200 */
[----:B0-----:R-:W-:Y:S01]  /*54400*/  IMAD.MOV.U32 R11, RZ, RZ, R12 ;  /* 0x000000ffff0b7224 */ /* 0x001fe200078e000c */
[----:B------:R-:W-:Y:S01]  /*54410*/  MOV R3, R13 ;  /* 0x0000000d00037202 */ /* 0x000fe20000000f00 */
[----:B------:R-:W-:Y:S01]  /*54420*/  IMAD.MOV.U32 R29, RZ, RZ, R14 ;  /* 0x000000ffff1d7224 */ /* 0x000fe200078e000e */
[----:B------:R-:W-:-:S05]  /*54430*/  MOV R28, R15 ;  /* 0x0000000f001c7202 */ /* 0x000fca0000000f00 */
[----:B------:R-:W-:Y:S01]  /*54440*/  STL [R1+0x141c], R28 ;  /* 0x00141c1c01007387 */ /* 0x000fe20000100800 */
[----:B------:R-:W-:Y:S02]  /*54450*/  STL [R1+0x1418], R29 ;  /* 0x0014181d01007387 */ /* 0x000fe40000100800 */
[----:B------:R-:W-:Y:S02]  /*54460*/  STL [R1+0x1414], R3 ;  /* 0x0014140301007387 */ /* 0x000fe40000100800 */
[----:B------:R-:W-:Y:S01]  /*54470*/  STL [R1+0x1410], R11 ;  /* 0x0014100b01007387 */ /* 0x000fe20000100800 */
[----:B-----5:R-:W-:Y:S01]  /*54480*/  HMMA.16816.F32 R12, R20, R16, R24 ;  /* 0x00000010140c723c */ /* 0x020fe20000001818 */
[----:B------:R-:W2:Y:S11]  /*54490*/  LDL.LU R20, [R1+0x340] ;  /* 0x0003400001147983 */ /* 0x000eb60000300800 */
[----:B------:R-:W-:Y:S11]  /*544a0*/  @!UPT UIADD3 URZ, URZ, URZ, URZ ;  /* 0x0000003f3f3ff290 */ /* 0x000ff6000fffe03f */
[----:B------:R-:W-:Y:S01]  /*544b0*/  STL.64 [R1+0x60], R12 ;  /* 0x0000600c01007387 */ /* 0x000fe20000100a00 */
[----:B------:R-:W-:Y:S02]  /*544c0*/  STL.64 [R1+0x68], R14 ;  /* 0x0000680e01007387 */ /* 0x000fe40000100a00 */
[----:B------:R-:W2:Y:S02]  /*544d0*/  LDL.LU R21, [R1+0x344] ;  /* 0x0003440001157983 */ /* 0x000ea40000300800 */
[----:B------:R-:W2:Y:S01]  /*544e0*/  LDL.LU R22, [R1+0x348] ;  /* 0x0003480001167983 */ /* 0x000ea20000300800 */
[----:B------:R-:W2:Y:S01]  /*544f0*/  LDL.LU R23, [R1+0x34c] ;  /* 0x00034c0001177983 */ /* 0x000ea20000300800 */
[----:B------:R0:W-:Y:S02]  /*54500*/  STL.64 [R1+0x1480], R16 ;  /* 0x0014801001007387 */ /* 0x0001e40000100a00 */
[----:B------:R-:W3:Y:S02]  /*54510*/  LDL.LU R24, [R1+0x320] ;  /* 0x0003200001187983 */ /* 0x000ee40000300800 */
[----:B------:R-:W3:Y:S01]  /*54520*/  LDL.LU R25, [R1+0x324] ;  /* 0x0003240001197983 */ /* 0x000ee20000300800 */
[----:B------:R-:W5:Y:S01]  /*54530*/  LDL.LU R26, [R1+0x328] ;  /* 0x00032800011a7983 */ /* 0x000f620000300800 */
[----:B------:R-:W5:Y:S03]  /*54540*/  LDL.LU R27, [R1+0x32c] ;  /* 0x00032c00011b7983 */ /* 0x000f660000300800 */
[----:B-----5:R1:W-:Y:S01]  /*54550*/  STL.64 [R1+0x1470], R26 ;  /* 0x0014701a01007387 */ /* 0x0203e20000100a00 */
[----:B---3--:R3:W-:Y:S02]  /*54560*/  STL.64 [R1+0x1468], R24 ;  /* 0x0014681801007387 */ /* 0x0087e40000100a00 */
[----:B0-----:R-:W5:Y:S02]  /*54570*/  LDL.LU R16, [R1+0x6a0] ;  /* 0x0006a00001107983 */ /* 0x001f640000300800 */
[----:B------:R-:W5:Y:S01]  /*54580*/  LDL.LU R17, [R1+0x6a4] ;  /* 0x0006a40001117983 */ /* 0x000f620000300800 */
[----:B------:R-:W5:Y:S01]  /*54590*/  LDL.LU R18, [R1+0x6a8] ;  /* 0x0006a80001127983 */ /* 0x000f620000300800 */
[----:B------:R-:W5:Y:S02]  /*545a0*/  LDL.LU R19, [R1+0x6ac] ;  /* 0x0006ac0001137983 */ /* 0x000f640000300800 */
[----:B------:R-:W2:Y:S02]  /*545b0*/  LDL.LU R12, [R1+0x6b0] ;  /* 0x0006b000010c7983 */ /* 0x000ea40000300800 */
[----:B------:R-:W2:Y:S01]  /*545c0*/  LDL.LU R13, [R1+0x6b4] ;  /* 0x0006b400010d7983 */ /* 0x000ea20000300800 */
[----:B------:R-:W2:Y:S01]  /*545d0*/  LDL.LU R14, [R1+0x6b8] ;  /* 0x0006b800010e7983 */ /* 0x000ea20000300800 */
[----:B------:R-:W2:Y:S02]  /*545e0*/  LDL.LU R15, [R1+0x6bc] ;  /* 0x0006bc00010f7983 */ /* 0x000ea40000300800 */
[----:B-1----:R-:W-:Y:S01]  /*545f0*/  IMAD.MOV.U32 R26, RZ, RZ, R6 ;  /* 0x000000ffff1a7224 */ /* 0x002fe200078e0006 */
[----:B---3--:R-:W-:-:S02]  /*54600*/  MOV R25, R7 ;  /* 0x0000000700197202 */ /* 0x008fc40000000f00 */
[----:B------:R-:W0:Y:S01]  /*54610*/  LDSM.16.M88.4 R4, [R0+0x55000] ;  /* 0x055000000004783b */ /* 0x000e220000000200 */
[----:B----4-:R-:W-:Y:S02]  /*54620*/  IMAD.MOV.U32 R24, RZ, RZ, R10 ;  /* 0x000000ffff187224 */ /* 0x010fe400078e000a */
[----:B0-----:R-:W-:Y:S01]  /*54630*/  IMAD.MOV.U32 R29, RZ, RZ, R4 ;  /* 0x000000ffff1d7224 */ /* 0x001fe200078e0004 */
[----:B------:R-:W-:Y:S01]  /*54640*/  MOV R3, R5 ;  /* 0x0000000500037202 */ /* 0x000fe20000000f00 */
[----:B------:R-:W-:Y:S01]  /*54650*/  IMAD.MOV.U32 R11, RZ, RZ, R6 ;  /* 0x000000ffff0b7224 */ /* 0x000fe200078e0006 */
[----:B------:R-:W-:Y:S02]  /*54660*/  MOV R10, R7 ;  /* 0x00000007000a7202 */ /* 0x000fe40000000f00 */
[----:B------:R-:W0:Y:S04]  /*54670*/  LDSM.16.M88.4 R4, [R0+0x55800] ;  /* 0x055800000004783b */ /* 0x000e280000000200 */
[----:B------:R-:W-:Y:S01]  /*54680*/  STL [R1+0x1434], R3 ;  /* 0x0014340301007387 */ /* 0x000fe20000100800 */
[----:B------:R-:W-:Y:S03]  /*54690*/  STL [R1+0x1430], R29 ;  /* 0x0014301d01007387 */ /* 0x000fe60000100800 */
[----:B0-----:R0:W-:Y:S01]  /*546a0*/  STL.64 [R1], R4 ;  /* 0x0000000401007387 */ /* 0x0011e20000100a00 */
[----:B------:R-:W-:Y:S03]  /*546b0*/  STL [R1+0x8], R6 ;  /* 0x0000080601007387 */ /* 0x000fe60000100800 */
[----:B0-----:R-:W2:Y:S01]  /*546c0*/  LDL.LU.64 R4, [R1+0x1498] ;  /* 0x0014980001047983 */ /* 0x001ea20000300a00 */
[----:B------:R-:W-:Y:S01]  /*546d0*/  MOV R27, R2 ;  /* 0x00000002001b7202 */ /* 0x000fe20000000f00 */
[----:B------:R-:W-:-:S06]  /*546e0*/  IMAD.MOV.U32 R28, RZ, RZ, R7 ;  /* 0x000000ffff1c7224 */ /* 0x000fcc00078e0007 */
[C---:B--2---:R-:W-:Y:S01]  /*546f0*/  HMMA.16816.F32 R20, R24.reuse, R4, R20 ;  /* 0x000000041814723c */ /* 0x044fe20000001814 */
[----:B------:R0:W-:Y:S04]  /*54700*/  STL.64 [R1+0x1478], R4 ;  /* 0x0014780401007387 */ /* 0x0001e80000100a00 */
[----:B0-----:R-:W2:Y:S11]  /*54710*/  LDL.LU R4, [R1+0x330] ;  /* 0x0003300001047983 */ /* 0x001eb60000300800 */
[----:B------:R-:W-:Y:S07]  /*54720*/  @!UPT UIADD3 URZ, URZ, URZ, URZ ;  /* 0x0000003f3f3ff290 */ /* 0x000fee000fffe03f */
[----:B------:R-:W-:Y:S01]  /*54730*/  STL.64 [R1+0x170], R20 ;  /* 0x0001701401007387 */ /* 0x000fe20000100a00 */
[----:B------:R-:W-:Y:S02]  /*54740*/  STL.64 [R1+0x178], R22 ;  /* 0x0001781601007387 */ /* 0x000fe40000100a00 */
[----:B------:R-:W0:Y:S04]  /*54750*/  LDSM.16.M88.4 R20, [R0+0x56000] ;  /* 0x056000000014783b */ /* 0x000e280000000200 */
[----:B------:R-:W2:Y:S01]  /*54760*/  LDL.LU R5, [R1+0x334] ;  /* 0x0003340001057983 */ /* 0x000ea20000300800 */
[----:B------:R-:W2:Y:S01]  /*54770*/  LDL.LU R6, [R1+0x338] ;  /* 0x0003380001067983 */ /* 0x000ea20000300800 */
[----:B------:R-:W2:Y:S03]  /*54780*/  LDL.LU R7, [R1+0x33c] ;  /* 0x00033c0001077983 */ /* 0x000ea60000300800 */
[----:B0-----:R-:W-:Y:S01]  /*54790*/  STL.64 [R1+0x12e0], R22 ;  /* 0x0012e01601007387 */ /* 0x001fe20000100a00 */
[----:B------:R0:W-:Y:S03]  /*547a0*/  STL.64 [R1+0x12d8], R20 ;  /* 0x0012d81401007387 */ /* 0x0001e60000100a00 */
[----:B0-----:R-:W3:Y:S01]  /*547b0*/  LDL.LU.64 R20, [R1+0x30] ;  /* 0x0000300001147983 */ /* 0x001ee20000300a00 */
[----:B------:R-:W4:Y:S01]  /*547c0*/  LDL.LU.64 R22, [R1+0x38] ;  /* 0x0000380001167983 */ /* 0x000f220000300a00 */
[C---:B------:R-:W-:Y:S02]  /*547d0*/  HMMA.16816.F32 R12, R24.reuse, R8, R12 ;  /* 0x00000008180c723c */ /* 0x040fe4000000180c */
        /* <DEDUP_REMOVED lines=8> */
[----:B0-----:R-:W3:Y:S01]  /*54860*/  LDL.LU.64 R20, [R1+0x40] ;  /* 0x0000400001147983 */ /* 0x001ee20000300a00 */
[----:B------:R-:W3:Y:S05]  /*54870*/  LDL.LU.64 R22, [R1+0x48] ;  /* 0x0000480001167983 */ /* 0x000eea0000300a00 */
[----:B------:R-:W-:Y:S02]  /*54880*/  STL.64 [R1+0x210], R12 ;  /* 0x0002100c01007387 */ /* 0x000fe40000100a00 */
[----:B------:R0:W-:Y:S02]  /*54890*/  STL.64 [R1+0x218], R14 ;  /* 0x0002180e01007387 */ /* 0x0001e40000100a00 */
[----:B0-----:R-:W4:Y:S01]  /*548a0*/  LDL.LU R15, [R1+0x1490] ;  /* 0x00149000010f7983 */ /* 0x001f220000300800 */
[----:B------:R-:W5:Y:S02]  /*548b0*/  LDL.LU.64 R12, [R1+0x1488] ;  /* 0x00148800010c7983 */ /* 0x000f640000300a00 */
[C---:B-----5:R-:W-:Y:S11]  /*548c0*/  HMMA.16816.F32 R16, R24.reuse, R12, R16 ;  /* 0x0000000c1810723c */ /* 0x060ff60000001810 */
[----:B------:R-:W-:Y:S11]  /*548d0*/  @!UPT UIADD3 URZ, URZ, URZ, URZ ;  /* 0x0000003f3f3ff290 */ /* 0x000ff6000fffe03f */
[----:B------:R-:W-:Y:S01]  /*548e0*/  @!UPT UIADD3 URZ, URZ, URZ, URZ ;  /* 0x0000003f3f3ff290 */ /* 0x000fe2000fffe03f */
[----:B------:R0:W-:Y:S01]  /*548f0*/  STL.64 [R1+0x2b0], R16 ;  /* 0x0002b01001007387 */ /* 0x0001e20000100a00 */
[----:B------:R-:W-:Y:S03]  /*54900*/  STL.64 [R1+0x2b8], R18 ;  /* 0x0002b81201007387 */ /* 0x000fe60000100a00 */
[----:B0-----:R-:W2:Y:S01]  /*54910*/  LDL.LU.64 R16, [R1+0x1480] ;  /* 0x0014800001107983 */ /* 0x001ea20000300a00 */
[----:B----4-:R-:W-:Y:S02]  /*54920*/  STL [R1+0x1460], R15 ;  /* 0x0014600f01007387 */ /* 0x010fe40000100800 */
[----:B------:R0:W-:Y:S02]  /*54930*/  STL.64 [R1+0x1458], R12 ;  /* 0x0014580c01007387 */ /* 0x0001e40000100a00 */
[----:B0-----:R-:W4:Y:S01]  /*54940*/  LDL.LU R12, [R1+0x690] ;  /* 0x00069000010c7983 */ /* 0x001f220000300800 */
[----:B------:R-:W4:Y:S02]  /*54950*/  LDL.LU R13, [R1+0x694] ;  /* 0x00069400010d7983 */ /* 0x000f240000300800 */
[----:B------:R-:W4:Y:S02]  /*54960*/  LDL.LU R14, [R1+0x698] ;  /* 0x00069800010e7983 */ /* 0x000f240000300800 */
[----:B------:R-:W4:Y:S01]  /*54970*/  LDL.LU R15, [R1+0x69c] ;  /* 0x00069c00010f7983 */ /* 0x000f220000300800 */
[----:B--2---:R-:W-:Y:S01]  /*54980*/  HMMA.16816.F32 R24, R24, R16, R4 ;  /* 0x000000101818723c */ /* 0x004fe20000001804 */
[----:B------:R-:W3:Y:S11]  /*54990*/  LDL.LU.64 R4, [R1+0x1478] ;  /* 0x0014780001047983 */ /* 0x000ef60000300a00 */
[----:B------:R-:W-:Y:S11]  /*549a0*/  @!UPT UIADD3 URZ, URZ, URZ, URZ ;  /* 0x0000003f3f3ff290 */ /* 0x000ff6000fffe03f */
        /* <DEDUP_REMOVED lines=15> */
[----:B------:R-:W3:Y:S01]  /*54aa0*/  LDL.LU R27, [R1+0x67c] ;  /* 0x00067c00011b7983 */ /* 0x000ee20000300800 */
[----:B----4-:R-:W-:Y:S01]  /*54ab0*/  HMMA.16816.F32 R12, R20, R8, R12 ;  /* 0x00000008140c723c */ /* 0x010fe2000000180c */
[----:B---3--:R-:W-:Y:S01]  /*54ac0*/  STL.64 [R1+0x1450], R26 ;  /* 0x0014501a01007387 */ /* 0x008fe20000100a00 */
[----:B--2---:R0:W-:Y:S03]  /*54ad0*/  STL.64 [R1+0x1448], R24 ;  /* 0x0014481801007387 */ /* 0x0041e60000100a00 */
[----:B0-----:R-:W2:Y:S01]  /*54ae0*/  LDL.LU R24, [R1+0x6c0] ;  /* 0x0006c00001187983 */ /* 0x001ea20000300800 */
[----:B------:R-:W2:Y:S02]  /*54af0*/  LDL.LU R25, [R1+0x6c4] ;  /* 0x0006c40001197983 */ /* 0x000ea40000300800 */
[----:B------:R-:W2:Y:S02]  /*54b00*/  LDL.LU R26, [R1+0x6c8] ;  /* 0x0006c800011a7983 */ /* 0x000ea40000300800 */
[----:B------:R-:W2:Y:S11]  /*54b10*/  LDL.LU R27, [R1+0x6cc] ;  /* 0x0006cc00011b7983 */ /* 0x000eb60000300800 */
[----:B------:R-:W-:Y:S02]  /*54b20*/  @!UPT UIADD3 URZ, URZ, URZ, URZ ;  /* 0x0000003f3f3ff290 */ /* 0x000fe4000fffe03f */
[----:B------:R-:W-:Y:S01]  /*54b30*/  STL.64 [R1+0x330], R12 ;  /* 0x0003300c01007387 */ /* 0x000fe20000100a00 */
[----:B------:R-:W-:Y:S02]  /*54b40*/  STL.64 [R1+0x338], R14 ;  /* 0x0003380e01007387 */ /* 0x000fe40000100a00 */
[----:B------:R-:W0:Y:S04]  /*54b50*/  LDSM.16.M88.4 R12, [R0+0x57000] ;  /* 0x05700000000c783b */ /* 0x000e280000000200 */
[----:B0-----:R-:W-:Y:S01]  /*54b60*/  IMAD.MOV.U32 R6, RZ, RZ, R15 ;  /* 0x000000ffff067224 */ /* 0x001fe200078e000f */
[----:B------:R-:W-:Y:S01]  /*54b70*/  MOV R19, R12 ;  /* 0x0000000c00137202 */ /* 0x000fe20000000f00 */
[----:B------:R-:W-:Y:S01]  /*54b80*/  IMAD.MOV.U32 R18, RZ, RZ, R13 ;  /* 0x000000ffff127224 */ /* 0x000fe200078e000d */
[----:B------:R-:W3:Y:S01]  /*54b90*/  LDL.LU R15, [R1+0x1460] ;  /* 0x00146000010f7983 */ /* 0x000ee20000300800 */
[----:B------:R-:W2:Y:S01]  /*54ba0*/  LDL.LU.64 R12, [R1+0x1458] ;  /* 0x00145800010c7983 */ /* 0x000ea20000300a00 */
[----:B------:R-:W-:Y:S01]  /*54bb0*/  MOV R7, R14 ;  /* 0x0000000e00077202 */ /* 0x000fe20000000f00 */
[----:B------:R-:W-:-:S02]  /*54bc0*/  MOV R14, R22 ;  /* 0x00000016000e7202 */ /* 0x000fc40000000f00 */
[----:B------:R-:W-:Y:S01]  /*54bd0*/  IMAD.MOV.U32 R2, RZ, RZ, R23 ;  /* 0x000000ffff027224 */ /* 0x000fe200078e0017 */
[----:B------:R-:W-:Y:S01]  /*54be0*/  MOV R3, R20 ;  /* 0x0000001400037202 */ /* 0x000fe20000000f00 */
[----:B------:R-:W-:Y:S01]  /*54bf0*/  IMAD.MOV.U32 R29, RZ, RZ, R21 ;  /* 0x000000ffff1d7224 */ /* 0x000fe200078e0015 */
[----:B--2---:R-:W-:Y:S11]  /*54c00*/  HMMA.16816.F32 R24, R20, R12, R24 ;  /* 0x0000000c1418723c */ /* 0x004ff60000001818 */
[----:B------:R-:W-:Y:S11]  /*54c10*/  @!UPT UIADD3 URZ, URZ, URZ, URZ ;  /* 0x0000003f3f3ff290 */ /* 0x000ff6000fffe03f */
[----:B------:R-:W-:Y:S01]  /*54c20*/  @!UPT UIADD3 URZ, URZ, URZ, URZ ;  /* 0x0000003f3f3ff290 */ /* 0x000fe2000fffe03f */
[----:B------:R-:W-:Y:S01]  /*54c30*/  STL.64 [R1+0x320], R24 ;  /* 0x0003201801007387 */ /* 0x000fe20000100a00 */
[----:B------:R0:W-:Y:S03]  /*54c40*/  STL.64 [R1+0x328], R26 ;  /* 0x0003281a01007387 */ /* 0x0001e60000100a00 */
[----:B0-----:R-:W2:Y:S01]  /*54c50*/  LDL.LU.64 R26, [R1+0x1450] ;  /* 0x00145000011a7983 */ /* 0x001ea20000300a00 */
[----:B------:R-:W2:Y:S02]  /*54c60*/  LDL.LU.64 R24, [R1+0x1448] ;  /* 0x0014480001187983 */ /* 0x000ea40000300a00 */
[----:B------:R-:W4:Y:S02]  /*54c70*/  LDL.LU.64 R22, [R1+0x1440] ;  /* 0x0014400001167983 */ /* 0x000f240000300a00 */
[----:B------:R-:W4:Y:S01]  /*54c80*/  LDL.LU.64 R20, [R1+0x1438] ;  /* 0x0014380001147983 */ /* 0x000f220000300a00 */
[----:B---3--:R0:W-:Y:S01]  /*54c90*/  STL [R1+0x1400], R15 ;  /* 0x0014000f01007387 */ /* 0x0081e20000100800 */
[----:B------:R1:W-:Y:S01]  /*54ca0*/  STL.64 [R1+0x13f8], R12 ;  /* 0x0013f80c01007387 */ /* 0x0003e20000100a00 */
[----:B0-----:R-:W-:-:S02]  /*54cb0*/  MOV R15, R2 ;  /* 0x00000002000f7202 */ /* 0x001fc40000000f00 */
[----:B-1----:R-:W-:Y:S01]  /*54cc0*/  MOV R12, R3 ;  /* 0x00000003000c7202 */ /* 0x002fe20000000f00 */
[----:B------:R-:W-:Y:S01]  /*54cd0*/  IMAD.MOV.U32 R13, RZ, RZ, R29 ;  /* 0x000000ffff0d7224 */ /* 0x000fe200078e001d */
[----:B------:R-:W3:Y:S01]  /*54ce0*/  LDL.LU R3, [R1+0x1434] ;  /* 0x0014340001037983 */ /* 0x000ee20000300800 */
[----:B------:R-:W5:Y:S05]  /*54cf0*/  LDL.LU R29, [R1+0x1430] ;  /* 0x00143000011d7983 */ /* 0x000f6a0000300800 */
[----:B----4-:R-:W-:Y:S01]  /*54d00*/  HMMA.16816.F32 R12, R12, R16, R20 ;  /* 0x000000100c0c723c */ /* 0x010fe20000001814 */
[----:B------:R-:W2:Y:S01]  /*54d10*/  LDL.LU.64 R22, [R1+0x1428] ;  /* 0x0014280001167983 */ /* 0x000ea20000300a00 */
[----:B------:R-:W2:Y:S02]  /*54d20*/  LDL.LU.64 R20, [R1+0x1420] ;  /* 0x0014200001147983 */ /* 0x000ea40000300a00 */
[----:B------:R-:W-:Y:S02]  /*54d30*/  STL.64 [R1+0x13f0], R18 ;  /* 0x0013f01201007387 */ /* 0x000fe40000100a00 */
[----:B------:R2:W-:Y:S11]  /*54d40*/  STL.64 [R1+0x13e8], R16 ;  /* 0x0013e81001007387 */ /* 0x0005f60000100a00 */
[----:B------:R-:W-:Y:S06]  /*54d50*/  @!UPT UIADD3 URZ, URZ, URZ, URZ ;  /* 0x0000003f3f3ff290 */ /* 0x000fec000fffe03f */
[----:B------:R-:W-:Y:S01]  /*54d60*/  STL.64 [R1+0x2f0], R12 ;  /* 0x0002f00c01007387 */ /* 0x000fe20000100a00 */
[----:B------:R0:W-:Y:S01]  /*54d70*/  STL.64 [R1+0x2f8], R14 ;  /* 0x0002f80e01007387 */ /* 0x0001e20000100a00 */
[----:B--2---:R-:W-:Y:S01]  /*54d80*/  HMMA.16816.F32 R16, R20, R4, R24 ;  /* 0x000000041410723c */ /* 0x004fe20000001818 */
[----:B0-----:R-:W-:Y:S01]  /*54d90*/  IMAD.MOV.U32 R14, RZ, RZ, R20 ;  /* 0x000000ffff0e7224 */ /* 0x001fe200078e0014 */
[----:B------:R-:W-:Y:S01]  /*54da0*/  MOV R13, R21 ;  /* 0x00000015000d7202 */ /* 0x000fe20000000f00 */
[----:B------:R-:W-:Y:S11]  /*54db0*/  IMAD.MOV.U32 R12, RZ, RZ, R22 ;  /* 0x000000ffff0c7224 */ /* 0x000ff600078e0016 */
[----:B------:R-:W-:Y:S09]  /*54dc0*/  @!UPT UIADD3 URZ, URZ, URZ, URZ ;  /* 0x0000003f3f3ff290 */ /* 0x000ff2000fffe03f */
[----:B------:R-:W-:Y:S01]  /*54dd0*/  STL.64 [R1+0x2e0], R16 ;  /* 0x0002e01001007387 */ /* 0x000fe20000100a00 */
[----:B------:R-:W-:Y:S02]  /*54de0*/  STL.64 [R1+0x2e8], R18 ;  /* 0x0002e81201007387 */ /* 0x000fe40000100a00 */
[----:B------:R-:W-:Y:S02]  /*54df0*/  STL.64 [R1+0x13d0], R6 ;  /* 0x0013d00601007387 */ /* 0x000fe40000100a00 */
[----:B------:R-:W-:Y:S01]  /*54e00*/  STL.64 [R1+0x13c8], R4 ;  /* 0x0013c80401007387 */ /* 0x000fe20000100a00 */
[----:B------:R-:W2:Y:S01]  /*54e10*/  LDL.LU R20, [R1] ;  /* 0x0000000001147983 */ /* 0x000ea20000300800 */
[----:B------:R-:W2:Y:S02]  /*54e20*/  LDL.LU R21, [R1+0x4] ;  /* 0x0000040001157983 */ /* 0x000ea40000300800 */
[----:B------:R-:W4:Y:S01]  /*54e30*/  LDL.LU R22, [R1+0x8] ;  /* 0x0000080001167983 */ /* 0x000f220000300800 */
[----:B------:R-:W-:Y:S01]  /*54e40*/  MOV R2, R23 ;  /* 0x0000001700027202 */ /* 0x000fe20000000f00 */
[----:B------:R-:W-:-:S02]  /*54e50*/  IMAD.MOV.U32 R23, RZ, RZ, R28 ;  /* 0x000000ffff177224 */ /* 0x000fc400078e001c */
[----:B------:R-:W3:Y:S04]  /*54e60*/  LDL.LU R28, [R1+0x141c] ;  /* 0x00141c00011c7983 */ /* 0x000ee80000300800 */
[----:B----4-:R-:W-:Y:S01]  /*54e70*/  STL.64 [R1+0x1330], R22 ;  /* 0x0013301601007387 */ /* 0x010fe20000100a00 */
[----:B--2---:R-:W-:Y:S02]  /*54e80*/  STL.64 [R1+0x1328], R20 ;  /* 0x0013281401007387 */ /* 0x004fe40000100a00 */
[----:B------:R-:W2:Y:S02]  /*54e90*/  LDL.LU R24, [R1+0x490] ;  /* 0x0004900001187983 */ /* 0x000ea40000300800 */
[----:B------:R-:W2:Y:S01]  /*54ea0*/  LDL.LU R25, [R1+0x494] ;  /* 0x0004940001197983 */ /* 0x000ea20000300800 */
[----:B------:R-:W4:Y:S01]  /*54eb0*/  LDL.LU R26, [R1+0x498] ;  /* 0x00049800011a7983 */ /* 0x000f220000300800 */
[----:B------:R-:W4:Y:S03]  /*54ec0*/  LDL.LU R27, [R1+0x49c] ;  /* 0x00049c00011b7983 */ /* 0x000f260000300800 */
        /* <DEDUP_REMOVED lines=12> */
[----:B-----5:R-:W-:-:S02]  /*54f90*/  MOV R20, R29 ;  /* 0x0000001d00147202 */ /* 0x020fc40000000f00 */
[----:B------:R-:W-:Y:S01]  /*54fa0*/  MOV R22, R11 ;  /* 0x0000000b00167202 */ /* 0x000fe20000000f00 */
[----:B----4-:R-:W-:Y:S01]  /*54fb0*/  STL.64 [R1+0x12d0], R26 ;  /* 0x0012d01a01007387 */ /* 0x010fe20000100a00 */
[----:B--2---:R0:W-:Y:S03]  /*54fc0*/  STL.64 [R1+0x12c8], R24 ;  /* 0x0012c81801007387 */ /* 0x0041e60000100a00 */
[----:B0-----:R-:W2:Y:S01]  /*54fd0*/  LDL.LU R24, [R1+0x520] ;  /* 0x0005200001187983 */ /* 0x001ea20000300800 */
[----:B------:R-:W2:Y:S02]  /*54fe0*/  LDL.LU R25, [R1+0x524] ;  /* 0x0005240001197983 */ /* 0x000ea40000300800 */
[----:B------:R-:W4:Y:S02]  /*54ff0*/  LDL.LU R26, [R1+0x528] ;  /* 0x00052800011a7983 */ /* 0x000f240000300800 */
[----:B------:R-:W4:Y:S02]  /*55000*/  LDL.LU R27, [R1+0x52c] ;  /* 0x00052c00011b7983 */ /* 0x000f240000300800 */
[----:B------:R-:W-:Y:S01]  /*55010*/  IMAD.MOV.U32 R23, RZ, RZ, R10 ;  /* 0x000000ffff177224 */ /* 0x000fe200078e000a */
[----:B------:R-:W5:Y:S01]  /*55020*/  LDL.LU R29, [R1+0x1418] ;  /* 0x00141800011d7983 */ /* 0x000f620000300800 */
[----:B---3--:R-:W-:-:S02]  /*55030*/  IMAD.MOV.U32 R21, RZ, RZ, R3 ;  /* 0x000000ffff157224 */ /* 0x008fc400078e0003 */
[----:B------:R-:W3:Y:S02]  /*55040*/  LDL.LU R3, [R1+0x1414] ;  /* 0x0014140001037983 */ /* 0x000ee40000300800 */
[----:B------:R-:W3:Y:S01]  /*55050*/  LDL.LU R11, [R1+0x1410] ;  /* 0x00141000010b7983 */ /* 0x000ee20000300800 */
[----:B------:R-:W3:Y:S01]  /*55060*/  LDL.LU R10, [R1+0x140c] ;  /* 0x00140c00010a7983 */ /* 0x000ee20000300800 */
[----:B------:R-:W-:Y:S02]  /*55070*/  STL.64 [R1+0x1380], R22 ;  /* 0x0013801601007387 */ /* 0x000fe40000100a00 */
[----:B------:R-:W-:Y:S01]  /*55080*/  STL.64 [R1+0x1378], R20 ;  /* 0x0013781401007387 */ /* 0x000fe20000100a00 */
        /* <DEDUP_REMOVED lines=12> */
[----:B-----5:R-:W-:Y:S01]  /*55150*/  MOV R22, R29 ;  /* 0x0000001d00167202 */ /* 0x020fe20000000f00 */
[----:B------:R-:W-:Y:S01]  /*55160*/  IMAD.MOV.U32 R23, RZ, RZ, R28 ;  /* 0x000000ffff177224 */ /* 0x000fe200078e001c */
[----:B----4-:R-:W-:Y:S01]  /*55170*/  STL.64 [R1+0x1310], R26 ;  /* 0x0013101a01007387 */ /* 0x010fe20000100a00 */
[----:B--2---:R0:W-:Y:S03]  /*55180*/  STL.64 [R1+0x1308], R24 ;  /* 0x0013081801007387 */ /* 0x0041e60000100a00 */
[----:B0-----:R-:W2:Y:S01]  /*55190*/  LDL.LU R24, [R1+0x560] ;  /* 0x0005600001187983 */ /* 0x001ea20000300800 */
[----:B------:R-:W2:Y:S02]  /*551a0*/  LDL.LU R25, [R1+0x564] ;  /* 0x0005640001197983 */ /* 0x000ea40000300800 */
[----:B------:R-:W4:Y:S02]  /*551b0*/  LDL.LU R26, [R1+0x568] ;  /* 0x00056800011a7983 */ /* 0x000f240000300800 */
[----:B------:R-:W4:Y:S01]  /*551c0*/  LDL.LU R27, [R1+0x56c] ;  /* 0x00056c00011b7983 */ /* 0x000f220000300800 */
[----:B---3--:R-:W-:Y:S01]  /*551d0*/  MOV R20, R11 ;  /* 0x0000000b00147202 */ /* 0x008fe20000000f00 */
[----:B------:R-:W-:Y:S01]  /*551e0*/  IMAD.MOV.U32 R21, RZ, RZ, R3 ;  /* 0x000000ffff157224 */ /* 0x000fe200078e0003 */
[----:B------:R-:W3:Y:S01]  /*551f0*/  LDL.LU R11, [R1+0x1408] ;  /* 0x00140800010b7983 */ /* 0x000ee20000300800 */
[----:B------:R-:W5:Y:S02]  /*55200*/  LDL.LU R3, [R1+0x1404] ;  /* 0x0014040001037983 */ /* 0x000f640000300800 */
[----:B------:R-:W-:Y:S01]  /*55210*/  STL.64 [R1+0x13e0], R22 ;  /* 0x0013e01601007387 */ /* 0x000fe20000100a00 */
[----:B------:R-:W-:Y:S04]  /*55220*/  STL.64 [R1+0x13d8], R20 ;  /* 0x0013d81401007387 */ /* 0x000fe80000100a00 */
        /* <DEDUP_REMOVED lines=24> */
[----:B------:R-:W2:Y:S01]  /*553b0*/  LDL.LU R20, [R1+0x640] ;  /* 0x0006400001147983 */ /* 0x000ea20000300800 */
[----:B------:R-:W3:Y:S02]  /*553c0*/  LDL.LU R21, [R1+0x644] ;  /* 0x0006440001157983 */ /* 0x000ee40000300800 */
[----:B------:R-:W3:Y:S02]  /*553d0*/  LDL.LU R22, [R1+0x648] ;  /* 0x0006480001167983 */ /* 0x000ee40000300800 */
[----:B------:R-:W3:Y:S01]  /*553e0*/  LDL.LU R23, [R1+0x64c] ;  /* 0x00064c0001177983 */ /* 0x000ee20000300800 */
[----:B------:R-:W3:Y:S01]  /*553f0*/  LDL.LU R16, [R1+0x650] ;  /* 0x0006500001107983 */ /* 0x000ee20000300800 */
[----:B------:R-:W3:Y:S02]  /*55400*/  LDL.LU R17, [R1+0x654] ;  /* 0x0006540001117983 */ /* 0x000ee40000300800 */
[----:B------:R-:W3:Y:S01]  /*55410*/  LDL.LU R18, [R1+0x658] ;  /* 0x0006580001127983 */ /* 0x000ee20000300800 */
[----:B------:R-:W-:Y:S01]  /*55420*/  MOV R6, R12 ;  /* 0x0000000c00067202 */ /* 0x000fe20000000f00 */
[----:B------:R-:W3:Y:S01]  /*55430*/  LDL.LU R19, [R1+0x65c] ;  /* 0x00065c0001137983 */ /* 0x000ee20000300800 */
[----:B------:R-:W-:-:S02]  /*55440*/  IMAD.MOV.U32 R5, RZ, RZ, R13 ;  /* 0x000000ffff057224 */ /* 0x000fc400078e000d */
[----:B------:R-:W3:Y:S01]  /*55450*/  LDL.LU R12, [R1+0x660] ;  /* 0x00066000010c7983 */ /* 0x000ee20000300800 */
[----:B------:R-:W-:Y:S01]  /*55460*/  MOV R4, R14 ;  /* 0x0000000e00047202 */ /* 0x000fe20000000f00 */
[----:B------:R-:W3:Y:S01]  /*55470*/  LDL.LU R13, [R1+0x664] ;  /* 0x00066400010d7983 */ /* 0x000ee20000300800 */
[----:B------:R-:W3:Y:S02]  /*55480*/  LDL.LU R14, [R1+0x668] ;  /* 0x00066800010e7983 */ /* 0x000ee40000300800 */
[----:B------:R-:W3:Y:S01]  /*55490*/  LDL.LU R15, [R1+0x66c] ;  /* 0x00066c00010f7983 */ /* 0x000ee20000300800 */
        /* <DEDUP_REMOVED lines=35> */
[----:B------:R-:W4:Y:S02]  /*556d0*/  LDL.LU.64 R12, [R1+0x13f8] ;  /* 0x0013f800010c7983 */ /* 0x000f240000300a00 */
[C---:B----4-:R-:W-:Y:S11]  /*556e0*/  HMMA.16816.F32 R16, R4.reuse, R12, R16 ;  /* 0x0000000c0410723c */ /* 0x050ff60000001810 */
[----:B------:R-:W-:Y:S11]  /*556f0*/  @!UPT UIADD3 URZ, URZ, URZ, URZ ;  /* 0x0000003f3f3ff290 */ /* 0x000ff6000fffe03f */
[----:B------:R-:W-:Y:S01]  /*55700*/  @!UPT UIADD3 URZ, URZ, URZ, URZ ;  /* 0x0000003f3f3ff290 */ /* 0x000fe2000fffe03f */
[----:B------:R-:W-:Y:S01]  /*55710*/  STL.64 [R1+0x2c0], R16 ;  /* 0x0002c01001007387 */ /* 0x000fe20000100a00 */
[----:B------:R0:W-:Y:S03]  /*55720*/  STL.64 [R1+0x2c8], R18 ;  /* 0x0002c81201007387 */ /* 0x0001e60000100a00 */
[----:B0-----:R-:W4:Y:S01]  /*55730*/  LDL.LU.64 R18, [R1+0x13f0] ;  /* 0x0013f00001127983 */ /* 0x001f220000300a00 */
        /* <DEDUP_REMOVED lines=110> */
[----:B------:R-:W-:Y:S02]  /*55e20*/  STL.64 [R1+0x1290], R10 ;  /* 0x0012900a01007387 */ /* 0x000fe40000100a00 */
        /* <DEDUP_REMOVED lines=19> */
[----:B------:R-:W2:Y:S11]  /*55f60*/  LDL.LU R20, [R1+0x4d0] ;  /* 0x0004d00001147983 */ /* 0x000eb60000300800 */
[----:B------:R-:W-:Y:S11]  /*55f70*/  @!UPT UIADD3 URZ, URZ, URZ, URZ ;  /* 0x0000003f3f3ff290 */ /* 0x000ff6000fffe03f */
[----:B------:R-:W-:Y:S01]  /*55f80*/  STL.64 [R1+0x160], R24 ;  /* 0x0001601801007387 */ /* 0x000fe20000100a00 */
[----:B------:R-:W-:Y:S02]  /*55f90*/  STL.64 [R1+0x168], R26 ;  /* 0x0001681a01007387 */ /* 0x000fe40000100a00 */
[----:B------:R-:W0:Y:S04]  /*55fa0*/  LDSM.16.M88.4 R24, [R0+0x57800] ;  /* 0x057800000018783b */ /* 0x000e280000000200 */
[----:B------:R-:W2:Y:S01]  /*55fb0*/  LDL.LU R21, [R1+0x4d4] ;  /* 0x0004d40001157983 */ /* 0x000ea20000300800 */
[----:B------:R-:W2:Y:S01]  /*55fc0*/  LDL.LU R22, [R1+0x4d8] ;  /* 0x0004d80001167983 */ /* 0x000ea20000300800 */
[----:B------:R-:W2:Y:S01]  /*55fd0*/  LDL.LU R23, [R1+0x4dc] ;  /* 0x0004dc0001177983 */ /* 0x000ea20000300800 */
[----:B0-----:R-:W-:Y:S01]  /*55fe0*/  MOV R28, R26 ;  /* 0x0000001a001c7202 */ /* 0x001fe20000000f00 */
[----:B------:R-:W-:Y:S01]  /*55ff0*/  IMAD.MOV.U32 R29, RZ, RZ, R27 ;  /* 0x000000ffff1d7224 */ /* 0x000fe200078e001b */
[----:B------:R-:W-:Y:S01]  /*56000*/  MOV R0, R24 ;  /* 0x0000001800007202 */ /* 0x000fe20000000f00 */
[----:B------:R-:W-:Y:S01]  /*56010*/  IMAD.MOV.U32 R2, RZ, RZ, R25 ;  /* 0x000000ffff027224 */ /* 0x000fe200078e0019 */
        /* <DEDUP_REMOVED lines=8> */
[----:B------:R-:W3:Y:S02]  /*560a0*/  LDL.LU.64 R8, [R1+0x1288] ;  /* 0x0012880001087983 */ /* 0x000ee40000300a00 */
[----:B------:R-:W-:Y:S02]  /*560b0*/  STL.64 [R1+0x1268], R6 ;  /* 0x0012680601007387 */ /* 0x000fe40000100a00 */
[----:B------:R0:W-:Y:S02]  /*560c0*/  STL.64 [R1+0x1260], R4 ;  /* 0x0012600401007387 */ /* 0x0001e40000100a00 */
[----:B0-----:R-:W2:Y:S01]  /*560d0*/  LDL.LU R4, [R1+0x480] ;  /* 0x0004800001047983 */ /* 0x001ea20000300800 */
[----:B------:R-:W2:Y:S02]  /*560e0*/  LDL.LU R5, [R1+0x484] ;  /* 0x0004840001057983 */ /* 0x000ea40000300800 */
[----:B------:R-:W2:Y:S01]  /*560f0*/  LDL.LU R6, [R1+0x488] ;  /* 0x0004880001067983 */ /* 0x000ea20000300800 */
[----:B---3--:R-:W-:Y:S11]  /*56100*/  HMMA.16816.F32 R12, R24, R8, R12 ;  /* 0x00000008180c723c */ /* 0x008ff6000000180c */
[----:B------:R-:W-:Y:S11]  /*56110*/  @!UPT UIADD3 URZ, URZ, URZ, URZ ;  /* 0x0000003f3f3ff290 */ /* 0x000ff6000fffe03f */
[----:B------:R-:W-:Y:S01]  /*56120*/  @!UPT UIADD3 URZ, URZ, URZ, URZ ;  /* 0x0000003f3f3ff290 */ /* 0x000fe2000fffe03f */
[----:B------:R-:W-:Y:S01]  /*56130*/  STL.64 [R1+0x140], R12 ;  /* 0x0001400c01007387 */ /* 0x000fe20000100a00 */
[----:B------:R0:W-:Y:S03]  /*56140*/  STL.64 [R1+0x148], R14 ;  /* 0x0001480e01007387 */ /* 0x0001e60000100a00 */
[----:B0-----:R-:W3:Y:S01]  /*56150*/  LDL.LU R15, [R1+0x1280] ;  /* 0x00128000010f7983 */ /* 0x001ee20000300800 */
[----:B-----5:R-:W-:Y:S02]  /*56160*/  MOV R7, R3 ;  /* 0x0000000300077202 */ /* 0x020fe40000000f00 */
[----:B------:R-:W0:Y:S01]  /*56170*/  S2R R3, SR_TID.X ;  /* 0x0000000000037919 */ /* 0x000e220000002100 */
[----:B------:R-:W1:Y:S01]  /*56180*/  S2R R14, SR_TID.X ;  /* 0x00000000000e7919 */ /* 0x000e620000002100 */
[----:B------:R-:W5:Y:S02]  /*56190*/  LDL.LU.64 R12, [R1+0x1278] ;  /* 0x00127800010c7983 */ /* 0x000f640000300a00 */
[----:B--2---:R-:W-:Y:S02]  /*561a0*/  STL.64 [R1+0x1250], R10 ;  /* 0x0012500a01007387 */ /* 0x004fe40000100a00 */
[----:B------:R2:W-:Y:S02]  /*561b0*/  STL.64 [R1+0x1248], R8 ;  /* 0x0012480801007387 */ /* 0x0005e40000100a00 */
[----:B--2---:R-:W2:Y:S01]  /*561c0*/  LDL.LU R8, [R1+0x470] ;  /* 0x0004700001087983 */ /* 0x004ea20000300800 */
[----:B------:R-:W2:Y:S02]  /*561d0*/  LDL.LU R10, [R1+0x478] ;  /* 0x00047800010a7983 */ /* 0x000ea40000300800 */
[----:B------:R-:W2:Y:S01]  /*561e0*/  LDL.LU R11, [R1+0x47c] ;  /* 0x00047c00010b7983 */ /* 0x000ea20000300800 */
[----:B0-----:R-:W-:Y:S01]  /*561f0*/  LOP3.LUT R3, R3, 0x7, RZ, 0xc0, !PT ;  /* 0x0000000703037812 */ /* 0x001fe200078ec0ff */
[----:B-1----:R-:W-:-:S03]  /*56200*/  IMAD.SHL.U32 R14, R14, 0x80, RZ ;  /* 0x000000800e0e7824 */ /* 0x002fc600078e00ff */
[----:B------:R-:W-:-:S04]  /*56210*/  SHF.L.U32 R3, R3, 0x4, RZ ;  /* 0x0000000403037819 */ /* 0x000fc800000006ff */
[----:B------:R-:W-:Y:S02]  /*56220*/  LOP3.LUT R3, R3, 0x780, R14, 0xf8, !PT ;  /* 0x0000078003037812 */ /* 0x000fe400078ef80e */
[----:B------:R-:W2:Y:S01]  /*56230*/  LDL.LU R14, [R1+0x1274] ;  /* 0x00127400010e7983 */ /* 0x000ea20000300800 */
[----:B---3--:R-:W-:-:S03]  /*56240*/  IMAD.MOV.U32 R9, RZ, RZ, R15 ;  /* 0x000000ffff097224 */ /* 0x008fc600078e000f */
[----:B------:R-:W0:Y:S02]  /*56250*/  S2R R15, SR_TID.X ;  /* 0x00000000000f7919 */ /* 0x000e240000002100 */
[----:B0-----:R-:W-:Y:S02]  /*56260*/  LOP3.LUT R3, R3, 0x10, R15, 0x78, !PT ;  /* 0x0000001003037812 */ /* 0x001fe400078e780f */
[----:B------:R-:W2:Y:S01]  /*56270*/  LDL.LU R15, [R1+0x1270] ;  /* 0x00127000010f7983 */ /* 0x000ea20000300800 */
[C---:B-----5:R-:W-:Y:S08]  /*56280*/  HMMA.16816.F32 R20, R24.reuse, R12, R20 ;  /* 0x0000000c1814723c */ /* 0x060ff00000001814 */
[----:B------:R-:W-:Y:S01]  /*56290*/  HMMA.16816.F32 R24, R24, R16, R4 ;  /* 0x000000101818723c */ /* 0x000fe20000001804 */
[----:B--2---:R-:W-:Y:S01]  /*562a0*/  STL.64 [R1+0x1240], R14 ;  /* 0x0012400e01007387 */ /* 0x004fe20000100a00 */
[----:B------:R0:W-:Y:S11]  /*562b0*/  STL.64 [R1+0x1238], R12 ;  /* 0x0012380c01007387 */ /* 0x0001f60000100a00 */
[----:B------:R-:W-:Y:S02]  /*562c0*/  @!UPT UIADD3 URZ, URZ, URZ, URZ ;  /* 0x0000003f3f3ff290 */ /* 0x000fe4000fffe03f */
[----:B------:R1:W-:Y:S02]  /*562d0*/  STL.64 [R1+0x130], R20 ;  /* 0x0001301401007387 */ /* 0x0003e40000100a00 */
[----:B------:R2:W-:Y:S01]  /*562e0*/  STL.64 [R1+0x138], R22 ;  /* 0x0001381601007387 */ /* 0x0005e20000100a00 */
[----:B0-----:R-:W3:Y:S01]  /*562f0*/  LDL.LU R12, [R1+0x4c0] ;  /* 0x0004c000010c7983 */ /* 0x001ee20000300800 */
[----:B------:R-:W3:Y:S02]  /*56300*/  LDL.LU R13, [R1+0x4c4] ;  /* 0x0004c400010d7983 */ /* 0x000ee40000300800 */
[----:B------:R-:W3:Y:S02]  /*56310*/  LDL.LU R14, [R1+0x4c8] ;  /* 0x0004c800010e7983 */ /* 0x000ee40000300800 */
[----:B------:R-:W3:Y:S01]  /*56320*/  LDL.LU R15, [R1+0x4cc] ;  /* 0x0004cc00010f7983 */ /* 0x000ee20000300800 */
[----:B-1----:R-:W5:Y:S01]  /*56330*/  LDL.LU R20, [R1+0x5a0] ;  /* 0x0005a00001147983 */ /* 0x002f620000300800 */
[----:B------:R-:W5:Y:S02]  /*56340*/  LDL.LU R21, [R1+0x5a4] ;  /* 0x0005a40001157983 */ /* 0x000f640000300800 */
[----:B--2---:R-:W5:Y:S02]  /*56350*/  LDL.LU R22, [R1+0x5a8] ;  /* 0x0005a80001167983 */ /* 0x004f640000300800 */
[----:B------:R-:W5:Y:S01]  /*56360*/  LDL.LU R23, [R1+0x5ac] ;  /* 0x0005ac0001177983 */ /* 0x000f620000300800 */
[----:B------:R-:W2:Y:S01]  /*56370*/  LDL.LU.64 R6, [R1+0x1268] ;  /* 0x0012680001067983 */ /* 0x000ea20000300a00 */
[----:B------:R-:W3:Y:S02]  /*56380*/  LDL.LU.64 R4, [R1+0x1260] ;  /* 0x0012600001047983 */ /* 0x000ee40000300a00 */
[----:B------:R4:W-:Y:S02]  /*56390*/  STL.64 [R1+0x100], R24 ;  /* 0x0001001801007387 */ /* 0x0009e40000100a00 */
[----:B------:R2:W-:Y:S01]  /*563a0*/  STL.64 [R1+0x108], R26 ;  /* 0x0001081a01007387 */ /* 0x0005e20000100a00 */
[----:B----4-:R-:W-:Y:S01]  /*563b0*/  MOV R24, R19 ;  /* 0x0000001300187202 */ /* 0x010fe20000000f00 */
[----:B------:R-:W-:Y:S01]  /*563c0*/  IMAD.MOV.U32 R25, RZ, RZ, R18 ;  /* 0x000000ffff197224 */ /* 0x000fe200078e0012 */
[----:B------:R-:W-:Y:S01]  /*563d0*/  LOP3.LUT R3, R3, 0x60, RZ, 0x3c, !PT ;  /* 0x0000006003037812 */ /* 0x000fe200078e3cff */
[----:B------:R-:W4:Y:S01]  /*563e0*/  LDL.LU R19, [R1+0x125c] ;  /* 0x00125c0001137983 */ /* 0x000f220000300800 */
[----:B------:R-:W4:Y:S01]  /*563f0*/  LDL.LU R18, [R1+0x1258] ;  /* 0x0012580001127983 */ /* 0x000f220000300800 */
[----:B--2---:R-:W-:Y:S01]  /*56400*/  MOV R26, R7 ;  /* 0x00000007001a7202 */ /* 0x004fe20000000f00 */
[----:B------:R-:W-:-:S07]  /*56410*/  IMAD.MOV.U32 R27, RZ, RZ, R6 ;  /* 0x000000ffff1b7224 */ /* 0x000fce00078e0006 */
[C---:B---3--:R-:W-:Y:S11]  /*56420*/  HMMA.16816.F32 R8, R24.reuse, R4, R8 ;  /* 0x000000041808723c */ /* 0x048ff60000001808 */
[----:B------:R-:W-:Y:S11]  /*56430*/  @!UPT UIADD3 URZ, URZ, URZ, URZ ;  /* 0x0000003f3f3ff290 */ /* 0x000ff6000fffe03f */
[----:B------:R-:W-:Y:S01]  /*56440*/  @!UPT UIADD3 URZ, URZ, URZ, URZ ;  /* 0x0000003f3f3ff290 */ /* 0x000fe2000fffe03f */
[----:B------:R-:W-:Y:S01]  /*56450*/  STL.64 [R1+0xf0], R8 ;  /* 0x0000f00801007387 */ /* 0x000fe20000100a00 */
[----:B------:R-:W-:Y:S02]  /*56460*/  STL.64 [R1+0xf8], R10 ;  /* 0x0000f80a01007387 */ /* 0x000fe40000100a00 */
[----:B------:R-:W0:Y:S02]  /*56470*/  LDSM.16.M88.4 R8, [R3+0x50000] ;  /* 0x050000000308783b */ /* 0x000e240000000200 */
[----:B0-----:R-:W-:Y:S01]  /*56480*/  MOV R6, R10 ;  /* 0x0000000a00067202 */ /* 0x001fe20000000f00 */
[----:B------:R0:W-:Y:S01]  /*56490*/  STL.64 [R1+0x30], R8 ;  /* 0x0000300801007387 */ /* 0x0001e20000100a00 */
[----:B------:R-:W-:Y:S02]  /*564a0*/  IMAD.MOV.U32 R7, RZ, RZ, R11 ;  /* 0x000000ffff077224 */ /* 0x000fe400078e000b */
[----:B------:R-:W2:Y:S01]  /*564b0*/  LDL.LU.64 R10, [R1+0x1250] ;  /* 0x00125000010a7983 */ /* 0x000ea20000300a00 */
[----:B0-----:R-:W3:Y:S02]  /*564c0*/  LDL.LU.64 R8, [R1+0x1248] ;  /* 0x0012480001087983 */ /* 0x001ee40000300a00 */
[----:B------:R-:W-:Y:S02]  /*564d0*/  STL [R1+0x11e4], R7 ;  /* 0x0011e40701007387 */ /* 0x000fe40000100800 */
[----:B------:R-:W-:Y:S01]  /*564e0*/  STL [R1+0x11e0], R6 ;  /* 0x0011e00601007387 */ /* 0x000fe20000100800 */
[C---:B---3--:R-:W-:Y:S01]  /*564f0*/  HMMA.16816.F32 R12, R24.reuse, R8, R12 ;  /* 0x00000008180c723c */ /* 0x048fe2000000180c */
[----:B--2---:R-:W-:Y:S01]  /*56500*/  STL.64 [R1+0x1208], R10 ;  /* 0x0012080a01007387 */ /* 0x004fe20000100a00 */
[----:B------:R0:W-:Y:S11]  /*56510*/  STL.64 [R1+0x1200], R8 ;  /* 0x0012000801007387 */ /* 0x0001f60000100a00 */
[----:B------:R-:W-:Y:S10]  /*56520*/  @!UPT UIADD3 URZ, URZ, URZ, URZ ;  /* 0x0000003f3f3ff290 */ /* 0x000ff4000fffe03f */
[----:B------:R-:W-:Y:S01]  /*56530*/  STL.64 [R1+0xe0], R12 ;  /* 0x0000e00c01007387 */ /* 0x000fe20000100a00 */
[----:B------:R-:W-:Y:S02]  /*56540*/  STL.64 [R1+0xe8], R14 ;  /* 0x0000e80e01007387 */ /* 0x000fe40000100a00 */
[----:B0-----:R-:W2:Y:S02]  /*56550*/  LDL.LU R8, [R1+0x5f0] ;  /* 0x0005f00001087983 */ /* 0x001ea40000300800 */
[----:B------:R-:W2:Y:S01]  /*56560*/  LDL.LU R9, [R1+0x5f4] ;  /* 0x0005f40001097983 */ /* 0x000ea20000300800 */
[----:B------:R-:W3:Y:S01]  /*56570*/  LDL.LU R10, [R1+0x5f8] ;  /* 0x0005f800010a7983 */ /* 0x000ee20000300800 */
[----:B------:R-:W3:Y:S03]  /*56580*/  LDL.LU R11, [R1+0x5fc] ;  /* 0x0005fc00010b7983 */ /* 0x000ee60000300800 */
[----:B------:R-:W0:Y:S02]  /*56590*/  LDSM.16.M88.4 R12, [R3+0x50800] ;  /* 0x05080000030c783b */ /* 0x000e240000000200 */
[----:B0-----:R-:W-:Y:S01]  /*565a0*/  MOV R7, R14 ;  /* 0x0000000e00077202 */ /* 0x001fe20000000f00 */
[----:B------:R-:W-:Y:S01]  /*565b0*/  IMAD.MOV.U32 R6, RZ, RZ, R15 ;  /* 0x000000ffff067224 */ /* 0x000fe200078e000f */
[----:B---3--:R-:W-:Y:S01]  /*565c0*/  STL.64 [R1+0x1220], R10 ;  /* 0x0012200a01007387 */ /* 0x008fe20000100a00 */
[----:B--2---:R0:W-:Y:S03]  /*565d0*/  STL.64 [R1+0x1218], R8 ;  /* 0x0012180801007387 */ /* 0x0041e60000100a00 */
[----:B0-----:R-:W2:Y:S01]  /*565e0*/  LDL.LU R8, [R1+0x600] ;  /* 0x0006000001087983 */ /* 0x001ea20000300800 */
[----:B------:R-:W2:Y:S02]  /*565f0*/  LDL.LU R9, [R1+0x604] ;  /* 0x0006040001097983 */ /* 0x000ea40000300800 */
[----:B------:R-:W2:Y:S02]  /*56600*/  LDL.LU R10, [R1+0x608] ;  /* 0x00060800010a7983 */ /* 0x000ea40000300800 */
[----:B------:R-:W2:Y:S01]  /*56610*/  LDL.LU R11, [R1+0x60c] ;  /* 0x00060c00010b7983 */ /* 0x000ea20000300800 */
[----:B------:R-:W-:Y:S02]  /*56620*/  STL.64 [R1+0x20], R12 ;  /* 0x0000200c01007387 */ /* 0x000fe40000100a00 */
[----:B------:R-:W0:Y:S04]  /*56630*/  LDSM.16.M88.4 R12, [R3+0x51000] ;  /* 0x05100000030c783b */ /* 0x000e280000000200 */
[----:B------:R-:W-:Y:S02]  /*56640*/  STL [R1+0x11ec], R6 ;  /* 0x0011ec0601007387 */ /* 0x000fe40000100800 */
[----:B------:R-:W-:Y:S01]  /*56650*/  STL [R1+0x11e8], R7 ;  /* 0x0011e80701007387 */ /* 0x000fe20000100800 */
[----:B0-----:R-:W-:Y:S01]  /*56660*/  STL.64 [R1+0x10], R12 ;  /* 0x0000100c01007387 */ /* 0x001fe20000100a00 */
[----:B------:R0:W-:Y:S03]  /*56670*/  STL.64 [R1+0x18], R14 ;  /* 0x0000180e01007387 */ /* 0x0001e60000100a00 */
[----:B0-----:R-:W3:Y:S01]  /*56680*/  LDL.LU.64 R14, [R1+0x1240] ;  /* 0x00124000010e7983 */ /* 0x001ee20000300a00 */
[----:B------:R-:W5:Y:S02]  /*56690*/  LDL.LU.64 R12, [R1+0x1238] ;  /* 0x00123800010c7983 */ /* 0x000f640000300a00 */
[----:B-----5:R-:W-:Y:S01]  /*566a0*/  HMMA.16816.F32 R20, R24, R12, R20 ;  /* 0x0000000c1814723c */ /* 0x020fe20000001814 */
[----:B---3--:R-:W-:Y:S01]  /*566b0*/  STL.64 [R1+0x11f8], R14 ;  /* 0x0011f80e01007387 */ /* 0x008fe20000100a00 */
[----:B------:R0:W-:Y:S11]  /*566c0*/  STL.64 [R1+0x11f0], R12 ;  /* 0x0011f00c01007387 */ /* 0x0001f60000100a00 */
[----:B------:R-:W-:Y:S10]  /*566d0*/  @!UPT UIADD3 URZ, URZ, URZ, URZ ;  /* 0x0000003f3f3ff290 */ /* 0x000ff4000fffe03f */
[----:B------:R-:W-:Y:S01]  /*566e0*/  STL.64 [R1+0xd0], R20 ;  /* 0x0000d01401007387 */ /* 0x000fe20000100a00 */
[----:B------:R-:W-:Y:S02]  /*566f0*/  STL.64 [R1+0xd8], R22 ;  /* 0x0000d81601007387 */ /* 0x000fe40000100a00 */
[----:B------:R-:W1:Y:S04]  /*56700*/  LDSM.16.M88.4 R20, [R3+0x51800] ;  /* 0x051800000314783b */ /* 0x000e680000000200 */
[----:B0-----:R-:W3:Y:S01]  /*56710*/  LDL.LU R12, [R1+0x590] ;  /* 0x00059000010c7983 */ /* 0x001ee20000300800 */
[----:B------:R-:W3:Y:S01]  /*56720*/  LDL.LU R13, [R1+0x594] ;  /* 0x00059400010d7983 */ /* 0x000ee20000300800 */
[----:B------:R-:W3:Y:S02]  /*56730*/  LDL.LU R14, [R1+0x598] ;  /* 0x00059800010e7983 */ /* 0x000ee40000300800 */
[----:B------:R-:W3:Y:S01]  /*56740*/  LDL.LU R15, [R1+0x59c] ;  /* 0x00059c00010f7983 */ /* 0x000ee20000300800 */
[----:B-1----:R-:W-:Y:S01]  /*56750*/  MOV R6, R22 ;  /* 0x0000001600067202 */ /* 0x002fe20000000f00 */
[----:B------:R-:W-:Y:S01]  /*56760*/  STL.64 [R1], R20 ;  /* 0x0000001401007387 */ /* 0x000fe20000100a00 */
[----:B------:R-:W-:-:S02]  /*56770*/  IMAD.MOV.U32 R7, RZ, RZ, R23 ;  /* 0x000000ffff077224 */ /* 0x000fc400078e0017 */
[----:B------:R-:W0:Y:S01]  /*56780*/  LDSM.16.M88.4 R20, [R3+0x52000] ;  /* 0x052000000314783b */ /* 0x000e220000000200 */
[----:B--2---:R-:W-:Y:S01]  /*56790*/  HMMA.16816.F32 R24, R24, R16, R8 ;  /* 0x000000101818723c */ /* 0x004fe20000001808 */
[----:B0-----:R-:W-:Y:S02]  /*567a0*/  STL.64 [R1+0x10a0], R22 ;  /* 0x0010a01601007387 */ /* 0x001fe40000100a00 */
[----:B------:R0:W-:Y:S02]  /*567b0*/  STL.64 [R1+0x1098], R20 ;  /* 0x0010981401007387 */ /* 0x0001e40000100a00 */
[----:B0-----:R-:W-:Y:S01]  /*567c0*/  MOV R20, R0 ;  /* 0x0000000000147202 */ /* 0x001fe20000000f00 */
[----:B------:R-:W-:Y:S01]  /*567d0*/  IMAD.MOV.U32 R21, RZ, RZ, R2 ;  /* 0x000000ffff157224 */ /* 0x000fe200078e0002 */
[----:B------:R-:W2:Y:S01]  /*567e0*/  LDL.LU R0, [R1+0x1234] ;  /* 0x0012340001007983 */ /* 0x000ea20000300800 */
[----:B------:R-:W5:Y:S01]  /*567f0*/  LDL.LU R2, [R1+0x1230] ;  /* 0x0012300001027983 */ /* 0x000f620000300800 */
[----:B------:R-:W-:Y:S01]  /*56800*/  MOV R22, R28 ;  /* 0x0000001c00167202 */ /* 0x000fe20000000f00 */
[----:B------:R-:W-:Y:S01]  /*56810*/  IMAD.MOV.U32 R23, RZ, RZ, R29 ;  /* 0x000000ffff177224 */ /* 0x000fe200078e001d */
[----:B------:R-:W2:Y:S01]  /*56820*/  LDL.LU R28, [R1+0x122c] ;  /* 0x00122c00011c7983 */ /* 0x000ea20000300800 */
[----:B------:R-:W2:Y:S02]  /*56830*/  LDL.LU R29, [R1+0x1228] ;  /* 0x00122800011d7983 */ /* 0x000ea40000300800 */
[----:B------:R-:W2:Y:S02]  /*56840*/  LDL.LU.64 R10, [R1+0x1220] ;  /* 0x00122000010a7983 */ /* 0x000ea40000300a00 */
[----:B------:R-:W2:Y:S07]  /*56850*/  LDL.LU.64 R8, [R1+0x1218] ;  /* 0x0012180001087983 */ /* 0x000eae0000300a00 */
[----:B------:R-:W-:Y:S01]  /*56860*/  STL.64 [R1+0xc0], R24 ;  /* 0x0000c01801007387 */ /* 0x000fe20000100a00 */
[----:B------:R-:W-:Y:S02]  /*56870*/  STL.64 [R1+0xc8], R26 ;  /* 0x0000c81a01007387 */ /* 0x000fe40000100a00 */
[----:B------:R-:W0:Y:S02]  /*56880*/  LDSM.16.M88.4 R24, [R3+0x52800] ;  /* 0x052800000318783b */ /* 0x000e240000000200 */
[----:B0-----:R4:W-:Y:S02]  /*56890*/  STL.64 [R1+0x1060], R26 ;  /* 0x0010601a01007387 */ /* 0x0019e40000100a00 */
[----:B------:R0:W-:Y:S01]  /*568a0*/  STL.64 [R1+0x1058], R24 ;  /* 0x0010581801007387 */ /* 0x0001e20000100a00 */
[----:B----4-:R-:W-:Y:S01]  /*568b0*/  MOV R26, R18 ;  /* 0x00000012001a7202 */ /* 0x010fe20000000f00 */
[----:B0-----:R-:W4:Y:S01]  /*568c0*/  LDL.LU R24, [R1+0x4b0] ;  /* 0x0004b00001187983 */ /* 0x001f220000300800 */
[----:B------:R-:W4:Y:S02]  /*568d0*/  LDL.LU R25, [R1+0x4b4] ;  /* 0x0004b40001197983 */ /* 0x000f240000300800 */
[----:B------:R-:W3:Y:S02]  /*568e0*/  LDL.LU R18, [R1+0x1214] ;  /* 0x0012140001127983 */ /* 0x000ee40000300800 */
[----:B------:R-:W-:-:S02]  /*568f0*/  IMAD.MOV.U32 R27, RZ, RZ, R19 ;  /* 0x000000ffff1b7224 */ /* 0x000fc400078e0013 */
[----:B------:R-:W3:Y:S01]  /*56900*/  LDL.LU R19, [R1+0x1210] ;  /* 0x0012100001137983 */ /* 0x000ee20000300800 */
[C---:B--2---:R-:W-:Y:S11]  /*56910*/  HMMA.16816.F32 R8, R20.reuse, R4, R8 ;  /* 0x000000041408723c */ /* 0x044ff60000001808 */
[----:B------:R-:W-:Y:S11]  /*56920*/  @!UPT UIADD3 URZ, URZ, URZ, URZ ;  /* 0x0000003f3f3ff290 */ /* 0x000ff6000fffe03f */
[----:B------:R-:W-:Y:S01]  /*56930*/  @!UPT UIADD3 URZ, URZ, URZ, URZ ;  /* 0x0000003f3f3ff290 */ /* 0x000fe2000fffe03f */
[----:B------:R-:W-:Y:S01]  /*56940*/  STL.64 [R1+0xb0], R8 ;  /* 0x0000b00801007387 */ /* 0x000fe20000100a00 */
[----:B------:R0:W-:Y:S03]  /*56950*/  STL.64 [R1+0xb8], R10 ;  /* 0x0000b80a01007387 */ /* 0x0001e60000100a00 */
[----:B0-----:R-:W2:Y:S01]  /*56960*/  LDL.LU.64 R10, [R1+0x1208] ;  /* 0x00120800010a7983 */ /* 0x001ea20000300a00 */
[----:B------:R-:W3:Y:S02]  /*56970*/  LDL.LU.64 R8, [R1+0x1200] ;  /* 0x0012000001087983 */ /* 0x000ee40000300a00 */
[----:B---3--:R-:W-:Y:S11]  /*56980*/  HMMA.16816.F32 R12, R20, R8, R12 ;  /* 0x00000008140c723c */ /* 0x008ff6000000180c */
[----:B------:R-:W-:Y:S11]  /*56990*/  @!UPT UIADD3 URZ, URZ, URZ, URZ ;  /* 0x0000003f3f3ff290 */ /* 0x000ff6000fffe03f */
[----:B------:R-:W-:Y:S01]  /*569a0*/  @!UPT UIADD3 URZ, URZ, URZ, URZ ;  /* 0x0000003f3f3ff290 */ /* 0x000fe2000fffe03f */
[----:B------:R-:W-:Y:S01]  /*569b0*/  STL.64 [R1+0xa0], R12 ;  /* 0x0000a00c01007387 */ /* 0x000fe20000100a00 */
[----:B------:R0:W-:Y:S03]  /*569c0*/  STL.64 [R1+0xa8], R14 ;  /* 0x0000a80e01007387 */ /* 0x0001e60000100a00 */
[----:B0-----:R-:W3:Y:S01]  /*569d0*/  LDL.LU.64 R14, [R1+0x11f8] ;  /* 0x0011f800010e7983 */ /* 0x001ee20000300a00 */
[----:B------:R-:W3:Y:S02]  /*569e0*/  LDL.LU.64 R12, [R1+0x11f0] ;  /* 0x0011f000010c7983 */ /* 0x000ee40000300a00 */
[----:B--2---:R5:W-:Y:S01]  /*569f0*/  STL.64 [R1+0x11b8], R10 ;  /* 0x0011b80a01007387 */ /* 0x004be20000100a00 */
[----:B------:R-:W-:Y:S01]  /*56a00*/  MOV R8, R29 ;  /* 0x0000001d00087202 */ /* 0x000fe20000000f00 */
[----:B------:R-:W-:Y:S01]  /*56a10*/  IMAD.MOV.U32 R9, RZ, RZ, R28 ;  /* 0x000000ffff097224 */ /* 0x000fe200078e001c */
[----:B-----5:R-:W-:Y:S01]  /*56a20*/  MOV R10, R2 ;  /* 0x00000002000a7202 */ /* 0x020fe20000000f00 */
[----:B------:R-:W-:-:S07]  /*56a30*/  IMAD.MOV.U32 R11, RZ, RZ, R0 ;  /* 0x000000ffff0b7224 */ /* 0x000fce00078e0000 */
[----:B---3--:R-:W-:Y:S11]  /*56a40*/  HMMA.16816.F32 R8, R20, R12, R8 ;  /* 0x0000000c1408723c */ /* 0x008ff60000001808 */
[----:B------:R-:W-:Y:S11]  /*56a50*/  @!UPT UIADD3 URZ, URZ, URZ, URZ ;  /* 0x0000003f3f3ff290 */ /* 0x000ff6000fffe03f */
[----:B------:R-:W-:Y:S01]  /*56a60*/  @!UPT UIADD3 URZ, URZ, URZ, URZ ;  /* 0x0000003f3f3ff290 */ /* 0x000fe2000fffe03f */
[----:B------:R4:W-:Y:S01]  /*56a70*/  STL.64 [R1+0x90], R8 ;  /* 0x0000900801007387 */ /* 0x0009e20000100a00 */
[----:B------:R-:W-:Y:S02]  /*56a80*/  STL.64 [R1+0x11b0], R14 ;  /* 0x0011b00e01007387 */ /* 0x000fe40000100a00 */
[----:B------:R-:W0:Y:S04]  /*56a90*/  LDSM.16.M88.4 R12, [R3+0x53000] ;  /* 0x05300000030c783b */ /* 0x000e280000000200 */
[----:B------:R-:W-:Y:S01]  /*56aa0*/  IMAD.MOV.U32 R0, RZ, RZ, R11 ;  /* 0x000000ffff007224 */ /* 0x000fe200078e000b */
[----:B------:R-:W-:-:S04]  /*56ab0*/  MOV R2, R10 ;  /* 0x0000000a00027202 */ /* 0x000fc80000000f00 */
[----:B------:R-:W-:Y:S01]  /*56ac0*/  STL [R1+0xe94], R0 ;  /* 0x000e940001007387 */ /* 0x000fe20000100800 */
[----:B------:R-:W-:Y:S01]  /*56ad0*/  STL [R1+0xe90], R2 ;  /* 0x000e900201007387 */ /* 0x000fe20000100800 */
[----:B----4-:R-:W-:Y:S02]  /*56ae0*/  HMMA.16816.F32 R8, R20, R16, R24 ;  /* 0x000000101408723c */ /* 0x010fe40000001818 */
[----:B0-----:R-:W-:Y:S01]  /*56af0*/  STL.64 [R1+0x70], R12 ;  /* 0x0000700c01007387 */ /* 0x001fe20000100a00 */
[----:B------:R-:W-:Y:S02]  /*56b00*/  STL.64 [R1+0x78], R14 ;  /* 0x0000780e01007387 */ /* 0x000fe40000100a00 */
[----:B------:R-:W-:Y:S02]  /*56b10*/  STL.64 [R1+0x11a8], R18 ;  /* 0x0011a81201007387 */ /* 0x000fe40000100a00 */
[----:B------:R-:W2:Y:S01]  /*56b20*/  LDL.LU R24, [R1+0x220] ;  /* 0x0002200001187983 */ /* 0x000ea20000300800 */
[----:B------:R-:W2:Y:S01]  /*56b30*/  LDL.LU R25, [R1+0x224] ;  /* 0x0002240001197983 */ /* 0x000ea20000300800 */
[----:B------:R-:W3:Y:S02]  /*56b40*/  LDL.LU R26, [R1+0x228] ;  /* 0x00022800011a7983 */ /* 0x000ee40000300800 */
[----:B------:R-:W3:Y:S02]  /*56b50*/  LDL.LU R27, [R1+0x22c] ;  /* 0x00022c00011b7983 */ /* 0x000ee40000300800 */
[----:B------:R-:W4:Y:S01]  /*56b60*/  LDL.LU R20, [R1] ;  /* 0x0000000001147983 */ /* 0x000f220000300800 */
[----:B------:R-:W4:Y:S01]  /*56b70*/  LDL.LU R21, [R1+0x4] ;  /* 0x0000040001157983 */ /* 0x000f220000300800 */
[----:B------:R-:W-:Y:S01]  /*56b80*/  MOV R22, R6 ;  /* 0x0000000600167202 */ /* 0x000fe20000000f00 */
[----:B------:R-:W-:-:S02]  /*56b90*/  IMAD.MOV.U32 R23, RZ, RZ, R7 ;  /* 0x000000ffff177224 */ /* 0x000fc400078e0007 */
[----:B------:R-:W5:Y:S01]  /*56ba0*/  LDL.LU R6, [R1+0x11ec] ;  /* 0x0011ec0001067983 */ /* 0x000f620000300800 */
[----:B------:R-:W5:Y:S02]  /*56bb0*/  LDL.LU R7, [R1+0x11e8] ;  /* 0x0011e80001077983 */ /* 0x000f640000300800 */
[----:B------:R-:W-:Y:S02]  /*56bc0*/  STL.64 [R1+0x10f0], R22 ;  /* 0x0010f01601007387 */ /* 0x000fe40000100a00 */
[----:B----4-:R-:W-:Y:S01]  /*56bd0*/  STL.64 [R1+0x10e8], R20 ;  /* 0x0010e81401007387 */ /* 0x010fe20000100a00 */
[----:B---3--:R-:W-:Y:S02]  /*56be0*/  STL.64 [R1+0x1070], R26 ;  /* 0x0010701a01007387 */ /* 0x008fe40000100a00 */
[----:B--2---:R0:W-:Y:S02]  /*56bf0*/  STL.64 [R1+0x1068], R24 ;  /* 0x0010681801007387 */ /* 0x0041e40000100a00 */
        /* <DEDUP_REMOVED lines=28> */
[----:B---3--:R-:W-:Y:S02]  /*56dc0*/  STL.64 [R1+0x10c0], R26 ;  /* 0x0010c01a01007387 */ /* 0x008fe40000100a00 */
        /* <DEDUP_REMOVED lines=18> */
[----:B------:R-:W4:Y:S01]  /*56ef0*/  LDL.LU R21, [R1+0x24] ;  /* 0x0000240001157983 */ /* 0x000f220000300800 */
[----:B-----5:R-:W-:Y:S01]  /*56f00*/  MOV R22, R7 ;  /* 0x0000000700167202 */ /* 0x020fe20000000f00 */
[----:B------:R-:W-:Y:S01]  /*56f10*/  IMAD.MOV.U32 R23, RZ, RZ, R6 ;  /* 0x000000ffff177224 */ /* 0x000fe200078e0006 */
[----:B------:R-:W5:Y:S01]  /*56f20*/  LDL.LU R7, [R1+0x11e4] ;  /* 0x0011e40001077983 */ /* 0x000f620000300800 */
[----:B------:R-:W5:Y:S03]  /*56f30*/  LDL.LU R6, [R1+0x11e0] ;  /* 0x0011e00001067983 */ /* 0x000f660000300800 */
[----:B------:R-:W-:Y:S04]  /*56f40*/  STL.64 [R1+0x1190], R22 ;  /* 0x0011901601007387 */ /* 0x000fe80000100a00 */
        /* <DEDUP_REMOVED lines=24> */
[----:B------:R-:W4:Y:S03]  /*570d0*/  LDL.LU R7, [R1+0x11d8] ;  /* 0x0011d80001077983 */ /* 0x000f260000300800 */
[----:B---3--:R-:W-:Y:S01]  /*570e0*/  STL.64 [R1+0x1130], R26 ;  /* 0x0011301a01007387 */ /* 0x008fe20000100a00 */
[----:B--2---:R0:W-:Y:S03]  /*570f0*/  STL.64 [R1+0x1128], R24 ;  /* 0x0011281801007387 */ /* 0x0041e60000100a00 */
[----:B0-----:R-:W2:Y:S01]  /*57100*/  LDL.LU R24, [R1+0x3f0] ;  /* 0x0003f00001187983 */ /* 0x001ea20000300800 */
[----:B------:R-:W2:Y:S02]  /*57110*/  LDL.LU R25, [R1+0x3f4] ;  /* 0x0003f40001197983 */ /* 0x000ea40000300800 */
[----:B------:R-:W3:Y:S01]  /*57120*/  LDL.LU R26, [R1+0x3f8] ;  /* 0x0003f800011a7983 */ /* 0x000ee20000300800 */
[----:B-----5:R-:W-:-:S02]  /*57130*/  MOV R27, R6 ;  /* 0x00000006001b7202 */ /* 0x020fc40000000f00 */
[----:B------:R-:W5:Y:S01]  /*57140*/  LDL.LU R6, [R1+0x11d4] ;  /* 0x0011d40001067983 */ /* 0x000f620000300800 */
[----:B------:R-:W-:-:S03]  /*57150*/  MOV R3, R8 ;  /* 0x0000000800037202 */ /* 0x000fc60000000f00 */
[----:B---3--:R-:W-:Y:S01]  /*57160*/  STL.64 [R1+0x1150], R26 ;  /* 0x0011501a01007387 */ /* 0x008fe20000100a00 */
[----:B--2---:R0:W-:Y:S03]  /*57170*/  STL.64 [R1+0x1148], R24 ;  /* 0x0011481801007387 */ /* 0x0041e60000100a00 */
[----:B0-----:R-:W2:Y:S01]  /*57180*/  LDL.LU R24, [R1+0x400] ;  /* 0x0004000001187983 */ /* 0x001ea20000300800 */
[----:B------:R-:W2:Y:S02]  /*57190*/  LDL.LU R25, [R1+0x404] ;  /* 0x0004040001197983 */ /* 0x000ea40000300800 */
[----:B------:R-:W3:Y:S02]  /*571a0*/  LDL.LU R26, [R1+0x408] ;  /* 0x00040800011a7983 */ /* 0x000ee40000300800 */
[----:B----4-:R-:W-:Y:S02]  /*571b0*/  IMAD.MOV.U32 R27, RZ, RZ, R7 ;  /* 0x000000ffff1b7224 */ /* 0x010fe400078e0007 */
[----:B------:R-:W4:Y:S01]  /*571c0*/  LDL.LU R7, [R1+0x11d0] ;  /* 0x0011d00001077983 */ /* 0x000f220000300800 */
[----:B------:R-:W4:Y:S02]  /*571d0*/  LDL.LU R12, [R1+0x460] ;  /* 0x00046000010c7983 */ /* 0x000f240000300800 */
[----:B------:R-:W4:Y:S02]  /*571e0*/  LDL.LU R13, [R1+0x464] ;  /* 0x00046400010d7983 */ /* 0x000f240000300800 */
[----:B------:R-:W4:Y:S01]  /*571f0*/  LDL.LU R14, [R1+0x468] ;  /* 0x00046800010e7983 */ /* 0x000f220000300800 */
[----:B------:R-:W4:Y:S01]  /*57200*/  LDL.LU R15, [R1+0x46c] ;  /* 0x00046c00010f7983 */ /* 0x000f220000300800 */
[----:B------:R-:W-:-:S02]  /*57210*/  IMAD.MOV.U32 R29, RZ, RZ, R9 ;  /* 0x000000ffff1d7224 */ /* 0x000fc400078e0009 */
[----:B------:R-:W4:Y:S01]  /*57220*/  LDL.LU R8, [R1+0x4a0] ;  /* 0x0004a00001087983 */ /* 0x000f220000300800 */
[----:B------:R-:W-:Y:S01]  /*57230*/  MOV R28, R10 ;  /* 0x0000000a001c7202 */ /* 0x000fe20000000f00 */
[----:B------:R-:W4:Y:S01]  /*57240*/  LDL.LU R9, [R1+0x4a4] ;  /* 0x0004a40001097983 */ /* 0x000f220000300800 */
[----:B------:R-:W-:Y:S02]  /*57250*/  IMAD.MOV.U32 R4, RZ, RZ, R11 ;  /* 0x000000ffff047224 */ /* 0x000fe400078e000b */
        /* <DEDUP_REMOVED lines=10> */
[----:B------:R-:W3:Y:S01]  /*57300*/  LDL.LU R26, [R1+0x418] ;  /* 0x00041800011a7983 */ /* 0x000ee20000300800 */
[----:B-----5:R-:W-:-:S02]  /*57310*/  MOV R27, R6 ;  /* 0x00000006001b7202 */ /* 0x020fc40000000f00 */
[----:B------:R-:W5:Y:S04]  /*57320*/  LDL.LU R6, [R1+0x11cc] ;  /* 0x0011cc0001067983 */ /* 0x000f680000300800 */
[----:B---3--:R-:W-:Y:S01]  /*57330*/  STL.64 [R1+0x1170], R26 ;  /* 0x0011701a01007387 */ /* 0x008fe20000100a00 */
[----:B--2---:R0:W-:Y:S03]  /*57340*/  STL.64 [R1+0x1168], R24 ;  /* 0x0011681801007387 */ /* 0x0041e60000100a00 */
[----:B0-----:R-:W2:Y:S01]  /*57350*/  LDL.LU R24, [R1+0x420] ;  /* 0x0004200001187983 */ /* 0x001ea20000300800 */
[----:B------:R-:W2:Y:S02]  /*57360*/  LDL.LU R25, [R1+0x424] ;  /* 0x0004240001197983 */ /* 0x000ea40000300800 */
[----:B------:R-:W3:Y:S02]  /*57370*/  LDL.LU R26, [R1+0x428] ;  /* 0x00042800011a7983 */ /* 0x000ee40000300800 */
[----:B----4-:R-:W-:-:S02]  /*57380*/  IMAD.MOV.U32 R27, RZ, RZ, R7 ;  /* 0x000000ffff1b7224 */ /* 0x010fc400078e0007 */
[----:B------:R-:W4:Y:S04]  /*57390*/  LDL.LU R7, [R1+0x11c8] ;  /* 0x0011c80001077983 */ /* 0x000f280000300800 */
        /* <DEDUP_REMOVED lines=8> */
[----:B--2---:R4:W-:Y:S02]  /*57420*/  STL.64 [R1+0x1198], R24 ;  /* 0x0011981801007387 */ /* 0x0049e40000100a00 */
[----:B----4-:R-:W-:Y:S02]  /*57430*/  IMAD.MOV.U32 R24, RZ, RZ, R7 ;  /* 0x000000ffff187224 */ /* 0x010fe400078e0007 */
[----:B------:R-:W5:Y:S01]  /*57440*/  LDL.LU R7, [R1+0x11c0] ;  /* 0x0011c00001077983 */ /* 0x000f620000300800 */
[----:B------:R-:W2:Y:S02]  /*57450*/  LDL.LU R25, [R1+0x444] ;  /* 0x0004440001197983 */ /* 0x000ea40000300800 */
[----:B------:R-:W2:Y:S02]  /*57460*/  LDL.LU R26, [R1+0x448] ;  /* 0x00044800011a7983 */ /* 0x000ea40000300800 */
[----:B------:R-:W2:Y:S01]  /*57470*/  LDL.LU R27, [R1+0x44c] ;  /* 0x00044c00011b7983 */ /* 0x000ea20000300800 */
[----:B------:R-:W-:Y:S01]  /*57480*/  STL [R1+0xfe0], R4 ;  /* 0x000fe00401007387 */ /* 0x000fe20000100800 */
[----:B------:R-:W-:Y:S02]  /*57490*/  STL [R1+0xea0], R28 ;  /* 0x000ea01c01007387 */ /* 0x000fe40000100800 */
[----:B------:R-:W-:Y:S02]  /*574a0*/  STL [R1+0xe9c], R29 ;  /* 0x000e9c1d01007387 */ /* 0x000fe40000100800 */
[----:B------:R-:W-:Y:S01]  /*574b0*/  STL [R1+0xe98], R3 ;  /* 0x000e980301007387 */ /* 0x000fe20000100800 */
[C---:B-----5:R-:W-:Y:S11]  /*574c0*/  HMMA.16816.F32 R8, R20.reuse, R6, R8 ;  /* 0x000000061408723c */ /* 0x060ff60000001808 */
[----:B------:R-:W-:Y:S11]  /*574d0*/  @!UPT UIADD3 URZ, URZ, URZ, URZ ;  /* 0x0000003f3f3ff290 */ /* 0x000ff6000fffe03f */
[----:B------:R-:W-:Y:S01]  /*574e0*/  @!UPT UIADD3 URZ, URZ, URZ, URZ ;  /* 0x0000003f3f3ff290 */ /* 0x000fe2000fffe03f */
[----:B------:R-:W-:Y:S01]  /*574f0*/  STL.64 [R1+0x5d0], R8 ;  /* 0x0005d00801007387 */ /* 0x000fe20000100a00 */
[----:B------:R0:W-:Y:S03]  /*57500*/  STL.64 [R1+0x5d8], R10 ;  /* 0x0005d80a01007387 */ /* 0x0001e60000100a00 */
[----:B0-----:R-:W3:Y:S02]  /*57510*/  LDL.LU.64 R10, [R1+0x11b8] ;  /* 0x0011b800010a7983 */ /* 0x001ee40000300a00 */
[C---:B---3--:R-:W-:Y:S11]  /*57520*/  HMMA.16816.F32 R12, R20.reuse, R10, R12 ;  /* 0x0000000a140c723c */ /* 0x048ff6000000180c */
        /* <DEDUP_REMOVED lines=10> */
[----:B0-----:R-:W2:Y:S02]  /*575d0*/  LDL.LU.64 R18, [R1+0x11a8] ;  /* 0x0011a80001127983 */ /* 0x001ea40000300a00 */
        /* <DEDUP_REMOVED lines=122> */
[----:B------:R-:W4:Y:S01]  /*57d80*/  LDL.LU R12, [R1+0x120] ;  /* 0x00012000010c7983 */ /* 0x000f220000300800 */
[----:B------:R-:W4:Y:S04]  /*57d90*/  LDL.LU R13, [R1+0x124] ;  /* 0x00012400010d7983 */ /* 0x000f280000300800 */
[----:B0-----:R-:W4:Y:S01]  /*57da0*/  LDL.LU R14, [R1+0x128] ;  /* 0x00012800010e7983 */ /* 0x001f220000300800 */
[----:B------:R-:W4:Y:S01]  /*57db0*/  LDL.LU R15, [R1+0x12c] ;  /* 0x00012c00010f7983 */ /* 0x000f220000300800 */
[----:B--2---:R-:W-:Y:S02]  /*57dc0*/  HMMA.16816.F32 R20, R20, R18, R24 ;  /* 0x000000121414723c */ /* 0x004fe40000001818 */
[----:B------:R-:W3:Y:S01]  /*57dd0*/  LDL.LU.64 R26, [R1+0x1060] ;  /* 0x00106000011a7983 */ /* 0x000ee20000300a00 */
[----:B------:R-:W3:Y:S02]  /*57de0*/  LDL.LU.64 R24, [R1+0x1058] ;  /* 0x0010580001187983 */ /* 0x000ee40000300a00 */
[----:B------:R0:W-:Y:S02]  /*57df0*/  STL.64 [R1+0x1040], R18 ;  /* 0x0010401201007387 */ /* 0x0001e40000100a00 */
[----:B------:R-:W2:Y:S11]  /*57e00*/  LDL.LU R16, [R1+0x110] ;  /* 0x0001100001107983 */ /* 0x000eb60000300800 */
[----:B------:R-:W-:Y:S05]  /*57e10*/  @!UPT UIADD3 URZ, URZ, URZ, URZ ;  /* 0x0000003f3f3ff290 */ /* 0x000fea000fffe03f */
[----:B------:R1:W-:Y:S01]  /*57e20*/  STL.64 [R1+0x4b0], R20 ;  /* 0x0004b01401007387 */ /* 0x0003e20000100a00 */
[----:B------:R5:W-:Y:S02]  /*57e30*/  STL.64 [R1+0x4b8], R22 ;  /* 0x0004b81601007387 */ /* 0x000be40000100a00 */
[----:B------:R-:W2:Y:S02]  /*57e40*/  LDL.LU R17, [R1+0x114] ;  /* 0x0001140001117983 */ /* 0x000ea40000300800 */
[----:B0-----:R-:W2:Y:S01]  /*57e50*/  LDL.LU R18, [R1+0x118] ;  /* 0x0001180001127983 */ /* 0x001ea20000300800 */
[----:B------:R-:W2:Y:S04]  /*57e60*/  LDL.LU R19, [R1+0x11c] ;  /* 0x00011c0001137983 */ /* 0x000ea80000300800 */
[----:B-1----:R-:W2:Y:S01]  /*57e70*/  LDL.LU.64 R20, [R1+0x70] ;  /* 0x0000700001147983 */ /* 0x002ea20000300a00 */
[----:B-----5:R-:W5:Y:S01]  /*57e80*/  LDL.LU.64 R22, [R1+0x78] ;  /* 0x0000780001167983 */ /* 0x020f620000300a00 */
[C---:B---3--:R-:W-:Y:S02]  /*57e90*/  HMMA.16816.F32 R8, R24.reuse, R6, R8 ;  /* 0x000000061808723c */ /* 0x048fe40000001808 */
[----:B-----5:R-:W-:Y:S01]  /*57ea0*/  STL.64 [R1+0x1038], R22 ;  /* 0x0010381601007387 */ /* 0x020fe20000100a00 */
[----:B--2---:R0:W-:Y:S03]  /*57eb0*/  STL.64 [R1+0x1030], R20 ;  /* 0x0010301401007387 */ /* 0x0041e60000100a00 */
[----:B0-----:R-:W2:Y:S01]  /*57ec0*/  LDL.LU R20, [R1+0x60] ;  /* 0x0000600001147983 */ /* 0x001ea20000300800 */
[----:B------:R-:W2:Y:S02]  /*57ed0*/  LDL.LU R21, [R1+0x64] ;  /* 0x0000640001157983 */ /* 0x000ea40000300800 */
[----:B------:R-:W2:Y:S02]  /*57ee0*/  LDL.LU R22, [R1+0x68] ;  /* 0x0000680001167983 */ /* 0x000ea40000300800 */
[----:B------:R-:W2:Y:S11]  /*57ef0*/  LDL.LU R23, [R1+0x6c] ;  /* 0x00006c0001177983 */ /* 0x000eb60000300800 */
[----:B------:R-:W-:Y:S01]  /*57f00*/  @!UPT UIADD3 URZ, URZ, URZ, URZ ;  /* 0x0000003f3f3ff290 */ /* 0x000fe2000fffe03f */
[----:B------:R-:W-:Y:S01]  /*57f10*/  STL.64 [R1+0x440], R8 ;  /* 0x0004400801007387 */ /* 0x000fe20000100a00 */
[----:B------:R0:W-:Y:S03]  /*57f20*/  STL.64 [R1+0x448], R10 ;  /* 0x0004480a01007387 */ /* 0x0001e60000100a00 */
[----:B0-----:R-:W4:Y:S02]  /*57f30*/  LDL.LU.64 R10, [R1+0x1050] ;  /* 0x00105000010a7983 */ /* 0x001f240000300a00 */
[C---:B----4-:R-:W-:Y:S11]  /*57f40*/  HMMA.16816.F32 R12, R24.reuse, R10, R12 ;  /* 0x0000000a180c723c */ /* 0x050ff6000000180c */
[----:B------:R-:W-:Y:S11]  /*57f50*/  @!UPT UIADD3 URZ, URZ, URZ, URZ ;  /* 0x0000003f3f3ff290 */ /* 0x000ff6000fffe03f */
[----:B------:R-:W-:Y:S01]  /*57f60*/  @!UPT UIADD3 URZ, URZ, URZ, URZ ;  /* 0x0000003f3f3ff290 */ /* 0x000fe2000fffe03f */
[----:B------:R-:W-:Y:S01]  /*57f70*/  STL.64 [R1+0x460], R12 ;  /* 0x0004600c01007387 */ /* 0x000fe20000100a00 */
[----:B------:R0:W-:Y:S03]  /*57f80*/  STL.64 [R1+0x468], R14 ;  /* 0x0004680e01007387 */ /* 0x0001e60000100a00 */
[----:B0-----:R-:W3:Y:S02]  /*57f90*/  LDL.LU.64 R14, [R1+0x1048] ;  /* 0x00104800010e7983 */ /* 0x001ee40000300a00 */
[----:B---3--:R-:W-:Y:S11]  /*57fa0*/  HMMA.16816.F32 R16, R24, R14, R16 ;  /* 0x0000000e1810723c */ /* 0x008ff60000001810 */
[----:B------:R-:W-:Y:S11]  /*57fb0*/  @!UPT UIADD3 URZ, URZ, URZ, URZ ;  /* 0x0000003f3f3ff290 */ /* 0x000ff6000fffe03f */
[----:B------:R-:W-:Y:S01]  /*57fc0*/  @!UPT UIADD3 URZ, URZ, URZ, URZ ;  /* 0x0000003f3f3ff290 */ /* 0x000fe2000fffe03f */
[----:B------:R-:W-:Y:S01]  /*57fd0*/  STL.64 [R1+0x470], R16 ;  /* 0x0004701001007387 */ /* 0x000fe20000100a00 */
[----:B------:R0:W-:Y:S03]  /*57fe0*/  STL.64 [R1+0x478], R18 ;  /* 0x0004781201007387 */ /* 0x0001e60000100a00 */
[----:B0-----:R-:W2:Y:S04]  /*57ff0*/  LDL.LU.64 R18, [R1+0x1040] ;  /* 0x0010400001127983 */ /* 0x001ea80000300a00 */
[----:B------:R-:W0:Y:S02]  /*58000*/  S2R R5, SR_TID.X ;  /* 0x0000000000057919 */ /* 0x000e240000002100 */
[C---:B0-----:R-:W-:Y:S01]  /*58010*/  LOP3.LUT R9, R5.reuse, 0x7, RZ, 0xc0, !PT ;  /* 0x0000000705097812 */ /* 0x041fe200078ec0ff */
[----:B------:R-:W-:-:S03]  /*58020*/  IMAD.SHL.U32 R8, R5, 0x80, RZ ;  /* 0x0000008005087824 */ /* 0x000fc600078e00ff */
[----:B------:R-:W-:Y:S01]  /*58030*/  SHF.L.U32 R9, R9, 0x4, RZ ;  /* 0x0000000409097819 */ /* 0x000fe200000006ff */
[----:B--2---:R-:W-:Y:S07]  /*58040*/  HMMA.16816.F32 R20, R24, R18, R20 ;  /* 0x000000121814723c */ /* 0x004fee0000001814 */
[----:B------:R-:W-:-:S04]  /*58050*/  LOP3.LUT R27, R9, 0x780, R8, 0xf8, !PT ;  /* 0x00000780091b7812 */ /* 0x000fc800078ef808 */
[----:B------:R-:W-:Y:S01]  /*58060*/  LOP3.LUT R27, R27, 0x10, R5, 0x78, !PT ;  /* 0x000000101b1b7812 */ /* 0x000fe200078e7805 */
[----:B------:R-:W-:Y:S01]  /*58070*/  STL [R1+0x1008], R19 ;  /* 0x0010081301007387 */ /* 0x000fe20000100800 */
[----:B------:R0:W-:Y:S02]  /*58080*/  STL [R1+0x1028], R18 ;  /* 0x0010281201007387 */ /* 0x0001e40000100800 */
[----:B------:R-:W-:-:S08]  /*58090*/  LOP3.LUT R27, R27, 0x60, RZ, 0x3c, !PT ;  /* 0x000000601b1b7812 */ /* 0x000fd000078e3cff */
[----:B------:R-:W-:Y:S01]  /*580a0*/  STL.64 [R1+0x480], R20 ;  /* 0x0004801401007387 */ /* 0x000fe20000100a00 */
[----:B------:R-:W-:Y:S02]  /*580b0*/  STL.64 [R1+0x488], R22 ;  /* 0x0004881601007387 */ /* 0x000fe40000100a00 */
[----:B------:R-:W1:Y:S04]  /*580c0*/  LDSM.16.M88.4 R20, [R27+0x53800] ;  /* 0x053800001b14783b */ /* 0x000e680000000200 */
[----:B------:R-:W2:Y:S01]  /*580d0*/  LDL.LU R16, [R1+0x170] ;  /* 0x0001700001107983 */ /* 0x000ea20000300800 */
[----:B------:R-:W2:Y:S01]  /*580e0*/  LDL.LU R17, [R1+0x174] ;  /* 0x0001740001117983 */ /* 0x000ea20000300800 */
[----:B0-----:R-:W2:Y:S02]  /*580f0*/  LDL.LU R18, [R1+0x178] ;  /* 0x0001780001127983 */ /* 0x001ea40000300800 */
[----:B------:R-:W2:Y:S01]  /*58100*/  LDL.LU R19, [R1+0x17c] ;  /* 0x00017c0001137983 */ /* 0x000ea20000300800 */
[----:B-1----:R-:W-:Y:S01]  /*58110*/  MOV R12, R20 ;  /* 0x00000014000c7202 */ /* 0x002fe20000000f00 */
[----:B------:R-:W-:Y:S01]  /*58120*/  IMAD.MOV.U32 R9, RZ, RZ, R21 ;  /* 0x000000ffff097224 */ /* 0x000fe200078e0015 */
[----:B------:R-:W-:Y:S01]  /*58130*/  MOV R8, R22 ;  /* 0x0000001600087202 */ /* 0x000fe20000000f00 */
[----:B------:R-:W-:-:S02]  /*58140*/  IMAD.MOV.U32 R5, RZ, RZ, R23 ;  /* 0x000000ffff057224 */ /* 0x000fc400078e0017 */
[----:B------:R-:W0:Y:S04]  /*58150*/  LDSM.16.M88.4 R20, [R27+0x54000] ;  /* 0x054000001b14783b */ /* 0x000e280000000200 */
[----:B------:R-:W-:Y:S01]  /*58160*/  STL [R1+0xff0], R5 ;  /* 0x000ff00501007387 */ /* 0x000fe20000100800 */
[----:B------:R-:W-:Y:S02]  /*58170*/  STL [R1+0xfec], R8 ;  /* 0x000fec0801007387 */ /* 0x000fe40000100800 */
[----:B------:R-:W-:Y:S02]  /*58180*/  STL [R1+0xfe8], R9 ;  /* 0x000fe80901007387 */ /* 0x000fe40000100800 */
[----:B------:R-:W-:Y:S01]  /*58190*/  STL [R1+0xfe4], R12 ;  /* 0x000fe40c01007387 */ /* 0x000fe20000100800 */
[----:B0-----:R-:W-:Y:S01]  /*581a0*/  STL.64 [R1+0x50], R20 ;  /* 0x0000501401007387 */ /* 0x001fe20000100a00 */
[----:B------:R0:W-:Y:S01]  /*581b0*/  STL [R1+0x58], R22 ;  /* 0x0000581601007387 */ /* 0x0001e20000100800 */
[----:B------:R-:W-:-:S02]  /*581c0*/  MOV R4, R23 ;  /* 0x0000001700047202 */ /* 0x000fc40000000f00 */
[----:B0-----:R-:W2:Y:S01]  /*581d0*/  LDL.LU.64 R22, [R1+0x1038] ;  /* 0x0010380001167983 */ /* 0x001ea20000300a00 */
[----:B------:R-:W2:Y:S02]  /*581e0*/  LDL.LU.64 R20, [R1+0x1030] ;  /* 0x0010300001147983 */ /* 0x000ea40000300a00 */
[----:B--2---:R-:W-:Y:S11]  /*581f0*/  HMMA.16816.F32 R16, R20, R6, R16 ;  /* 0x000000061410723c */ /* 0x004ff60000001810 */
[----:B------:R-:W-:Y:S11]  /*58200*/  @!UPT UIADD3 URZ, URZ, URZ, URZ ;  /* 0x0000003f3f3ff290 */ /* 0x000ff6000fffe03f */
[----:B------:R-:W-:Y:S01]  /*58210*/  @!UPT UIADD3 URZ, URZ, URZ, URZ ;  /* 0x0000003f3f3ff290 */ /* 0x000fe2000fffe03f */
[----:B------:R-:W-:Y:S01]  /*58220*/  STL.64 [R1+0x400], R16 ;  /* 0x0004001001007387 */ /* 0x000fe20000100a00 */
[----:B------:R-:W-:Y:S02]  /*58230*/  STL.64 [R1+0x408], R18 ;  /* 0x0004081201007387 */ /* 0x000fe40000100a00 */
[----:B------:R-:W0:Y:S02]  /*58240*/  LDSM.16.M88.4 R16, [R27+0x54800] ;  /* 0x054800001b10783b */ /* 0x000e240000000200 */
[----:B0-----:R-:W-:Y:S02]  /*58250*/  MOV R12, R19 ;  /* 0x00000013000c7202 */ /* 0x001fe40000000f00 */
[----:B------:R-:W-:Y:S02]  /*58260*/  IMAD.MOV.U32 R9, RZ, RZ, R18 ;  /* 0x000000ffff097224 */ /* 0x000fe400078e0012 */
[----:B------:R-:W2:Y:S01]  /*58270*/  LDL.LU R18, [R1+0x1028] ;  /* 0x0010280001127983 */ /* 0x000ea20000300800 */
[----:B------:R-:W-:Y:S02]  /*58280*/  STL.64 [R1+0x1020], R14 ;  /* 0x0010200e01007387 */ /* 0x000fe40000100a00 */
[----:B------:R0:W-:Y:S02]  /*58290*/  STL [R1+0x1018], R12 ;  /* 0x0010180c01007387 */ /* 0x0001e40000100800 */
[----:B0-----:R-:W3:Y:S01]  /*582a0*/  LDL.LU R12, [R1+0x210] ;  /* 0x00021000010c7983 */ /* 0x001ee20000300800 */
[----:B------:R-:W3:Y:S02]  /*582b0*/  LDL.LU R13, [R1+0x214] ;  /* 0x00021400010d7983 */ /* 0x000ee40000300800 */
[----:B------:R-:W3:Y:S02]  /*582c0*/  LDL.LU R14, [R1+0x218] ;  /* 0x00021800010e7983 */ /* 0x000ee40000300800 */
[----:B------:R-:W3:Y:S02]  /*582d0*/  LDL.LU R15, [R1+0x21c] ;  /* 0x00021c00010f7983 */ /* 0x000ee40000300800 */
[----:B------:R-:W-:Y:S01]  /*582e0*/  IMAD.MOV.U32 R5, RZ, RZ, R16 ;  /* 0x000000ffff057224 */ /* 0x000fe200078e0010 */
[----:B------:R-:W-:Y:S04]  /*582f0*/  STL.64 [R1+0x1000], R6 ;  /* 0x0010000601007387 */ /* 0x000fe80000100a00 */
[----:B------:R-:W-:Y:S02]  /*58300*/  STL.64 [R1+0xff8], R4 ;  /* 0x000ff80401007387 */ /* 0x000fe40000100a00 */
[----:B------:R-:W0:Y:S01]  /*58310*/  LDSM.16.M88.4 R4, [R27+0x55000] ;  /* 0x055000001b04783b */ /* 0x000e220000000200 */
[----:B------:R-:W-:Y:S01]  /*58320*/  MOV R8, R17 ;  /* 0x0000001100087202 */ /* 0x000fe20000000f00 */
[----:B0-----:R-:W-:Y:S02]  /*58330*/  STL [R1+0x34], R5 ;  /* 0x0000340501007387 */ /* 0x001fe40000100800 */
[----:B------:R-:W-:-:S02]  /*58340*/  IMAD.MOV.U32 R19, RZ, RZ, R4 ;  /* 0x000000ffff137224 */ /* 0x000fc400078e0004 */
[----:B------:R3:W-:Y:S01]  /*58350*/  STL [R1+0x38], R6 ;  /* 0x0000380601007387 */ /* 0x0007e20000100800 */
[----:B------:R-:W-:Y:S01]  /*58360*/  MOV R26, R7 ;  /* 0x00000007001a7202 */ /* 0x000fe20000000f00 */
[----:B------:R-:W-:Y:S01]  /*58370*/  STL.64 [R1+0xfd8], R10 ;  /* 0x000fd80a01007387 */ /* 0x000fe20000100a00 */
[----:B------:R0:W-:Y:S01]  /*58380*/  STL.64 [R1+0x1010], R8 ;  /* 0x0010100801007387 */ /* 0x0001e20000100a00 */
[----:B---3--:R-:W-:Y:S02]  /*58390*/  HMMA.16816.F32 R4, R20, R10, R12 ;  /* 0x0000000a1404723c */ /* 0x008fe4000000180c */
[----:B------:R-:W1:Y:S11]  /*583a0*/  LDSM.16.M88.4 R12, [R27+0x55800] ;  /* 0x055800001b0c783b */ /* 0x000e760000000200 */
[----:B------:R-:W-:Y:S10]  /*583b0*/  @!UPT UIADD3 URZ, URZ, URZ, URZ ;  /* 0x0000003f3f3ff290 */ /* 0x000ff4000fffe03f */
[----:B------:R3:W-:Y:S01]  /*583c0*/  STL.64 [R1+0x3e0], R4 ;  /* 0x0003e00401007387 */ /* 0x0007e20000100a00 */
[----:B------:R4:W-:Y:S02]  /*583d0*/  STL.64 [R1+0x3e8], R6 ;  /* 0x0003e80601007387 */ /* 0x0009e40000100a00 */
[----:B0-----:R-:W5:Y:S02]  /*583e0*/  LDL.LU R8, [R1+0x2b0] ;  /* 0x0002b00001087983 */ /* 0x001f640000300800 */
[----:B------:R-:W5:Y:S01]  /*583f0*/  LDL.LU R9, [R1+0x2b4] ;  /* 0x0002b40001097983 */ /* 0x000f620000300800 */
[----:B------:R-:W5:Y:S01]  /*58400*/  LDL.LU R10, [R1+0x2b8] ;  /* 0x0002b800010a7983 */ /* 0x000f620000300800 */
[----:B------:R-:W5:Y:S03]  /*58410*/  LDL.LU R11, [R1+0x2bc] ;  /* 0x0002bc00010b7983 */ /* 0x000f660000300800 */
[----:B---3--:R-:W2:Y:S04]  /*58420*/  LDL.LU R4, [R1+0x300] ;  /* 0x0003000001047983 */ /* 0x008ea80000300800 */
[----:B-1----:R-:W-:Y:S01]  /*58430*/  STL.64 [R1+0x20], R12 ;  /* 0x0000200c01007387 */ /* 0x002fe20000100a00 */
[----:B------:R-:W-:Y:S02]  /*58440*/  STL.64 [R1+0x28], R14 ;  /* 0x0000280e01007387 */ /* 0x000fe40000100a00 */
[----:B------:R-:W0:Y:S04]  /*58450*/  LDSM.16.M88.4 R12, [R27+0x56000] ;  /* 0x056000001b0c783b */ /* 0x000e280000000200 */
[----:B------:R-:W2:Y:S01]  /*58460*/  LDL.LU R5, [R1+0x304] ;  /* 0x0003040001057983 */ /* 0x000ea20000300800 */
[----:B----4-:R-:W2:Y:S01]  /*58470*/  LDL.LU R6, [R1+0x308] ;  /* 0x0003080001067983 */ /* 0x010ea20000300800 */
[----:B------:R-:W2:Y:S01]  /*58480*/  LDL.LU R7, [R1+0x30c] ;  /* 0x00030c0001077983 */ /* 0x000ea20000300800 */
[----:B0-----:R-:W-:Y:S01]  /*58490*/  MOV R17, R13 ;  /* 0x0000000d00117202 */ /* 0x001fe20000000f00 */
[----:B------:R-:W-:Y:S01]  /*584a0*/  IMAD.MOV.U32 R16, RZ, RZ, R14 ;  /* 0x000000ffff107224 */ /* 0x000fe200078e000e */
[----:B------:R-:W-:-:S02]  /*584b0*/  MOV R13, R15 ;  /* 0x0000000f000d7202 */ /* 0x000fc40000000f00 */
[----:B------:R-:W5:Y:S01]  /*584c0*/  LDL.LU.64 R14, [R1+0x1020] ;  /* 0x00102000010e7983 */ /* 0x000f620000300a00 */
[----:B------:R-:W-:Y:S02]  /*584d0*/  IMAD.MOV.U32 R2, RZ, RZ, R12 ;  /* 0x000000ffff027224 */ /* 0x000fe400078e000c */
[----:B------:R-:W3:Y:S02]  /*584e0*/  LDL.LU R12, [R1+0x1018] ;  /* 0x00101800010c7983 */ /* 0x000ee40000300800 */
[----:B------:R-:W-:Y:S01]  /*584f0*/  IMAD.MOV.U32 R25, RZ, RZ, R20 ;  /* 0x000000ffff197224 */ /* 0x000fe200078e0014 */
[----:B------:R-:W-:Y:S01]  /*58500*/  MOV R24, R21 ;  /* 0x0000001500187202 */ /* 0x000fe20000000f00 */
[----:B-----5:R-:W-:Y:S11]  /*58510*/  HMMA.16816.F32 R8, R20, R14, R8 ;  /* 0x0000000e1408723c */ /* 0x020ff60000001808 */
[----:B------:R-:W-:Y:S11]  /*58520*/  @!UPT UIADD3 URZ, URZ, URZ, URZ ;  /* 0x0000003f3f3ff290 */ /* 0x000ff6000fffe03f */
[----:B------:R-:W-:Y:S01]  /*58530*/  @!UPT UIADD3 URZ, URZ, URZ, URZ ;  /* 0x0000003f3f3ff290 */ /* 0x000fe2000fffe03f */
[----:B------:R0:W-:Y:S01]  /*58540*/  STL.64 [R1+0x3d0], R8 ;  /* 0x0003d00801007387 */ /* 0x0001e20000100a00 */
[----:B------:R1:W-:Y:S03]  /*58550*/  STL.64 [R1+0x3d8], R10 ;  /* 0x0003d80a01007387 */ /* 0x0003e60000100a00 */
[----:B0-----:R-:W4:Y:S01]  /*58560*/  LDL.LU.64 R8, [R1+0x1010] ;  /* 0x0010100001087983 */ /* 0x001f220000300a00 */
[----:B-1----:R-:W-:Y:S01]  /*58570*/  IMAD.MOV.U32 R11, RZ, RZ, R22 ;  /* 0x000000ffff0b7224 */ /* 0x002fe200078e0016 */
[----:B------:R-:W-:Y:S02]  /*58580*/  MOV R10, R23 ;  /* 0x00000017000a7202 */ /* 0x000fe40000000f00 */
[----:B------:R-:W0:Y:S01]  /*58590*/  LDSM.16.M88.4 R20, [R27+0x56800] ;  /* 0x056800001b14783b */ /* 0x000e220000000200 */
[----:B------:R-:W-:Y:S02]  /*585a0*/  STL.64 [R1+0xfd0], R14 ;  /* 0x000fd00e01007387 */ /* 0x000fe40000100a00 */
[----:B0-----:R-:W-:Y:S01]  /*585b0*/  IMAD.MOV.U32 R28, RZ, RZ, R20 ;  /* 0x000000ffff1c7224 */ /* 0x001fe200078e0014 */
[----:B------:R-:W-:Y:S01]  /*585c0*/  MOV R29, R21 ;  /* 0x00000015001d7202 */ /* 0x000fe20000000f00 */
[----:B------:R-:W-:Y:S01]  /*585d0*/  IMAD.MOV.U32 R3, RZ, RZ, R22 ;  /* 0x000000ffff037224 */ /* 0x000fe200078e0016 */
[----:B------:R-:W-:-:S02]  /*585e0*/  MOV R0, R23 ;  /* 0x0000001700007202 */ /* 0x000fc40000000f00 */
[----:B------:R-:W0:Y:S04]  /*585f0*/  LDSM.16.M88.4 R20, [R27+0x57000] ;  /* 0x057000001b14783b */ /* 0x000e280000000200 */
[----:B------:R-:W-:Y:S04]  /*58600*/  STL [R1+0xfc8], R13 ;  /* 0x000fc80d01007387 */ /* 0x000fe80000100800 */
[----:B0-----:R-:W-:Y:S01]  /*58610*/  STL.64 [R1+0xdb8], R22 ;  /* 0x000db81601007387 */ /* 0x001fe20000100a00 */
[----:B------:R0:W-:Y:S03]  /*58620*/  STL.64 [R1+0xdb0], R20 ;  /* 0x000db01401007387 */ /* 0x0001e60000100a00 */
[----:B0-----:R-:W5:Y:S01]  /*58630*/  LDL.LU.64 R20, [R1+0x20] ;  /* 0x0000200001147983 */ /* 0x001f620000300a00 */
[----:B------:R-:W2:Y:S03]  /*58640*/  LDL.LU.64 R22, [R1+0x28] ;  /* 0x0000280001167983 */ /* 0x000ea60000300a00 */
[----:B--2---:R-:W-:Y:S01]  /*58650*/  STL.64 [R1+0xeb0], R22 ;  /* 0x000eb01601007387 */ /* 0x004fe20000100a00 */
[----:B-----5:R0:W-:Y:S02]  /*58660*/  STL.64 [R1+0xea8], R20 ;  /* 0x000ea81401007387 */ /* 0x0201e40000100a00 */
[----:B0-----:R-:W-:-:S02]  /*58670*/  IMAD.MOV.U32 R20, RZ, RZ, R19 ;  /* 0x000000ffff147224 */ /* 0x001fc400078e0013 */
[----:B------:R-:W2:Y:S01]  /*58680*/  LDL.LU R19, [R1+0x1008] ;  /* 0x0010080001137983 */ /* 0x000ea20000300800 */
[----:B------:R-:W5:Y:S02]  /*58690*/  LDL.LU R21, [R1+0x34] ;  /* 0x0000340001157983 */ /* 0x000f640000300800 */
[----:B------:R-:W2:Y:S01]  /*586a0*/  LDL.LU R22, [R1+0x38] ;  /* 0x0000380001167983 */ /* 0x000ea20000300800 */
[----:B------:R-:W-:-:S05]  /*586b0*/  MOV R23, R26 ;  /* 0x0000001a00177202 */ /* 0x000fca0000000f00 */
[----:B--2---:R-:W-:Y:S01]  /*586c0*/  STL.64 [R1+0xf00], R22 ;  /* 0x000f001601007387 */ /* 0x004fe20000100a00 */
[----:B-----5:R0:W-:Y:S02]  /*586d0*/  STL.64 [R1+0xef8], R20 ;  /* 0x000ef81401007387 */ /* 0x0201e40000100a00 */
[----:B0-----:R-:W-:Y:S01]  /*586e0*/  IMAD.MOV.U32 R20, RZ, RZ, R25 ;  /* 0x000000ffff147224 */ /* 0x001fe200078e0019 */
[----:B------:R-:W-:Y:S02]  /*586f0*/  MOV R21, R24 ;  /* 0x0000001800157202 */ /* 0x000fe40000000f00 */
[----:B------:R-:W0:Y:S01]  /*58700*/  LDSM.16.M88.4 R24, [R27+0x57800] ;  /* 0x057800001b18783b */ /* 0x000e220000000200 */
[----:B------:R-:W-:Y:S01]  /*58710*/  IMAD.MOV.U32 R22, RZ, RZ, R11 ;  /* 0x000000ffff167224 */ /* 0x000fe200078e000b */
[----:B------:R-:W-:-:S07]  /*58720*/  MOV R23, R10 ;  /* 0x0000000a00177202 */ /* 0x000fce0000000f00 */
[----:B------:R-:W-:Y:S01]  /*58730*/  HMMA.16816.F32 R20, R20, R18, R4 ;  /* 0x000000121414723c */ /* 0x000fe20000001804 */
[----:B------:R-:W2:Y:S01]  /*58740*/  LDL.LU.64 R6, [R1+0x1000] ;  /* 0x0010000001067983 */ /* 0x000ea20000300a00 */
[----:B------:R-:W5:Y:S02]  /*58750*/  LDL.LU.64 R4, [R1+0xff8] ;  /* 0x000ff80001047983 */ /* 0x000f640000300a00 */
[----:B------:R-:W-:Y:S02]  /*58760*/  STL.64 [R1+0xfc0], R18 ;  /* 0x000fc01201007387 */ /* 0x000fe40000100a00 */
[----:B------:R-:W-:Y:S11]  /*58770*/  STL.64 [R1+0xfb8], R16 ;  /* 0x000fb81001007387 */ /* 0x000ff60000100a00 */
[----:B------:R-:W-:Y:S06]  /*58780*/  @!UPT UIADD3 URZ, URZ, URZ, URZ ;  /* 0x0000003f3f3ff290 */ /* 0x000fec000fffe03f */
[----:B------:R-:W-:Y:S01]  /*58790*/  STL.64 [R1+0x210], R20 ;  /* 0x0002101401007387 */ /* 0x000fe20000100a00 */
[----:B------:R-:W-:Y:S03]  /*587a0*/  STL.64 [R1+0x218], R22 ;  /* 0x0002181601007387 */ /* 0x000fe60000100a00 */
[----:B0-----:R-:W-:Y:S01]  /*587b0*/  STL.64 [R1+0xd78], R26 ;  /* 0x000d781a01007387 */ /* 0x001fe20000100a00 */
[----:B------:R0:W-:Y:S03]  /*587c0*/  STL.64 [R1+0xd70], R24 ;  /* 0x000d701801007387 */ /* 0x0001e60000100a00 */
[----:B0-----:R-:W2:Y:S01]  /*587d0*/  LDL.LU R24, [R1+0x1f0] ;  /* 0x0001f00001187983 */ /* 0x001ea20000300800 */
[----:B------:R-:W2:Y:S02]  /*587e0*/  LDL.LU R25, [R1+0x1f4] ;  /* 0x0001f40001197983 */ /* 0x000ea40000300800 */
[----:B------:R-:W2:Y:S02]  /*587f0*/  LDL.LU R26, [R1+0x1f8] ;  /* 0x0001f800011a7983 */ /* 0x000ea40000300800 */
[----:B------:R-:W2:Y:S02]  /*58800*/  LDL.LU R27, [R1+0x1fc] ;  /* 0x0001fc00011b7983 */ /* 0x000ea40000300800 */
[----:B----4-:R-:W-:Y:S01]  /*58810*/  IMAD.MOV.U32 R22, RZ, RZ, R9 ;  /* 0x000000ffff167224 */ /* 0x010fe200078e0009 */
[----:B---3--:R-:W-:-:S02]  /*58820*/  MOV R23, R12 ;  /* 0x0000000c00177202 */ /* 0x008fc40000000f00 */
[----:B------:R-:W-:Y:S01]  /*58830*/  MOV R21, R8 ;  /* 0x0000000800157202 */ /* 0x000fe20000000f00 */
[----:B-----5:R-:W-:Y:S02]  /*58840*/  IMAD.MOV.U32 R20, RZ, RZ, R5 ;  /* 0x000000ffff147224 */ /* 0x020fe400078e0005 */
[----:B------:R-:W3:Y:S01]  /*58850*/  LDL.LU R5, [R1+0xff0] ;  /* 0x000ff00001057983 */ /* 0x000ee20000300800 */
[----:B------:R-:W4:Y:S02]  /*58860*/  LDL.LU R8, [R1+0xfec] ;  /* 0x000fec0001087983 */ /* 0x000f240000300800 */
[----:B------:R-:W5:Y:S02]  /*58870*/  LDL.LU R9, [R1+0xfe8] ;  /* 0x000fe80001097983 */ /* 0x000f640000300800 */
[----:B------:R-:W3:Y:S01]  /*58880*/  LDL.LU R12, [R1+0xfe4] ;  /* 0x000fe400010c7983 */ /* 0x000ee20000300800 */
[----:B------:R-:W-:Y:S01]  /*58890*/  STL.64 [R1+0xf50], R22 ;  /* 0x000f501601007387 */ /* 0x000fe20000100a00 */
[----:B------:R-:W-:Y:S03]  /*588a0*/  STL.64 [R1+0xf48], R20 ;  /* 0x000f481401007387 */ /* 0x000fe60000100a00 */
        /* <DEDUP_REMOVED lines=17> */
[----:B------:R-:W2:Y:S01]  /*589c0*/  LDL.LU R27, [R1+0x24c] ;  /* 0x00024c00011b7983 */ /* 0x000ea20000300800 */
[----:B------:R-:W2:Y:S01]  /*589d0*/  LDL.LU R20, [R1+0x50] ;  /* 0x0000500001147983 */ /* 0x000ea20000300800 */
[----:B------:R-:W2:Y:S02]  /*589e0*/  LDL.LU R21, [R1+0x54] ;  /* 0x0000540001157983 */ /* 0x000ea40000300800 */
[----:B------:R-:W2:Y:S02]  /*589f0*/  LDL.LU R22, [R1+0x58] ;  /* 0x0000580001167983 */ /* 0x000ea40000300800 */
[----:B------:R-:W-:-:S02]  /*58a00*/  IMAD.MOV.U32 R23, RZ, RZ, R4 ;  /* 0x000000ffff177224 */ /* 0x000fc400078e0004 */
[----:B------:R-:W3:Y:S04]  /*58a10*/  LDL.LU R4, [R1+0xfe0] ;  /* 0x000fe00001047983 */ /* 0x000ee80000300800 */
[----:B--2---:R-:W-:Y:S01]  /*58a20*/  STL.64 [R1+0xfa0], R22 ;  /* 0x000fa01601007387 */ /* 0x004fe20000100a00 */
[----:B------:R-:W-:Y:S02]  /*58a30*/  STL.64 [R1+0xf98], R20 ;  /* 0x000f981401007387 */ /* 0x000fe40000100a00 */
[----:B------:R-:W-:Y:S02]  /*58a40*/  STL.64 [R1+0xef0], R26 ;  /* 0x000ef01a01007387 */ /* 0x000fe40000100a00 */
[----:B------:R0:W-:Y:S02]  /*58a50*/  STL.64 [R1+0xee8], R24 ;  /* 0x000ee81801007387 */ /* 0x0001e40000100a00 */
        /* <DEDUP_REMOVED lines=22> */
[----:B---3--:R-:W-:Y:S01]  /*58bc0*/  MOV R20, R12 ;  /* 0x0000000c00147202 */ /* 0x008fe20000000f00 */
[----:B--2---:R-:W-:Y:S01]  /*58bd0*/  STL.64 [R1+0xf40], R26 ;  /* 0x000f401a01007387 */ /* 0x004fe20000100a00 */
[----:B------:R0:W-:Y:S03]  /*58be0*/  STL.64 [R1+0xf38], R24 ;  /* 0x000f381801007387 */ /* 0x0001e60000100a00 */
[----:B0-----:R-:W2:Y:S01]  /*58bf0*/  LDL.LU R24, [R1+0x290] ;  /* 0x0002900001187983 */ /* 0x001ea20000300800 */
[----:B------:R-:W2:Y:S02]  /*58c00*/  LDL.LU R25, [R1+0x294] ;  /* 0x0002940001197983 */ /* 0x000ea40000300800 */
[----:B------:R-:W3:Y:S02]  /*58c10*/  LDL.LU R26, [R1+0x298] ;  /* 0x00029800011a7983 */ /* 0x000ee40000300800 */
[----:B------:R-:W3:Y:S01]  /*58c20*/  LDL.LU R27, [R1+0x29c] ;  /* 0x00029c00011b7983 */ /* 0x000ee20000300800 */
[----:B------:R-:W2:Y:S01]  /*58c30*/  LDL.LU R16, [R1+0x320] ;  /* 0x0003200001107983 */ /* 0x000ea20000300800 */
[----:B------:R-:W2:Y:S02]  /*58c40*/  LDL.LU R17, [R1+0x324] ;  /* 0x0003240001117983 */ /* 0x000ea40000300800 */
[----:B------:R-:W2:Y:S02]  /*58c50*/  LDL.LU R18, [R1+0x328] ;  /* 0x0003280001127983 */ /* 0x000ea40000300800 */
[----:B------:R-:W2:Y:S01]  /*58c60*/  LDL.LU R19, [R1+0x32c] ;  /* 0x00032c0001137983 */ /* 0x000ea20000300800 */
[----:B------:R-:W2:Y:S01]  /*58c70*/  LDL.LU R12, [R1+0x330] ;  /* 0x00033000010c7983 */ /* 0x000ea20000300800 */
[----:B------:R-:W2:Y:S02]  /*58c80*/  LDL.LU R13, [R1+0x334] ;  /* 0x00033400010d7983 */ /* 0x000ea40000300800 */
[----:B------:R-:W2:Y:S01]  /*58c90*/  LDL.LU R14, [R1+0x338] ;  /* 0x00033800010e7983 */ /* 0x000ea20000300800 */
[----:B----4-:R-:W-:Y:S01]  /*58ca0*/  MOV R22, R8 ;  /* 0x0000000800167202 */ /* 0x010fe20000000f00 */
[----:B------:R-:W4:Y:S01]  /*58cb0*/  LDL.LU R15, [R1+0x33c] ;  /* 0x00033c00010f7983 */ /* 0x000f220000300800 */
[----:B-----5:R-:W-:-:S02]  /*58cc0*/  IMAD.MOV.U32 R21, RZ, RZ, R9 ;  /* 0x000000ffff157224 */ /* 0x020fc400078e0009 */
[----:B------:R-:W5:Y:S02]  /*58cd0*/  LDL.LU R8, [R1+0x340] ;  /* 0x0003400001087983 */ /* 0x000f640000300800 */
[----:B------:R-:W5:Y:S01]  /*58ce0*/  LDL.LU R9, [R1+0x344] ;  /* 0x0003440001097983 */ /* 0x000f620000300800 */
[----:B------:R-:W5:Y:S01]  /*58cf0*/  LDL.LU R10, [R1+0x348] ;  /* 0x00034800010a7983 */ /* 0x000f620000300800 */
[----:B------:R-:W5:Y:S03]  /*58d00*/  LDL.LU R11, [R1+0x34c] ;  /* 0x00034c00010b7983 */ /* 0x000f660000300800 */
        /* <DEDUP_REMOVED lines=19> */
[C---:B-----5:R-:W-:Y:S01]  /*58e40*/  HMMA.16816.F32 R8, R20.reuse, R6, R8 ;  /* 0x000000061408723c */ /* 0x060fe20000001808 */
        /* <DEDUP_REMOVED lines=20> */
[----:B0-----:R-:W3:Y:S01]  /*58f90*/  LDL.LU.64 R14, [R1+0xfd0] ;  /* 0x000fd000010e7983 */ /* 0x001ee20000300a00 */
[----:B------:R-:W4:Y:S01]  /*58fa0*/  LDL.LU R13, [R1+0xfc8] ;  /* 0x000fc800010d7983 */ /* 0x000f220000300800 */
[C---:B---3--:R-:W-:Y:S11]  /*58fb0*/  HMMA.16816.F32 R16, R20.reuse, R14, R16 ;  /* 0x0000000e1410723c */ /* 0x048ff60000001810 */
        /* <DEDUP_REMOVED lines=102> */
[----:B------:R-:W-:Y:S02]  /*59620*/  MOV R12, R20 ;  /* 0x00000014000c7202 */ /* 0x000fe40000000f00 */
[----:B------:R-:W-:Y:S01]  /*59630*/  MOV R9, R22 ;  /* 0x0000001600097202 */ /* 0x000fe20000000f00 */
[----:B------:R-:W-:-:S02]  /*59640*/  IMAD.MOV.U32 R8, RZ, RZ, R23 ;  /* 0x000000ffff087224 */ /* 0x000fc400078e0017 */
[----:B------:R-:W-:Y:S01]  /*59650*/  IMAD.MOV.U32 R5, RZ, RZ, R21 ;  /* 0x000000ffff057224 */ /* 0x000fe200078e0015 */
[----:B------:R-:W-:Y:S02]  /*59660*/  MOV R20, R28 ;  /* 0x0000001c00147202 */ /* 0x000fe40000000f00 */
[----:B------:R-:W-:Y:S01]  /*59670*/  MOV R22, R3 ;  /* 0x0000000300167202 */ /* 0x000fe20000000f00 */
[----:B------:R-:W-:Y:S02]  /*59680*/  IMAD.MOV.U32 R23, RZ, RZ, R0 ;  /* 0x000000ffff177224 */ /* 0x000fe400078e0000 */
[----:B------:R-:W-:-:S11]  /*59690*/  IMAD.MOV.U32 R21, RZ, RZ, R29 ;  /* 0x000000ffff157224 */ /* 0x000fd600078e001d */
[----:B------:R0:W-:Y:S01]  /*596a0*/  STL.64 [R1+0x2d0], R24 ;  /* 0x0002d01801007387 */ /* 0x0001e20000100a00 */
[----:B------:R1:W-:Y:S02]  /*596b0*/  STL.64 [R1+0x2d8], R26 ;  /* 0x0002d81a01007387 */ /* 0x0003e40000100a00 */
[----:B------:R-:W-:Y:S02]  /*596c0*/  STL.64 [R1+0xe58], R6 ;  /* 0x000e580601007387 */ /* 0x000fe40000100a00 */
[----:B------:R-:W-:Y:S01]  /*596d0*/  STL [R1+0xe50], R4 ;  /* 0x000e500401007387 */ /* 0x000fe20000100800 */
[----:B------:R-:W2:Y:S01]  /*596e0*/  LDL.LU R28, [R1+0xea0] ;  /* 0x000ea000011c7983 */ /* 0x000ea20000300800 */
[----:B------:R-:W5:Y:S02]  /*596f0*/  LDL.LU R29, [R1+0xe9c] ;  /* 0x000e9c00011d7983 */ /* 0x000f640000300800 */
[----:B------:R-:W2:Y:S02]  /*59700*/  LDL.LU R3, [R1+0xe98] ;  /* 0x000e980001037983 */ /* 0x000ea40000300800 */
[----:B------:R-:W2:Y:S01]  /*59710*/  LDL.LU R0, [R1+0xe94] ;  /* 0x000e940001007983 */ /* 0x000ea20000300800 */
[----:B------:R-:W-:Y:S01]  /*59720*/  STL.64 [R1+0xe08], R22 ;  /* 0x000e081601007387 */ /* 0x000fe20000100a00 */
[----:B------:R-:W-:Y:S03]  /*59730*/  STL.64 [R1+0xe00], R20 ;  /* 0x000e001401007387 */ /* 0x000fe60000100a00 */
        /* <DEDUP_REMOVED lines=17> */
[----:B----4-:R-:W-:Y:S01]  /*59850*/  IMAD.MOV.U32 R23, RZ, RZ, R13 ;  /* 0x000000ffff177224 */ /* 0x010fe200078e000d */
[----:B--2---:R-:W-:Y:S01]  /*59860*/  STL.64 [R1+0xda8], R26 ;  /* 0x000da81a01007387 */ /* 0x004fe20000100a00 */
[----:B------:R0:W-:Y:S03]  /*59870*/  STL.64 [R1+0xda0], R24 ;  /* 0x000da01801007387 */ /* 0x0001e60000100a00 */
[----:B0-----:R-:W2:Y:S01]  /*59880*/  LDL.LU R24, [R1+0xf0] ;  /* 0x0000f00001187983 */ /* 0x001ea20000300800 */
[----:B------:R-:W2:Y:S02]  /*59890*/  LDL.LU R25, [R1+0xf4] ;  /* 0x0000f40001197983 */ /* 0x000ea40000300800 */
[----:B------:R-:W3:Y:S02]  /*598a0*/  LDL.LU R26, [R1+0xf8] ;  /* 0x0000f800011a7983 */ /* 0x000ee40000300800 */
[----:B------:R-:W3:Y:S01]  /*598b0*/  LDL.LU R27, [R1+0xfc] ;  /* 0x0000fc00011b7983 */ /* 0x000ee20000300800 */
[----:B------:R-:W-:Y:S01]  /*598c0*/  MOV R20, R2 ;  /* 0x0000000200147202 */ /* 0x000fe20000000f00 */
[----:B------:R-:W-:Y:S01]  /*598d0*/  IMAD.MOV.U32 R21, RZ, RZ, R17 ;  /* 0x000000ffff157224 */ /* 0x000fe200078e0011 */
[----:B------:R-:W4:Y:S01]  /*598e0*/  LDL.LU R2, [R1+0xe90] ;  /* 0x000e900001027983 */ /* 0x000f220000300800 */
[----:B------:R-:W-:Y:S03]  /*598f0*/  STL.64 [R1+0xe68], R22 ;  /* 0x000e681601007387 */ /* 0x000fe60000100a00 */
[----:B------:R-:W-:Y:S04]  /*59900*/  STL.64 [R1+0xe60], R20 ;  /* 0x000e601401007387 */ /* 0x000fe80000100a00 */
        /* <DEDUP_REMOVED lines=18> */
[----:B------:R-:W2:Y:S01]  /*59a30*/  LDL.LU R20, [R1+0x1c0] ;  /* 0x0001c00001147983 */ /* 0x000ea20000300800 */
        /* <DEDUP_REMOVED lines=36> */
[----:B---3--:R-:W-:Y:S01]  /*59c80*/  STL.64 [R1+0xe38], R26 ;  /* 0x000e381a01007387 */ /* 0x008fe20000100a00 */
[----:B--2---:R0:W-:Y:S03]  /*59c90*/  STL.64 [R1+0xe30], R24 ;  /* 0x000e301801007387 */ /* 0x0041e60000100a00 */
[----:B0-----:R-:W2:Y:S01]  /*59ca0*/  LDL.LU R24, [R1+0x1a0] ;  /* 0x0001a00001187983 */ /* 0x001ea20000300800 */
[----:B------:R-:W2:Y:S02]  /*59cb0*/  LDL.LU R25, [R1+0x1a4] ;  /* 0x0001a40001197983 */ /* 0x000ea40000300800 */
[----:B------:R-:W3:Y:S02]  /*59cc0*/  LDL.LU R26, [R1+0x1a8] ;  /* 0x0001a800011a7983 */ /* 0x000ee40000300800 */
[----:B------:R-:W3:Y:S01]  /*59cd0*/  LDL.LU R27, [R1+0x1ac] ;  /* 0x0001ac00011b7983 */ /* 0x000ee20000300800 */
[C---:B------:R-:W-:Y:S01]  /*59ce0*/  HMMA.16816.F32 R20, R4.reuse, R10, R20 ;  /* 0x0000000a0414723c */ /* 0x040fe20000001814 */
[----:B---3--:R-:W-:Y:S01]  /*59cf0*/  STL.64 [R1+0xe48], R26 ;  /* 0x000e481a01007387 */ /* 0x008fe20000100a00 */
[----:B--2---:R0:W-:Y:S03]  /*59d00*/  STL.64 [R1+0xe40], R24 ;  /* 0x000e401801007387 */ /* 0x0041e60000100a00 */
[----:B0-----:R-:W2:Y:S01]  /*59d10*/  LDL.LU R24, [R1+0x1b0] ;  /* 0x0001b00001187983 */ /* 0x001ea20000300800 */
[----:B------:R-:W2:Y:S02]  /*59d20*/  LDL.LU R25, [R1+0x1b4] ;  /* 0x0001b40001197983 */ /* 0x000ea40000300800 */
[----:B------:R-:W2:Y:S02]  /*59d30*/  LDL.LU R26, [R1+0x1b8] ;  /* 0x0001b800011a7983 */ /* 0x000ea40000300800 */
[----:B------:R-:W2:Y:S01]  /*59d40*/  LDL.LU R27, [R1+0x1bc] ;  /* 0x0001bc00011b7983 */ /* 0x000ea20000300800 */
[----:B------:R-:W3:Y:S01]  /*59d50*/  LDL.LU R17, [R1+0x734] ;  /* 0x0007340001117983 */ /* 0x000ee20000300800 */
[----:B------:R-:W2:Y:S02]  /*59d60*/  LDL.LU R13, [R1+0x72c] ;  /* 0x00072c00010d7983 */ /* 0x000ea40000300800 */
[----:B------:R-:W2:Y:S09]  /*59d70*/  LDL.LU R9, [R1+0x728] ;  /* 0x0007280001097983 */ /* 0x000eb20000300800 */
[----:B------:R-:W-:Y:S01]  /*59d80*/  STL.64 [R1+0x2c0], R20 ;  /* 0x0002c01401007387 */ /* 0x000fe20000100a00 */
[----:B------:R0:W-:Y:S04]  /*59d90*/  STL.64 [R1+0x2c8], R22 ;  /* 0x0002c81601007387 */ /* 0x0001e80000100a00 */
        /* <DEDUP_REMOVED lines=94> */
[----:B---3--:R0:W-:Y:S02]  /*5a380*/  STL.64 [R1+0xd48], R8 ;  /* 0x000d480801007387 */ /* 0x0081e40000100a00 */
        /* <DEDUP_REMOVED lines=17> */
[----:B--2---:R-:W-:Y:S01]  /*5a4a0*/  HMMA.16816.F32 R20, R20, R18, R24 ;  /* 0x000000121414723c */ /* 0x004fe20000001818 */
[----:B------:R-:W3:Y:S01]  /*5a4b0*/  LDL.LU.64 R26, [R1+0xd78] ;  /* 0x000d7800011a7983 */ /* 0x000ee20000300a00 */
[----:B------:R-:W3:Y:S02]  /*5a4c0*/  LDL.LU.64 R24, [R1+0xd70] ;  /* 0x000d700001187983 */ /* 0x000ee40000300a00 */
[----:B------:R4:W-:Y:S02]  /*5a4d0*/  STL.64 [R1+0xd30], R18 ;  /* 0x000d301201007387 */ /* 0x0009e40000100a00 */
[----:B------:R0:W-:Y:S02]  /*5a4e0*/  STL.64 [R1+0xd28], R16 ;  /* 0x000d281001007387 */ /* 0x0001e40000100a00 */
[----:B----4-:R-:W-:Y:S01]  /*5a4f0*/  IMAD.MOV.U32 R18, RZ, RZ, R2 ;  /* 0x000000ffff127224 */ /* 0x010fe200078e0002 */
[----:B------:R-:W-:Y:S11]  /*5a500*/  MOV R19, R0 ;  /* 0x0000000000137202 */ /* 0x000ff60000000f00 */
[----:B------:R-:W-:Y:S03]  /*5a510*/  @!UPT UIADD3 URZ, URZ, URZ, URZ ;  /* 0x0000003f3f3ff290 */ /* 0x000fe6000fffe03f */
[----:B------:R1:W-:Y:S01]  /*5a520*/  STL.64 [R1+0x640], R20 ;  /* 0x0006401401007387 */ /* 0x0003e20000100a00 */
[----:B------:R2:W-:Y:S02]  /*5a530*/  STL.64 [R1+0x648], R22 ;  /* 0x0006481601007387 */ /* 0x0005e40000100a00 */
[----:B0-----:R-:W4:Y:S02]  /*5a540*/  LDL.LU R16, [R1+0x90] ;  /* 0x0000900001107983 */ /* 0x001f240000300800 */
[----:B------:R-:W4:Y:S01]  /*5a550*/  LDL.LU R17, [R1+0x94] ;  /* 0x0000940001117983 */ /* 0x000f220000300800 */
[----:B------:R-:W4:Y:S01]  /*5a560*/  LDL.LU R2, [R1+0xd68] ;  /* 0x000d680001027983 */ /* 0x000f220000300800 */
[----:B------:R-:W4:Y:S02]  /*5a570*/  LDL.LU R0, [R1+0xd64] ;  /* 0x000d640001007983 */ /* 0x000f240000300800 */
[----:B-1----:R-:W-:Y:S01]  /*5a580*/  IMAD.MOV.U32 R20, RZ, RZ, R3 ;  /* 0x000000ffff147224 */ /* 0x002fe200078e0003 */
[----:B-----5:R-:W-:Y:S01]  /*5a590*/  MOV R21, R29 ;  /* 0x0000001d00157202 */ /* 0x020fe20000000f00 */
[----:B------:R-:W5:Y:S01]  /*5a5a0*/  LDL.LU R3, [R1+0xd60] ;  /* 0x000d600001037983 */ /* 0x000f620000300800 */
[----:B------:R-:W4:Y:S02]  /*5a5b0*/  LDL.LU R29, [R1+0xd5c] ;  /* 0x000d5c00011d7983 */ /* 0x000f240000300800 */
[----:B--2---:R-:W-:-:S02]  /*5a5c0*/  IMAD.MOV.U32 R22, RZ, RZ, R28 ;  /* 0x000000ffff167224 */ /* 0x004fc400078e001c */
[----:B------:R-:W2:Y:S01]  /*5a5d0*/  LDL.LU R28, [R1+0xd58] ;  /* 0x000d5800011c7983 */ /* 0x000ea20000300800 */
[C---:B---3--:R-:W-:Y:S11]  /*5a5e0*/  HMMA.16816.F32 R8, R24.reuse, R6, R8 ;  /* 0x000000061808723c */ /* 0x048ff60000001808 */
[----:B------:R-:W-:Y:S11]  /*5a5f0*/  @!UPT UIADD3 URZ, URZ, URZ, URZ ;  /* 0x0000003f3f3ff290 */ /* 0x000ff6000fffe03f */
[----:B------:R-:W-:Y:S01]  /*5a600*/  @!UPT UIADD3 URZ, URZ, URZ, URZ ;  /* 0x0000003f3f3ff290 */ /* 0x000fe2000fffe03f */
[----:B------:R-:W-:Y:S01]  /*5a610*/  STL.64 [R1+0x630], R8 ;  /* 0x0006300801007387 */ /* 0x000fe20000100a00 */
[----:B------:R0:W-:Y:S03]  /*5a620*/  STL.64 [R1+0x638], R10 ;  /* 0x0006380a01007387 */ /* 0x0001e60000100a00 */
[----:B0-----:R-:W3:Y:S01]  /*5a630*/  LDL.LU.64 R10, [R1+0xd50] ;  /* 0x000d5000010a7983 */ /* 0x001ee20000300a00 */
[----:B------:R-:W2:Y:S02]  /*5a640*/  LDL.LU.64 R8, [R1+0xd48] ;  /* 0x000d480001087983 */ /* 0x000ea40000300a00 */
[----:B------:R-:W2:Y:S02]  /*5a650*/  LDL.LU R6, [R1+0x364] ;  /* 0x0003640001067983 */ /* 0x000ea40000300800 */
[----:B------:R-:W2:Y:S01]  /*5a660*/  LDL.LU R7, [R1+0x368] ;  /* 0x0003680001077983 */ /* 0x000ea20000300800 */
[C---:B---3--:R-:W-:Y:S11]  /*5a670*/  HMMA.16816.F32 R12, R24.reuse, R10, R12 ;  /* 0x0000000a180c723c */ /* 0x048ff6000000180c */
[----:B------:R-:W-:Y:S11]  /*5a680*/  @!UPT UIADD3 URZ, URZ, URZ, URZ ;  /* 0x0000003f3f3ff290 */ /* 0x000ff6000fffe03f */
[----:B------:R-:W-:Y:S01]  /*5a690*/  @!UPT UIADD3 URZ, URZ, URZ, URZ ;  /* 0x0000003f3f3ff290 */ /* 0x000fe2000fffe03f */
[----:B------:R-:W-:Y:S01]  /*5a6a0*/  STL.64 [R1+0x660], R12 ;  /* 0x0006600c01007387 */ /* 0x000fe20000100a00 */
[----:B------:R0:W-:Y:S03]  /*5a6b0*/  STL.64 [R1+0x668], R14 ;  /* 0x0006680e01007387 */ /* 0x0001e60000100a00 */
[----:B0-----:R-:W4:Y:S01]  /*5a6c0*/  LDL.LU.64 R14, [R1+0xd40] ;  /* 0x000d4000010e7983 */ /* 0x001f220000300a00 */
[----:B------:R-:W3:Y:S01]  /*5a6d0*/  LDL.LU.64 R12, [R1+0xd38] ;  /* 0x000d3800010c7983 */ /* 0x000ee20000300a00 */
[----:B----4-:R-:W-:Y:S11]  /*5a6e0*/  HMMA.16816.F32 R16, R24, R14, R16 ;  /* 0x0000000e1810723c */ /* 0x010ff60000001810 */
[----:B------:R-:W-:Y:S11]  /*5a6f0*/  @!UPT UIADD3 URZ, URZ, URZ, URZ ;  /* 0x0000003f3f3ff290 */ /* 0x000ff6000fffe03f */
[----:B------:R-:W-:Y:S01]  /*5a700*/  @!UPT UIADD3 URZ, URZ, URZ, URZ ;  /* 0x0000003f3f3ff290 */ /* 0x000fe2000fffe03f */
[----:B------:R-:W-:Y:S01]  /*5a710*/  STL.64 [R1+0x680], R16 ;  /* 0x0006801001007387 */ /* 0x000fe20000100a00 */
[----:B------:R0:W-:Y:S03]  /*5a720*/  STL.64 [R1+0x688], R18 ;  /* 0x0006881201007387 */ /* 0x0001e60000100a00 */
[----:B0-----:R-:W4:Y:S01]  /*5a730*/  LDL.LU.64 R18, [R1+0xd30] ;  /* 0x000d300001127983 */ /* 0x001f220000300a00 */
[----:B------:R-:W5:Y:S01]  /*5a740*/  LDL.LU.64 R16, [R1+0xd28] ;  /* 0x000d280001107983 */ /* 0x000f620000300a00 */
[----:B------:R-:W-:Y:S01]  /*5a750*/  MOV R23, R4 ;  /* 0x0000000400177202 */ /* 0x000fe20000000f00 */
[----:B------:R-:W-:Y:S02]  /*5a760*/  IMAD.MOV.U32 R4, RZ, RZ, 0x40 ;  /* 0x00000040ff047424 */ /* 0x000fe400078e00ff */
[----:B--2---:R-:W-:Y:S02]  /*5a770*/  FFMA R8, R2, R8, R9 ;  /* 0x0000000802087223 */ /* 0x004fe40000000009 */
[----:B------:R-:W-:-:S02]  /*5a780*/  IMAD R6, R4, c[0x0][0x1b4], R6 ;  /* 0x00006d0004067a24 */ /* 0x000fc400078e0206 */
[----:B------:R-:W-:-:S03]  /*5a790*/  IMAD R7, R4, c[0x0][0x1a4], R7 ;  /* 0x0000690004077a24 */ /* 0x000fc600078e0207 */
[----:B------:R-:W-:Y:S02]  /*5a7a0*/  STL [R1+0x364], R6 ;  /* 0x0003640601007387 */ /* 0x000fe40000100800 */
[----:B------:R-:W-:Y:S02]  /*5a7b0*/  STL [R1+0x368], R7 ;  /* 0x0003680701007387 */ /* 0x000fe40000100800 */
[----:B---3--:R-:W-:Y:S01]  /*5a7c0*/  FFMA R12, R0, R12, R13 ;  /* 0x0000000c000c7223 */ /* 0x008fe2000000000d */
[----:B------:R-:W-:Y:S01]  /*5a7d0*/  IADD3 R5, R5, 0x40, RZ ;  /* 0x0000004005057810 */ /* 0x000fe20007ffe0ff */
[----:B-----5:R-:W-:-:S05]  /*5a7e0*/  FFMA R16, R3, R16, R17 ;  /* 0x0000001003107223 */ /* 0x020fca0000000011 */
[----:B------:R-:W-:Y:S01]  /*5a7f0*/  STL [R1+0x878], R16 ;  /* 0x0008781001007387 */ /* 0x000fe20000100800 */
[----:B------:R4:W-:Y:S02]  /*5a800*/  STL [R1+0x87c], R8 ;  /* 0x00087c0801007387 */ /* 0x0009e40000100800 */
[----:B----4-:R-:W-:Y:S01]  /*5a810*/  HMMA.16816.F32 R8, R24, R18, R20 ;  /* 0x000000121808723c */ /* 0x010fe20000001814 */
[----:B------:R-:W-:Y:S01]  /*5a820*/  STL [R1+0x874], R12 ;  /* 0x0008740c01007387 */ /* 0x000fe20000100800 */
[----:B------:R-:W-:Y:S11]  /*5a830*/  STL [R1+0x870], R5 ;  /* 0x0008700501007387 */ /* 0x000ff60000100800 */
[----:B------:R-:W-:Y:S10]  /*5a840*/  @!UPT UIADD3 URZ, URZ, URZ, URZ ;  /* 0x0000003f3f3ff290 */ /* 0x000ff4000fffe03f */
[----:B------:R-:W-:Y:S01]  /*5a850*/  STL.64 [R1+0x670], R8 ;  /* 0x0006700801007387 */ /* 0x000fe20000100a00 */
[----:B------:R-:W-:Y:S02]  /*5a860*/  STL.64 [R1+0x678], R10 ;  /* 0x0006780a01007387 */ /* 0x000fe40000100a00 */
[----:B------:R-:W2:Y:S02]  /*5a870*/  LDL R0, [R1+0x7b8] ;  /* 0x0007b80001007983 */ /* 0x000ea40000100800 */
[----:B------:R-:W3:Y:S01]  /*5a880*/  LDL R2, [R1+0x7b4] ;  /* 0x0007b40001027983 */ /* 0x000ee20000100800 */
[----:B--2---:R0:W-:Y:S04]  /*5a890*/  STL [R1+0x1e0], R0 ;  /* 0x0001e00001007387 */ /* 0x0041e80000100800 */
[----:B0-----:R-:W2:Y:S01]  /*5a8a0*/  LDL R0, [R1+0x7ac] ;  /* 0x0007ac0001007983 */ /* 0x001ea20000100800 */
[----:B---3--:R0:W-:Y:S03]  /*5a8b0*/  STL [R1+0x1e4], R2 ;  /* 0x0001e40201007387 */ /* 0x0081e60000100800 */
[----:B0-----:R-:W3:Y:S04]  /*5a8c0*/  LDL R2, [R1+0x7a8] ;  /* 0x0007a80001027983 */ /* 0x001ee80000100800 */
        /* <DEDUP_REMOVED lines=50> */
[----:B---3--:R0:W-:Y:S02]  /*5abf0*/  STL [R1+0x85c], R2 ;  /* 0x00085c0201007387 */ /* 0x0081e40000100800 */
[----:B------:R-:W3:Y:S01]  /*5ac00*/  LDL R3, [R1+0x6ec] ;  /* 0x0006ec0001037983 */ /* 0x000ee20000100800 */
[----:B0-----:R-:W-:-:S02]  /*5ac10*/  MOV R2, R28 ;  /* 0x0000001c00027202 */ /* 0x001fc40000000f00 */
[----:B------:R-:W-:Y:S01]  /*5ac20*/  ISETP.GE.AND P3, PT, R5, c[0x0][0x1d0], PT ;  /* 0x0000740005007a0c */ /* 0x000fe20003f66270 */
[----:B--2---:R0:W-:Y:S01]  /*5ac30*/  STL [R1+0x860], R0 ;  /* 0x0008600001007387 */ /* 0x0041e20000100800 */
[----:B---3--:R1:W-:Y:S02]  /*5ac40*/  STL [R1+0x864], R3 ;  /* 0x0008640301007387 */ /* 0x0083e40000100800 */
[----:B0-----:R-:W-:-:S05]  /*5ac50*/  IMAD.MOV.U32 R0, RZ, RZ, R29 ;  /* 0x000000ffff007224 */ /* 0x001fca00078e001d */
[----:B------:R1:W-:Y:S01]  /*5ac60*/  STL [R1+0x86c], R0 ;  /* 0x00086c0001007387 */ /* 0x0003e20000100800 */
[----:B------:R1:W-:Y:S03]  /*5ac70*/  STL [R1+0x868], R2 ;  /* 0x0008680201007387 */ /* 0x0003e60000100800 */
[----:B------:R-:W-:Y:S01]  /*5ac80*/  @P3 CALL.REL.NOINC `(.L_x_0) ;  /* 0x0000001000003944 */ /* 0x000fe20003c00000 */
[----:B------:R-:W-:Y:S05]  /*5ac90*/  BRA `(.L_x_1) ;  /* 0xfffb3d0000007947 */ /* 0x000fea000383ffff */
.L_x_0:
[----:B------:R-:W-:Y:S01]  /*5aca0*/  STL [R1+0x12e8], R29 ;  /* 0x0012e81d01007387 */ /* 0x000fe20000100800 */
[----:B01----:R-:W-:-:S03]  /*5acb0*/  LOP3.LUT R0, R0, 0xdfffffff, RZ, 0xc0, !PT ;  /* 0xdfffffff00007812 */ /* 0x003fc600078ec0ff */
[----:B------:R-:W2:Y:S01]  /*5acc0*/  LDL.LU R4, [R1+0x874] ;  /* 0x0008740001047983 */ /* 0x000ea20000300800 */
[----:B------:R-:W-:Y:S01]  /*5acd0*/  IMAD.MOV.U32 R18, RZ, RZ, 0x3dc6b27f ;  /* 0x3dc6b27fff127424 */ /* 0x000fe200078e00ff */
[----:B------:R-:W-:Y:S02]  /*5ace0*/  @P0 LOP3.LUT R0, R0, 0x20000000, RZ, 0xfc, !PT ;  /* 0x2000000000000812 */ /* 0x000fe400078efcff */
[----:B------:R-:W-:Y:S01]  /*5acf0*/  BAR.SYNC.DEFER_BLOCKING 0x0 ;  /* 0x0000000000007b1d */ /* 0x000fe20000010000 */
[C---:B--2---:R-:W-:Y:S01]  /*5ad00*/  FMUL R6, R4.reuse, 8388608 ;  /* 0x4b00000004067820 */ /* 0x044fe20000400000 */
[----:B------:R-:W-:-:S04]  /*5ad10*/  FSETP.GEU.AND P2, PT, R4, 1.175494350822287508e-38, PT ;  /* 0x008000000400780b */ /* 0x000fc80003f4e000 */
[----:B------:R-:W-:-:S04]  /*5ad20*/  FSEL R6, R6, R4, !P2 ;  /* 0x0000000406067208 */ /* 0x000fc80005000000 */
[----:B------:R-:W-:-:S04]  /*5ad30*/  IADD3 R2, R6, -0x3f3504f3, RZ ;  /* 0xc0cafb0d06027810 */ /* 0x000fc80007ffe0ff */
[----:B------:R-:W-:-:S04]  /*5ad40*/  LOP3.LUT R2, R2, 0xff800000, RZ, 0xc0, !PT ;  /* 0xff80000002027812 */ /* 0x000fc800078ec0ff */
[----:B------:R-:W-:Y:S01]  /*5ad50*/  IADD3 R3, R6, -R2, RZ ;  /* 0x8000000206037210 */ /* 0x000fe20007ffe0ff */
[----:B------:R0:W1:Y:S02]  /*5ad60*/  I2F R7, R2 ;  /* 0x0000000200077306 */ /* 0x0000640000201400 */
[----:B0-----:R-:W2:Y:S02]  /*5ad70*/  LDL.LU R2, [R1+0x878] ;  /* 0x0008780001027983 */ /* 0x001ea40000300800 */
[----:B------:R-:W-:-:S04]  /*5ad80*/  FADD R3, R3, -1 ;  /* 0xbf80000003037421 */ /* 0x000fc80000000000 */
[----:B------:R-:W-:-:S04]  /*5ad90*/  FFMA.FTZ R5, R3, R18, -0.16845393180847167969 ;  /* 0xbe2c7f3003057423 */ /* 0x000fc80000010012 */
[----:B------:R-:W-:-:S04]  /*5ada0*/  FFMA.FTZ R5, R3, R5, 0.1716887056827545166 ;  /* 0x3e2fcf2a03057423 */ /* 0x000fc80000010005 */
[----:B------:R-:W-:-:S04]  /*5adb0*/  FFMA.FTZ R5, R3, R5, -0.17900948226451873779 ;  /* 0xbe374e4303057423 */ /* 0x000fc80000010005 */
[----:B------:R-:W-:-:S04]  /*5adc0*/  FFMA.FTZ R5, R3, R5, 0.20512372255325317383 ;  /* 0x3e520bf403057423 */ /* 0x000fc80000010005 */
[----:B------:R-:W-:-:S04]  /*5add0*/  FFMA.FTZ R5, R3, R5, -0.24046532809734344482 ;  /* 0xbe763c8b03057423 */ /* 0x000fc80000010005 */
[----:B------:R-:W-:-:S04]  /*5ade0*/  FFMA.FTZ R5, R3, R5, 0.28857114911079406738 ;  /* 0x3e93bf9903057423 */ /* 0x000fc80000010005 */
[----:B------:R-:W-:-:S04]  /*5adf0*/  FFMA.FTZ R5, R3, R5, -0.36067417263984680176 ;  /* 0xbeb8aa4903057423 */ /* 0x000fc80000010005 */
[----:B------:R-:W-:-:S04]  /*5ae00*/  FFMA.FTZ R5, R3, R5, 0.48089820146560668945 ;  /* 0x3ef6384a03057423 */ /* 0x000fc80000010005 */
[----:B------:R-:W-:-:S04]  /*5ae10*/  FFMA.FTZ R5, R3, R5, -0.72134751081466674805 ;  /* 0xbf38aa3b03057423 */ /* 0x000fc80000010005 */
[----:B------:R-:W-:-:S04]  /*5ae20*/  FMUL R5, R3, R5 ;  /* 0x0000000503057220 */ /* 0x000fc80000400000 */
[----:B------:R-:W-:-:S04]  /*5ae30*/  FMUL R5, R3, R5 ;  /* 0x0000000503057220 */ /* 0x000fc80000400000 */
[----:B------:R-:W-:Y:S01]  /*5ae40*/  FFMA.FTZ R8, R3, 1.4426950216293334961, R5 ;  /* 0x3fb8aa3b03087823 */ /* 0x000fe20000010005 */
[----:B------:R-:W-:Y:S02]  /*5ae50*/  FSEL R3, RZ, -23, P2 ;  /* 0xc1b80000ff037808 */ /* 0x000fe40001000000 */
[----:B------:R-:W-:-:S03]  /*5ae60*/  ISETP.GE.U32.AND P2, PT, R6, 0x7f800000, PT ;  /* 0x7f8000000600780c */ /* 0x000fc60003f46070 */
[----:B-1----:R-:W-:-:S04]  /*5ae70*/  FFMA.FTZ R7, R7, 1.1920928955078125e-07, R3 ;  /* 0x3400000007077823 */ /* 0x002fc80000010003 */
[----:B------:R-:W-:-:S06]  /*5ae80*/  FADD R9, R7, R8 ;  /* 0x0000000807097221 */ /* 0x000fcc0000000000 */
[----:B------:R-:W-:-:S05]  /*5ae90*/  @P2 MOV R7, 0x7f800000 ;  /* 0x7f80000000072802 */ /* 0x000fca0000000f00 */
[C---:B------:R-:W-:Y:S01]  /*5aea0*/  @P2 FFMA.FTZ R9, R6.reuse, R7, +INF ;  /* 0x7f80000006092423 */ /* 0x040fe20000010007 */
[----:B------:R-:W-:-:S04]  /*5aeb0*/  FSETP.NEU.AND P0, PT, R6, RZ, PT ;  /* 0x000000ff0600720b */ /* 0x000fc80003f0d000 */
[----:B------:R0:W-:Y:S01]  /*5aec0*/  STL [R1+0x6c0], R9 ;  /* 0x0006c00901007387 */ /* 0x0001e20000100800 */
[----:B------:R-:W-:-:S08]  /*5aed0*/  LOP3.LUT R0, R0, 0xefffffff, RZ, 0xc0, !PT ;  /* 0xefffffff00007812 */ /* 0x000fd000078ec0ff */
[----:B------:R-:W-:Y:S01]  /*5aee0*/  @P0 LOP3.LUT R0, R0, 0x10000000, RZ, 0xfc, !PT ;  /* 0x1000000000000812 */ /* 0x000fe200078efcff */
[C---:B--2---:R-:W-:Y:S01]  /*5aef0*/  FMUL R5, R2.reuse, 8388608 ;  /* 0x4b00000002057820 */ /* 0x044fe20000400000 */
[----:B------:R-:W-:-:S04]  /*5af00*/  FSETP.GEU.AND P1, PT, R2, 1.175494350822287508e-38, PT ;  /* 0x008000000200780b */ /* 0x000fc80003f2e000 */
[----:B------:R-:W-:-:S04]  /*5af10*/  FSEL R5, R5, R2, !P1 ;  /* 0x0000000205057208 */ /* 0x000fc80004800000 */
[----:B------:R-:W-:-:S04]  /*5af20*/  IADD3 R3, R5, -0x3f3504f3, RZ ;  /* 0xc0cafb0d05037810 */ /* 0x000fc80007ffe0ff */
[----:B------:R-:W-:-:S04]  /*5af30*/  LOP3.LUT R3, R3, 0xff800000, RZ, 0xc0, !PT ;  /* 0xff80000003037812 */ /* 0x000fc800078ec0ff */
[----:B------:R1:W2:Y:S01]  /*5af40*/  I2F R8, R3 ;  /* 0x0000000300087306 */ /* 0x0002a20000201400 */
[----:B------:R-:W-:Y:S01]  /*5af50*/  FSEL R7, RZ, -23, P1 ;  /* 0xc1b80000ff077808 */ /* 0x000fe20000800000 */
[----:B-1----:R-:W-:-:S04]  /*5af60*/  IMAD.IADD R3, R5, 0x1, -R3 ;  /* 0x0000000105037824 */ /* 0x002fc800078e0a03 */
[----:B------:R-:W-:Y:S02]  /*5af70*/  FADD R3, R3, -1 ;  /* 0xbf80000003037421 */ /* 0x000fe40000000000 */
[----:B--2---:R-:W-:Y:S02]  /*5af80*/  FFMA.FTZ R8, R8, 1.1920928955078125e-07, R7 ;  /* 0x3400000008087823 */ /* 0x004fe40000010007 */
        /* <DEDUP_REMOVED lines=8> */
[----:B------:R-:W-:Y:S01]  /*5b010*/  FFMA.FTZ R7, R3, R7, -0.72134751081466674805 ;  /* 0xbf38aa3b03077423 */ /* 0x000fe20000010007 */
[----:B------:R-:W-:-:S03]  /*5b020*/  ISETP.GE.U32.AND P1, PT, R5, 0x7f800000, PT ;  /* 0x7f8000000500780c */ /* 0x000fc60003f26070 */
[----:B------:R-:W-:-:S04]  /*5b030*/  FMUL R7, R3, R7 ;  /* 0x0000000703077220 */ /* 0x000fc80000400000 */
[----:B------:R-:W-:-:S04]  /*5b040*/  FMUL R7, R3, R7 ;  /* 0x0000000703077220 */ /* 0x000fc80000400000 */
[----:B------:R-:W-:-:S04]  /*5b050*/  FFMA.FTZ R3, R3, 1.4426950216293334961, R7 ;  /* 0x3fb8aa3b03037823 */ /* 0x000fc80000010007 */
[----:B0-----:R-:W-:Y:S01]  /*5b060*/  FADD R9, R8, R3 ;  /* 0x0000000308097221 */ /* 0x001fe20000000000 */
[----:B------:R-:W-:-:S05]  /*5b070*/  @P1 MOV R3, 0x7f800000 ;  /* 0x7f80000000031802 */ /* 0x000fca0000000f00 */
[C---:B------:R-:W-:Y:S01]  /*5b080*/  @P1 FFMA.FTZ R9, R5.reuse, R3, +INF ;  /* 0x7f80000005091423 */ /* 0x040fe20000010003 */
[----:B------:R-:W-:-:S04]  /*5b090*/  FSETP.NEU.AND P0, PT, R5, RZ, PT ;  /* 0x000000ff0500720b */ /* 0x000fc80003f0d000 */
[----:B------:R0:W-:Y:S04]  /*5b0a0*/  STL [R1+0x6bc], R9 ;  /* 0x0006bc0901007387 */ /* 0x0001e80000100800 */
[----:B------:R-:W2:Y:S04]  /*5b0b0*/  LDL.LU R5, [R1+0x87c] ;  /* 0x00087c0001057983 */ /* 0x000ea80000300800 */
[----:B------:R-:W3:Y:S04]  /*5b0c0*/  LDL.LU R13, [R1+0x638] ;  /* 0x00063800010d7983 */ /* 0x000ee80000300800 */
[----:B------:R-:W4:Y:S04]  /*5b0d0*/  LDL.LU R12, [R1+0x63c] ;  /* 0x00063c00010c7983 */ /* 0x000f280000300800 */
[----:B------:R-:W5:Y:S04]  /*5b0e0*/  LDL.LU R11, [R1+0x668] ;  /* 0x00066800010b7983 */ /* 0x000f680000300800 */
[----:B------:R-:W3:Y:S04]  /*5b0f0*/  LDL.LU R10, [R1+0x66c] ;  /* 0x00066c00010a7983 */ /* 0x000ee80000300800 */
[----:B0-----:R-:W3:Y:S04]  /*5b100*/  LDL.LU R9, [R1+0x688] ;  /* 0x0006880001097983 */ /* 0x001ee80000300800 */
[----:B------:R-:W4:Y:S04]  /*5b110*/  LDL.LU R8, [R1+0x67c] ;  /* 0x00067c0001087983 */ /* 0x000f280000300800 */
[----:B------:R-:W5:Y:S04]  /*5b120*/  LDL.LU R7, [R1+0x678] ;  /* 0x0006780001077983 */ /* 0x000f680000300800 */
[----:B------:R-:W5:Y:S04]  /*5b130*/  LDL.LU R6, [R1+0x68c] ;  /* 0x00068c0001067983 */ /* 0x000f680000300800 */
[----:B------:R-:W5:Y:S01]  /*5b140*/  LDL.LU R3, [R1+0x880] ;  /* 0x0008800001037983 */ /* 0x000f620000300800 */
[----:B--2---:R-:W-:-:S02]  /*5b150*/  FSETP.GT.AND P1, PT, |R5|, 8.50705917302346158658e+37, PT ;  /* 0x7e8000000500780b */ /* 0x004fc40003f24200 */
[C---:B------:R-:W-:Y:S01]  /*5b160*/  FSETP.GEU.AND P2, PT, |R5|.reuse, 1.175494350822287508e-38, PT ;  /* 0x008000000500780b */ /* 0x040fe20003f4e200 */
[C---:B------:R-:W-:Y:S01]  /*5b170*/  FMUL R14, R5.reuse, 8388608 ;  /* 0x4b000000050e7820 */ /* 0x040fe20000400000 */
[----:B------:R-:W-:-:S04]  /*5b180*/  FSETP.GEU.AND P3, PT, R5, 1.175494350822287508e-38, PT ;  /* 0x008000000500780b */ /* 0x000fc80003f6e000 */
[----:B------:R-:W-:-:S05]  /*5b190*/  FSEL R14, R14, R5, !P3 ;  /* 0x000000050e0e7208 */ /* 0x000fca0005800000 */
[----:B------:R-:W-:-:S04]  /*5b1a0*/  @P1 FMUL R5, R5, 0.25 ;  /* 0x3e80000005051820 */ /* 0x000fc80000400000 */
[----:B------:R-:W-:-:S04]  /*5b1b0*/  @!P2 FMUL R5, R5, 16777216 ;  /* 0x4b8000000505a820 */ /* 0x000fc80000400000 */
[----:B------:R-:W0:Y:S01]  /*5b1c0*/  MUFU.RCP R15, R5 ;  /* 0x00000005000f7308 */ /* 0x000e220000001000 */
[----:B------:R1:W-:Y:S01]  /*5b1d0*/  STL [R1+0x638], R14 ;  /* 0x0006380e01007387 */ /* 0x0003e20000100800 */
[----:B---3--:R-:W-:Y:S02]  /*5b1e0*/  @P1 FMUL R9, R9, 0.25 ;  /* 0x3e80000009091820 */ /* 0x008fe40000400000 */
[----:B----4-:R-:W-:Y:S02]  /*5b1f0*/  @P1 FMUL R8, R8, 0.25 ;  /* 0x3e80000008081820 */ /* 0x010fe40000400000 */
[----:B------:R-:W-:Y:S02]  /*5b200*/  @P1 FMUL R10, R10, 0.25 ;  /* 0x3e8000000a0a1820 */ /* 0x000fe40000400000 */
[----:B-----5:R-:W-:Y:S02]  /*5b210*/  @P1 FMUL R7, R7, 0.25 ;  /* 0x3e80000007071820 */ /* 0x020fe40000400000 */
[----:B------:R-:W-:-:S02]  /*5b220*/  @P1 FMUL R11, R11, 0.25 ;  /* 0x3e8000000b0b1820 */ /* 0x000fc40000400000 */
[----:B------:R-:W-:Y:S02]  /*5b230*/  @P1 FMUL R6, R6, 0.25 ;  /* 0x3e80000006061820 */ /* 0x000fe40000400000 */
[----:B------:R-:W-:Y:S02]  /*5b240*/  @P1 FMUL R12, R12, 0.25 ;  /* 0x3e8000000c0c1820 */ /* 0x000fe40000400000 */
[----:B------:R-:W-:Y:S01]  /*5b250*/  @P1 FMUL R13, R13, 0.25 ;  /* 0x3e8000000d0d1820 */ /* 0x000fe20000400000 */
[C---:B------:R-:W-:Y:S01]  /*5b260*/  FSETP.GEU.AND P1, PT, R3.reuse, 1.175494350822287508e-38, PT ;  /* 0x008000000300780b */ /* 0x040fe20003f2e000 */
[----:B-1----:R-:W-:Y:S02]  /*5b270*/  FMUL R14, R3, 8388608 ;  /* 0x4b000000030e7820 */ /* 0x002fe40000400000 */
[----:B------:R-:W-:-:S03]  /*5b280*/  @!P2 FMUL R8, R8, 16777216 ;  /* 0x4b8000000808a820 */ /* 0x000fc60000400000 */
[----:B------:R-:W-:Y:S01]  /*5b290*/  FSEL R14, R14, R3, !P1 ;  /* 0x000000030e0e7208 */ /* 0x000fe20004800000 */
[----:B0-----:R-:W-:Y:S02]  /*5b2a0*/  FMUL R16, R15, R8 ;  /* 0x000000080f107220 */ /* 0x001fe40000400000 */
[----:B------:R-:W-:Y:S01]  /*5b2b0*/  @!P2 FMUL R7, R7, 16777216 ;  /* 0x4b8000000707a820 */ /* 0x000fe20000400000 */
[----:B------:R-:W-:Y:S01]  /*5b2c0*/  IADD3 R5, R14, -0x3f3504f3, RZ ;  /* 0xc0cafb0d0e057810 */ /* 0x000fe20007ffe0ff */
[----:B------:R-:W-:Y:S02]  /*5b2d0*/  @!P2 FMUL R6, R6, 16777216 ;  /* 0x4b8000000606a820 */ /* 0x000fe40000400000 */
[----:B------:R-:W-:Y:S01]  /*5b2e0*/  @!P2 FMUL R9, R9, 16777216 ;  /* 0x4b8000000909a820 */ /* 0x000fe20000400000 */
[----:B------:R-:W-:Y:S01]  /*5b2f0*/  LOP3.LUT R5, R5, 0xff800000, RZ, 0xc0, !PT ;  /* 0xff80000005057812 */ /* 0x000fe200078ec0ff */
[----:B------:R-:W-:Y:S01]  /*5b300*/  FMUL R8, R15, R7 ;  /* 0x000000070f087220 */ /* 0x000fe20000400000 */
[----:B------:R0:W-:Y:S01]  /*5b310*/  STL [R1+0x6b0], R16 ;  /* 0x0006b01001007387 */ /* 0x0001e20000100800 */
[----:B------:R-:W-:Y:S01]  /*5b320*/  @!P2 FMUL R10, R10, 16777216 ;  /* 0x4b8000000a0aa820 */ /* 0x000fe20000400000 */
[----:B------:R1:W2:Y:S01]  /*5b330*/  I2F R7, R5 ;  /* 0x0000000500077306 */ /* 0x0002a20000201400 */
[----:B------:R-:W-:Y:S01]  /*5b340*/  @!P2 FMUL R11, R11, 16777216 ;  /* 0x4b8000000b0ba820 */ /* 0x000fe20000400000 */
[----:B------:R3:W-:Y:S01]  /*5b350*/  STL [R1+0x6a4], R8 ;  /* 0x0006a40801007387 */ /* 0x0007e20000100800 */
[----:B------:R-:W-:-:S02]  /*5b360*/  @!P2 FMUL R12, R12, 16777216 ;  /* 0x4b8000000c0ca820 */ /* 0x000fc40000400000 */
[C---:B0-----:R-:W-:Y:S02]  /*5b370*/  FMUL R16, R15.reuse, R6 ;  /* 0x000000060f107220 */ /* 0x041fe40000400000 */
[C---:B------:R-:W-:Y:S02]  /*5b380*/  FMUL R6, R15.reuse, R9 ;  /* 0x000000090f067220 */ /* 0x040fe40000400000 */
[C---:B---3--:R-:W-:Y:S01]  /*5b390*/  FMUL R8, R15.reuse, R10 ;  /* 0x0000000a0f087220 */ /* 0x048fe20000400000 */
[----:B------:R-:W-:Y:S01]  /*5b3a0*/  STL [R1+0x6ac], R16 ;  /* 0x0006ac1001007387 */ /* 0x000fe20000100800 */
[----:B------:R-:W-:-:S03]  /*5b3b0*/  FMUL R9, R15, R11 ;  /* 0x0000000b0f097220 */ /* 0x000fc60000400000 */
[----:B------:R0:W-:Y:S01]  /*5b3c0*/  STL [R1+0x69c], R6 ;  /* 0x00069c0601007387 */ /* 0x0001e20000100800 */
[----:B-1----:R-:W-:-:S03]  /*5b3d0*/  IMAD.IADD R5, R14, 0x1, -R5 ;  /* 0x000000010e057824 */ /* 0x002fc600078e0a05 */
[----:B------:R-:W-:Y:S01]  /*5b3e0*/  STL [R1+0x6a8], R8 ;  /* 0x0006a80801007387 */ /* 0x000fe20000100800 */
[----:B0-----:R-:W-:-:S03]  /*5b3f0*/  FMUL R6, R15, R12 ;  /* 0x0000000c0f067220 */ /* 0x001fc60000400000 */
[----:B------:R-:W-:Y:S01]  /*5b400*/  STL [R1+0x698], R9 ;  /* 0x0006980901007387 */ /* 0x000fe20000100800 */
[----:B------:R-:W-:-:S03]  /*5b410*/  FADD R5, R5, -1 ;  /* 0xbf80000005057421 */ /* 0x000fc60000000000 */
[----:B------:R0:W-:Y:S02]  /*5b420*/  STL [R1+0x6a0], R6 ;  /* 0x0006a00601007387 */ /* 0x0001e40000100800 */
[----:B0-----:R-:W-:-:S05]  /*5b430*/  FSEL R6, RZ, -23, P1 ;  /* 0xc1b80000ff067808 */ /* 0x001fca0000800000 */
        /* <DEDUP_REMOVED lines=8> */
[----:B------:R-:W-:Y:S02]  /*5b4c0*/  FFMA.FTZ R6, R5, R6, 0.48089820146560668945 ;  /* 0x3ef6384a05067423 */ /* 0x000fe40000010006 */
[----:B------:R-:W-:Y:S02]  /*5b4d0*/  @!P2 FMUL R13, R13, 16777216 ;  /* 0x4b8000000d0da820 */ /* 0x000fe40000400000 */
[----:B------:R-:W-:Y:S02]  /*5b4e0*/  FFMA.FTZ R6, R5, R6, -0.72134751081466674805 ;  /* 0xbf38aa3b05067423 */ /* 0x000fe40000010006 */
[----:B------:R-:W-:Y:S02]  /*5b4f0*/  FMUL R8, R15, R13 ;  /* 0x0000000d0f087220 */ /* 0x000fe40000400000 */
[----:B------:R-:W-:-:S04]  /*5b500*/  FMUL R6, R5, R6 ;  /* 0x0000000605067220 */ /* 0x000fc80000400000 */
[C---:B------:R-:W-:Y:S01]  /*5b510*/  FMUL R6, R5.reuse, R6 ;  /* 0x0000000605067220 */ /* 0x040fe20000400000 */
[----:B------:R0:W-:Y:S03]  /*5b520*/  STL [R1+0x694], R8 ;  /* 0x0006940801007387 */ /* 0x0001e60000100800 */
[----:B------:R-:W-:Y:S01]  /*5b530*/  FFMA.FTZ R5, R5, 1.4426950216293334961, R6 ;  /* 0x3fb8aa3b05057823 */ /* 0x000fe20000010006 */
[----:B------:R-:W2:Y:S04]  /*5b540*/  LDL.LU R13, [R1+0x630] ;  /* 0x00063000010d7983 */ /* 0x000ea80000300800 */
[----:B------:R-:W3:Y:S01]  /*5b550*/  LDL.LU R12, [R1+0x634] ;  /* 0x00063400010c7983 */ /* 0x000ee20000300800 */
[----:B------:R-:W-:-:S03]  /*5b560*/  FADD R26, R7, R5 ;  /* 0x00000005071a7221 */ /* 0x000fc60000000000 */
[----:B------:R-:W4:Y:S04]  /*5b570*/  LDL.LU R11, [R1+0x660] ;  /* 0x00066000010b7983 */ /* 0x000f280000300800 */
[----:B------:R-:W5:Y:S04]  /*5b580*/  LDL.LU R10, [R1+0x664] ;  /* 0x00066400010a7983 */ /* 0x000f680000300800 */
[----:B------:R-:W5:Y:S04]  /*5b590*/  LDL.LU R9, [R1+0x680] ;  /* 0x0006800001097983 */ /* 0x000f680000300800 */
[----:B0-----:R-:W5:Y:S04]  /*5b5a0*/  LDL.LU R8, [R1+0x684] ;  /* 0x0006840001087983 */ /* 0x001f680000300800 */
        /* <DEDUP_REMOVED lines=11> */
[----:B------:R-:W-:-:S02]  /*5b660*/  FSETP.GT.AND P1, PT, |R4|, 8.50705917302346158658e+37, PT ;  /* 0x7e8000000400780b */ /* 0x000fc40003f24200 */
[----:B------:R-:W-:Y:S02]  /*5b670*/  FSETP.GEU.AND P4, PT, |R4|, 1.175494350822287508e-38, PT ;  /* 0x008000000400780b */ /* 0x000fe40003f8e200 */
[----:B------:R-:W-:-:S09]  /*5b680*/  FSETP.GT.AND P2, PT, |R2|, 8.50705917302346158658e+37, PT ;  /* 0x7e8000000200780b */ /* 0x000fd20003f44200 */
[----:B------:R-:W-:-:S04]  /*5b690*/  @P1 FMUL R4, R4, 0.25 ;  /* 0x3e80000004041820 */ /* 0x000fc80000400000 */
[----:B------:R-:W-:-:S04]  /*5b6a0*/  @!P4 FMUL R4, R4, 16777216 ;  /* 0x4b8000000404c820 */ /* 0x000fc80000400000 */
[----:B------:R0:W1:Y:S01]  /*5b6b0*/  MUFU.RCP R15, R4 ;  /* 0x00000004000f7308 */ /* 0x0000620000001000 */
[----:B------:R-:W-:-:S04]  /*5b6c0*/  LOP3.LUT R0, R0, 0xbfffffff, RZ, 0xc0, !PT ;  /* 0xbfffffff00007812 */ /* 0x000fc800078ec0ff */
[----:B------:R-:W-:Y:S02]  /*5b6d0*/  @P0 LOP3.LUT R0, R0, 0x40000000, RZ, 0xfc, !PT ;  /* 0x4000000000000812 */ /* 0x000fe400078efcff */
[----:B------:R-:W-:Y:S01]  /*5b6e0*/  FSETP.NEU.AND P0, PT, R14, RZ, PT ;  /* 0x000000ff0e00720b */ /* 0x000fe20003f0d000 */
[----:B--2---:R-:W-:Y:S02]  /*5b6f0*/  @P1 FMUL R13, R13, 0.25 ;  /* 0x3e8000000d0d1820 */ /* 0x004fe40000400000 */
[----:B---3--:R-:W-:Y:S02]  /*5b700*/  @P1 FMUL R12, R12, 0.25 ;  /* 0x3e8000000c0c1820 */ /* 0x008fe40000400000 */
[----:B----4-:R-:W-:Y:S02]  /*5b710*/  @P1 FMUL R11, R11, 0.25 ;  /* 0x3e8000000b0b1820 */ /* 0x010fe40000400000 */
[----:B-----5:R-:W-:Y:S02]  /*5b720*/  @P1 FMUL R10, R10, 0.25 ;  /* 0x3e8000000a0a1820 */ /* 0x020fe40000400000 */
[----:B------:R-:W-:-:S02]  /*5b730*/  @P1 FMUL R9, R9, 0.25 ;  /* 0x3e80000009091820 */ /* 0x000fc40000400000 */
[----:B------:R-:W-:Y:S02]  /*5b740*/  @P1 FMUL R8, R8, 0.25 ;  /* 0x3e80000008081820 */ /* 0x000fe40000400000 */
[----:B------:R-:W-:Y:S02]  /*5b750*/  @P1 FMUL R7, R7, 0.25 ;  /* 0x3e80000007071820 */ /* 0x000fe40000400000 */
[----:B------:R-:W-:Y:S02]  /*5b760*/  @P1 FMUL R5, R5, 0.25 ;  /* 0x3e80000005051820 */ /* 0x000fe40000400000 */
[----:B------:R-:W-:Y:S02]  /*5b770*/  @!P4 FMUL R7, R7, 16777216 ;  /* 0x4b8000000707c820 */ /* 0x000fe40000400000 */
[----:B------:R-:W-:Y:S02]  /*5b780*/  @!P4 FMUL R5, R5, 16777216 ;  /* 0x4b8000000505c820 */ /* 0x000fe40000400000 */
[----:B------:R-:W-:-:S02]  /*5b790*/  @!P4 FMUL R8, R8, 16777216 ;  /* 0x4b8000000808c820 */ /* 0x000fc40000400000 */
[----:B------:R-:W-:Y:S02]  /*5b7a0*/  @!P4 FMUL R9, R9, 16777216 ;  /* 0x4b8000000909c820 */ /* 0x000fe40000400000 */
[----:B------:R-:W-:Y:S02]  /*5b7b0*/  @!P4 FMUL R10, R10, 16777216 ;  /* 0x4b8000000a0ac820 */ /* 0x000fe40000400000 */
[----:B------:R-:W-:Y:S02]  /*5b7c0*/  @!P4 FMUL R11, R11, 16777216 ;  /* 0x4b8000000b0bc820 */ /* 0x000fe40000400000 */
[----:B------:R-:W-:Y:S02]  /*5b7d0*/  @!P4 FMUL R12, R12, 16777216 ;  /* 0x4b8000000c0cc820 */ /* 0x000fe40000400000 */
[----:B------:R-:W-:Y:S01]  /*5b7e0*/  @!P4 FMUL R13, R13, 16777216 ;  /* 0x4b8000000d0dc820 */ /* 0x000fe20000400000 */
[----:B------:R-:W-:Y:S01]  /*5b7f0*/  ISETP.GE.U32.AND P4, PT, R14, 0x7f800000, PT ;  /* 0x7f8000000e00780c */ /* 0x000fe20003f86070 */
[----:B------:R-:W-:Y:S01]  /*5b800*/  @P2 FMUL R21, R21, 0.25 ;  /* 0x3e80000015152820 */ /* 0x000fe20000400000 */
[----:B------:R-:W-:Y:S01]  /*5b810*/  FSETP.GEU.AND P1, PT, |R2|, 1.175494350822287508e-38, PT ;  /* 0x008000000200780b */ /* 0x000fe20003f2e200 */
[----:B------:R-:W-:-:S02]  /*5b820*/  @P2 FMUL R22, R22, 0.25 ;  /* 0x3e80000016162820 */ /* 0x000fc40000400000 */
[----:B------:R-:W-:Y:S02]  /*5b830*/  @P2 FMUL R20, R20, 0.25 ;  /* 0x3e80000014142820 */ /* 0x000fe40000400000 */
[----:B------:R-:W-:Y:S02]  /*5b840*/  @P2 FMUL R23, R23, 0.25 ;  /* 0x3e80000017172820 */ /* 0x000fe40000400000 */
[----:B------:R-:W-:Y:S02]  /*5b850*/  @P2 FMUL R19, R19, 0.25 ;  /* 0x3e80000013132820 */ /* 0x000fe40000400000 */
[----:B------:R-:W-:Y:S02]  /*5b860*/  @P2 FMUL R24, R24, 0.25 ;  /* 0x3e80000018182820 */ /* 0x000fe40000400000 */
[----:B------:R-:W-:Y:S02]  /*5b870*/  @P2 FMUL R2, R2, 0.25 ;  /* 0x3e80000002022820 */ /* 0x000fe40000400000 */
[----:B------:R-:W-:-:S02]  /*5b880*/  @P2 FMUL R25, R25, 0.25 ;  /* 0x3e80000019192820 */ /* 0x000fc40000400000 */
[----:B------:R-:W-:Y:S02]  /*5b890*/  @P2 FMUL R17, R17, 0.25 ;  /* 0x3e80000011112820 */ /* 0x000fe40000400000 */
[C---:B------:R-:W-:Y:S01]  /*5b8a0*/  FMUL R16, R6.reuse, 8388608 ;  /* 0x4b00000006107820 */ /* 0x040fe20000400000 */
[----:B------:R-:W-:Y:S02]  /*5b8b0*/  FSETP.GEU.AND P2, PT, R6, 1.175494350822287508e-38, PT ;  /* 0x008000000600780b */ /* 0x000fe40003f4e000 */
[----:B0-----:R-:W-:Y:S02]  /*5b8c0*/  @P4 MOV R4, 0x7f800000 ;  /* 0x7f80000000044802 */ /* 0x001fe40000000f00 */
[----:B------:R-:W-:Y:S01]  /*5b8d0*/  FSEL R29, R16, R6, !P2 ;  /* 0x00000006101d7208 */ /* 0x000fe20005000000 */
[----:B-1----:R-:W-:Y:S02]  /*5b8e0*/  FMUL R5, R15, R5 ;  /* 0x000000050f057220 */ /* 0x002fe40000400000 */
[----:B------:R-:W-:Y:S01]  /*5b8f0*/  @P4 FFMA.FTZ R26, R14, R4, +INF ;  /* 0x7f8000000e1a4423 */ /* 0x000fe20000010004 */
[----:B------:R-:W-:Y:S01]  /*5b900*/  IADD3 R4, R29, -0x3f3504f3, RZ ;  /* 0xc0cafb0d1d047810 */ /* 0x000fe20007ffe0ff */
[----:B------:R-:W-:-:S03]  /*5b910*/  FMUL R7, R15, R7 ;  /* 0x000000070f077220 */ /* 0x000fc60000400000 */
[----:B------:R-:W-:Y:S01]  /*5b920*/  LOP3.LUT R4, R4, 0xff800000, RZ, 0xc0, !PT ;  /* 0xff80000004047812 */ /* 0x000fe200078ec0ff */
[----:B------:R-:W-:Y:S01]  /*5b930*/  STL [R1+0x6b8], R26 ;  /* 0x0006b81a01007387 */ /* 0x000fe20000100800 */
[----:B------:R-:W-:-:S03]  /*5b940*/  FMUL R8, R15, R8 ;  /* 0x000000080f087220 */ /* 0x000fc60000400000 */
[----:B------:R0:W-:Y:S01]  /*5b950*/  STL [R1+0x690], R5 ;  /* 0x0006900501007387 */ /* 0x0001e20000100800 */
[----:B------:R1:W2:Y:S03]  /*5b960*/  I2F R14, R4 ;  /* 0x00000004000e7306 */ /* 0x0002a60000201400 */
[----:B------:R3:W-:Y:S01]  /*5b970*/  STL [R1+0x688], R7 ;  /* 0x0006880701007387 */ /* 0x0007e20000100800 */
[----:B0-----:R-:W-:-:S03]  /*5b980*/  FMUL R5, R15, R9 ;  /* 0x000000090f057220 */ /* 0x001fc60000400000 */
[----:B------:R0:W-:Y:S01]  /*5b990*/  STL [R1+0x68c], R8 ;  /* 0x00068c0801007387 */ /* 0x0001e20000100800 */
[----:B---3--:R-:W-:-:S03]  /*5b9a0*/  FMUL R7, R15, R10 ;  /* 0x0000000a0f077220 */ /* 0x008fc60000400000 */
[----:B------:R3:W-:Y:S01]  /*5b9b0*/  STL [R1+0x67c], R5 ;  /* 0x00067c0501007387 */ /* 0x0007e20000100800 */
[----:B-1----:R-:W-:Y:S02]  /*5b9c0*/  IMAD.IADD R4, R29, 0x1, -R4 ;  /* 0x000000011d047824 */ /* 0x002fe400078e0a04 */
[C---:B0-----:R-:W-:Y:S01]  /*5b9d0*/  FMUL R8, R15.reuse, R11 ;  /* 0x0000000b0f087220 */ /* 0x041fe20000400000 */
[----:B------:R-:W-:Y:S01]  /*5b9e0*/  STL [R1+0x684], R7 ;  /* 0x0006840701007387 */ /* 0x000fe20000100800 */
[----:B---3--:R-:W-:-:S03]  /*5b9f0*/  FMUL R5, R15, R12 ;  /* 0x0000000c0f057220 */ /* 0x008fc60000400000 */
[----:B------:R-:W-:Y:S01]  /*5ba00*/  STL [R1+0x674], R8 ;  /* 0x0006740801007387 */ /* 0x000fe20000100800 */
[----:B------:R-:W-:-:S03]  /*5ba10*/  FADD R4, R4, -1 ;  /* 0xbf80000004047421 */ /* 0x000fc60000000000 */
[----:B------:R0:W-:Y:S02]  /*5ba20*/  STL [R1+0x678], R5 ;  /* 0x0006780501007387 */ /* 0x0001e40000100800 */
[----:B0-----:R-:W-:-:S05]  /*5ba30*/  FSEL R5, RZ, -23, P2 ;  /* 0xc1b80000ff057808 */ /* 0x001fca0001000000 */
[----:B--2---:R-:W-:Y:S02]  /*5ba40*/  FFMA.FTZ R14, R14, 1.1920928955078125e-07, R5 ;  /* 0x340000000e0e7823 */ /* 0x004fe40000010005 */
[----:B------:R-:W-:-:S04]  /*5ba50*/  FFMA.FTZ R5, R4, R18, -0.16845393180847167969 ;  /* 0xbe2c7f3004057423 */ /* 0x000fc80000010012 */
[C---:B------:R-:W-:Y:S02]  /*5ba60*/  FFMA.FTZ R5, R4.reuse, R5, 0.1716887056827545166 ;  /* 0x3e2fcf2a04057423 */ /* 0x040fe40000010005 */
[----:B------:R-:W-:Y:S02]  /*5ba70*/  FMUL R7, R15, R13 ;  /* 0x0000000d0f077220 */ /* 0x000fe40000400000 */
[----:B------:R-:W-:Y:S02]  /*5ba80*/  FFMA.FTZ R5, R4, R5, -0.17900948226451873779 ;  /* 0xbe374e4304057423 */ /* 0x000fe40000010005 */
[----:B------:R-:W-:Y:S02]  /*5ba90*/  @!P1 FMUL R25, R25, 16777216 ;  /* 0x4b80000019199820 */ /* 0x000fe40000400000 */
[----:B------:R-:W-:Y:S02]  /*5baa0*/  @!P1 FMUL R24, R24, 16777216 ;  /* 0x4b80000018189820 */ /* 0x000fe40000400000 */
[----:B------:R-:W-:-:S02]  /*5bab0*/  FFMA.FTZ R5, R4, R5, 0.20512372255325317383 ;  /* 0x3e520bf404057423 */ /* 0x000fc40000010005 */
[----:B------:R-:W-:Y:S01]  /*5bac0*/  @!P1 FMUL R23, R23, 16777216 ;  /* 0x4b80000017179820 */ /* 0x000fe20000400000 */
[----:B------:R-:W-:Y:S01]  /*5bad0*/  STL [R1+0x668], R7 ;  /* 0x0006680701007387 */ /* 0x000fe20000100800 */
[----:B------:R-:W-:Y:S02]  /*5bae0*/  @!P1 FMUL R22, R22, 16777216 ;  /* 0x4b80000016169820 */ /* 0x000fe40000400000 */
[----:B------:R-:W-:Y:S01]  /*5baf0*/  @!P1 FMUL R21, R21, 16777216 ;  /* 0x4b80000015159820 */ /* 0x000fe20000400000 */
[----:B------:R0:W-:Y:S01]  /*5bb00*/  STL [R1+0x10], R25 ;  /* 0x0000101901007387 */ /* 0x0001e20000100800 */
[----:B------:R-:W-:Y:S02]  /*5bb10*/  @!P1 FMUL R20, R20, 16777216 ;  /* 0x4b80000014149820 */ /* 0x000fe40000400000 */
[----:B------:R-:W-:Y:S01]  /*5bb20*/  FFMA.FTZ R5, R4, R5, -0.24046532809734344482 ;  /* 0xbe763c8b04057423 */ /* 0x000fe20000010005 */
[----:B------:R1:W-:Y:S01]  /*5bb30*/  STL [R1+0x14], R24 ;  /* 0x0000141801007387 */ /* 0x0003e20000100800 */
[----:B------:R-:W-:-:S02]  /*5bb40*/  @!P1 FMUL R19, R19, 16777216 ;  /* 0x4b80000013139820 */ /* 0x000fc40000400000 */
[----:B------:R-:W-:Y:S01]  /*5bb50*/  @!P1 FMUL R17, R17, 16777216 ;  /* 0x4b80000011119820 */ /* 0x000fe20000400000 */
[----:B------:R-:W-:Y:S01]  /*5bb60*/  STL [R1+0x18], R23 ;  /* 0x0000181701007387 */ /* 0x000fe20000100800 */
[----:B------:R-:W-:-:S03]  /*5bb70*/  FFMA.FTZ R5, R4, R5, 0.28857114911079406738 ;  /* 0x3e93bf9904057423 */ /* 0x000fc60000010005 */
[----:B------:R-:W-:Y:S04]  /*5bb80*/  STL [R1+0x1c], R22 ;  /* 0x00001c1601007387 */ /* 0x000fe80000100800 */
[----:B------:R-:W-:Y:S01]  /*5bb90*/  STL [R1+0x20], R21 ;  /* 0x0000201501007387 */ /* 0x000fe20000100800 */
[----:B------:R-:W-:-:S03]  /*5bba0*/  FFMA.FTZ R5, R4, R5, -0.36067417263984680176 ;  /* 0xbeb8aa4904057423 */ /* 0x000fc60000010005 */
[----:B------:R-:W-:Y:S04]  /*5bbb0*/  STL [R1+0x24], R20 ;  /* 0x0000241401007387 */ /* 0x000fe80000100800 */
[----:B------:R-:W-:Y:S04]  /*5bbc0*/  STL [R1+0x28], R19 ;  /* 0x0000281301007387 */ /* 0x000fe80000100800 */
[----:B------:R2:W-:Y:S04]  /*5bbd0*/  STL [R1+0x2c], R17 ;  /* 0x00002c1101007387 */ /* 0x0005e80000100800 */
[----:B------:R-:W3:Y:S01]  /*5bbe0*/  LDL.LU R9, [R1+0x5f0] ;  /* 0x0005f00001097983 */ /* 0x000ee20000300800 */
[----:B------:R-:W-:-:S03]  /*5bbf0*/  FFMA.FTZ R5, R4, R5, 0.48089820146560668945 ;  /* 0x3ef6384a04057423 */ /* 0x000fc60000010005 */
[----:B------:R-:W4:Y:S04]  /*5bc00*/  LDL.LU R10, [R1+0x5f4] ;  /* 0x0005f400010a7983 */ /* 0x000f280000300800 */
[----:B------:R-:W5:Y:S04]  /*5bc10*/  LDL.LU R11, [R1+0x620] ;  /* 0x00062000010b7983 */ /* 0x000f680000300800 */
[----:B------:R-:W2:Y:S04]  /*5bc20*/  LDL.LU R28, [R1+0x624] ;  /* 0x00062400011c7983 */ /* 0x000ea80000300800 */
[----:B------:R-:W2:Y:S01]  /*5bc30*/  LDL.LU R27, [R1+0x640] ;  /* 0x00064000011b7983 */ /* 0x000ea20000300800 */
[----:B------:R-:W-:-:S03]  /*5bc40*/  FFMA.FTZ R5, R4, R5, -0.72134751081466674805 ;  /* 0xbf38aa3b04057423 */ /* 0x000fc60000010005 */
[----:B------:R-:W2:Y:S04]  /*5bc50*/  LDL.LU R26, [R1+0x644] ;  /* 0x00064400011a7983 */ /* 0x000ea80000300800 */
[----:B0-----:R-:W2:Y:S04]  /*5bc60*/  LDL.LU R25, [R1+0x650] ;  /* 0x0006500001197983 */ /* 0x001ea80000300800 */
[----:B-1----:R-:W2:Y:S01]  /*5bc70*/  LDL.LU R24, [R1+0x654] ;  /* 0x0006540001187983 */ /* 0x002ea20000300800 */
[----:B------:R-:W-:-:S04]  /*5bc80*/  FMUL R5, R4, R5 ;  /* 0x0000000504057220 */ /* 0x000fc80000400000 */
[----:B------:R-:W-:-:S04]  /*5bc90*/  FMUL R5, R4, R5 ;  /* 0x0000000504057220 */ /* 0x000fc80000400000 */
[----:B------:R-:W-:-:S04]  /*5bca0*/  FFMA.FTZ R4, R4, 1.4426950216293334961, R5 ;  /* 0x3fb8aa3b04047823 */ /* 0x000fc80000010005 */
[----:B------:R-:W-:Y:S02]  /*5bcb0*/  FADD R7, R14, R4 ;  /* 0x000000040e077221 */ /* 0x000fe40000000000 */
[----:B------:R-:W2:Y:S01]  /*5bcc0*/  LDL.LU R4, [R1+0x888] ;  /* 0x0008880001047983 */ /* 0x000ea20000300800 */
[C---:B------:R-:W-:Y:S01]  /*5bcd0*/  FSETP.GT.AND P2, PT, |R3|.reuse, 8.50705917302346158658e+37, PT ;  /* 0x7e8000000300780b */ /* 0x040fe20003f44200 */
[----:B------:R-:W-:Y:S01]  /*5bce0*/  @!P1 FMUL R2, R2, 16777216 ;  /* 0x4b80000002029820 */ /* 0x000fe20000400000 */
[----:B------:R-:W-:-:S11]  /*5bcf0*/  FSETP.GEU.AND P1, PT, |R3|, 1.175494350822287508e-38, PT ;  /* 0x008000000300780b */ /* 0x000fd60003f2e200 */
[----:B------:R-:W-:-:S04]  /*5bd00*/  @P2 FMUL R3, R3, 0.25 ;  /* 0x3e80000003032820 */ /* 0x000fc80000400000 */
[----:B------:R-:W-:Y:S02]  /*5bd10*/  @!P1 FMUL R3, R3, 16777216 ;  /* 0x4b80000003039820 */ /* 0x000fe40000400000 */
[----:B---3--:R-:W-:Y:S02]  /*5bd20*/  @P2 FMUL R9, R9, 0.25 ;  /* 0x3e80000009092820 */ /* 0x008fe40000400000 */
[----:B----4-:R-:W-:Y:S02]  /*5bd30*/  @P2 FMUL R10, R10, 0.25 ;  /* 0x3e8000000a0a2820 */ /* 0x010fe40000400000 */
[----:B-----5:R-:W-:Y:S02]  /*5bd40*/  @P2 FMUL R11, R11, 0.25 ;  /* 0x3e8000000b0b2820 */ /* 0x020fe40000400000 */
[----:B--2---:R-:W-:Y:S02]  /*5bd50*/  @P2 FMUL R28, R28, 0.25 ;  /* 0x3e8000001c1c2820 */ /* 0x004fe40000400000 */
[----:B------:R-:W-:-:S02]  /*5bd60*/  @P2 FMUL R27, R27, 0.25 ;  /* 0x3e8000001b1b2820 */ /* 0x000fc40000400000 */
[----:B------:R-:W-:Y:S02]  /*5bd70*/  @P2 FMUL R26, R26, 0.25 ;  /* 0x3e8000001a1a2820 */ /* 0x000fe40000400000 */
[----:B------:R-:W-:Y:S02]  /*5bd80*/  @P2 FMUL R25, R25, 0.25 ;  /* 0x3e80000019192820 */ /* 0x000fe40000400000 */
[----:B------:R-:W-:Y:S01]  /*5bd90*/  @P2 FMUL R24, R24, 0.25 ;  /* 0x3e80000018182820 */ /* 0x000fe20000400000 */
[----:B------:R-:W-:-:S13]  /*5bda0*/  ISETP.GE.U32.AND P2, PT, R29, 0x7f800000, PT ;  /* 0x7f8000001d00780c */ /* 0x000fda0003f46070 */
[----:B------:R-:W-:Y:S01]  /*5bdb0*/  @P2 MOV R5, 0x7f800000 ;  /* 0x7f80000000052802 */ /* 0x000fe20000000f00 */
[----:B------:R-:W-:-:S04]  /*5bdc0*/  FMUL R17, R4, 8388608 ;  /* 0x4b00000004117820 */ /* 0x000fc80000400000 */
[----:B------:R-:W-:Y:S01]  /*5bdd0*/  @P2 FFMA.FTZ R7, R29, R5, +INF ;  /* 0x7f8000001d072423 */ /* 0x000fe20000010005 */
[----:B------:R-:W-:-:S04]  /*5bde0*/  FSETP.GEU.AND P2, PT, R4, 1.175494350822287508e-38, PT ;  /* 0x008000000400780b */ /* 0x000fc80003f4e000 */
[----:B------:R-:W-:-:S04]  /*5bdf0*/  FSEL R17, R17, R4, !P2 ;  /* 0x0000000411117208 */ /* 0x000fc80005000000 */
[----:B------:R-:W-:Y:S01]  /*5be00*/  IADD3 R5, R17, -0x3f3504f3, RZ ;  /* 0xc0cafb0d11057810 */ /* 0x000fe20007ffe0ff */
[----:B------:R0:W-:Y:S03]  /*5be10*/  STL [R1+0x6b4], R7 ;  /* 0x0006b40701007387 */ /* 0x0001e60000100800 */
[----:B------:R-:W-:Y:S01]  /*5be20*/  LOP3.LUT R5, R5, 0xff800000, RZ, 0xc0, !PT ;  /* 0xff80000005057812 */ /* 0x000fe200078ec0ff */
[----:B------:R-:W-:Y:S02]  /*5be30*/  @!P1 FMUL R26, R26, 16777216 ;  /* 0x4b8000001a1a9820 */ /* 0x000fe40000400000 */
[----:B------:R-:W-:Y:S02]  /*5be40*/  @!P1 FMUL R27, R27, 16777216 ;  /* 0x4b8000001b1b9820 */ /* 0x000fe40000400000 */
[----:B------:R-:W-:Y:S01]  /*5be50*/  @!P1 FMUL R24, R24, 16777216 ;  /* 0x4b80000018189820 */ /* 0x000fe20000400000 */
[----:B0-----:R0:W1:Y:S01]  /*5be60*/  I2F R7, R5 ;  /* 0x0000000500077306 */ /* 0x0010620000201400 */
[----:B------:R-:W-:Y:S01]  /*5be70*/  @!P1 FMUL R25, R25, 16777216 ;  /* 0x4b80000019199820 */ /* 0x000fe20000400000 */
[----:B------:R-:W-:Y:S01]  /*5be80*/  STL [R1+0x12f0], R26 ;  /* 0x0012f01a01007387 */ /* 0x000fe20000100800 */
[----:B------:R-:W-:-:S02]  /*5be90*/  @!P1 FMUL R28, R28, 16777216 ;  /* 0x4b8000001c1c9820 */ /* 0x000fc40000400000 */
[----:B------:R-:W-:Y:S01]  /*5bea0*/  @!P1 FMUL R11, R11, 16777216 ;  /* 0x4b8000000b0b9820 */ /* 0x000fe20000400000 */
[----:B------:R-:W-:Y:S01]  /*5beb0*/  STL [R1+0x12f4], R27 ;  /* 0x0012f41b01007387 */ /* 0x000fe20000100800 */
[----:B------:R-:W-:Y:S02]  /*5bec0*/  @!P1 FMUL R10, R10, 16777216 ;  /* 0x4b8000000a0a9820 */ /* 0x000fe40000400000 */
[----:B------:R-:W-:Y:S01]  /*5bed0*/  @!P1 FMUL R9, R9, 16777216 ;  /* 0x4b80000009099820 */ /* 0x000fe20000400000 */
[----:B------:R-:W-:Y:S01]  /*5bee0*/  STL [R1+0x12f8], R24 ;  /* 0x0012f81801007387 */ /* 0x000fe20000100800 */
[----:B0-----:R-:W-:-:S03]  /*5bef0*/  IMAD.IADD R5, R17, 0x1, -R5 ;  /* 0x0000000111057824 */ /* 0x001fc600078e0a05 */
[----:B------:R-:W-:Y:S01]  /*5bf00*/  STL [R1+0x12fc], R25 ;  /* 0x0012fc1901007387 */ /* 0x000fe20000100800 */
[----:B------:R-:W-:-:S03]  /*5bf10*/  FSEL R8, RZ, -23, P2 ;  /* 0xc1b80000ff087808 */ /* 0x000fc60001000000 */
[----:B------:R-:W-:Y:S04]  /*5bf20*/  STL [R1+0x1300], R28 ;  /* 0x0013001c01007387 */ /* 0x000fe80000100800 */
[----:B------:R0:W-:Y:S01]  /*5bf30*/  STL [R1], R11 ;  /* 0x0000000b01007387 */ /* 0x0001e20000100800 */
[----:B------:R-:W-:-:S03]  /*5bf40*/  FADD R5, R5, -1 ;  /* 0xbf80000005057421 */ /* 0x000fc60000000000 */
[----:B------:R-:W-:Y:S04]  /*5bf50*/  STL [R1+0x1304], R3 ;  /* 0x0013040301007387 */ /* 0x000fe80000100800 */
[----:B------:R-:W-:Y:S04]  /*5bf60*/  STL [R1+0x4], R10 ;  /* 0x0000040a01007387 */ /* 0x000fe80000100800 */
[----:B------:R-:W-:Y:S01]  /*5bf70*/  STL [R1+0xc], R9 ;  /* 0x00000c0901007387 */ /* 0x000fe20000100800 */
[----:B-1----:R-:W-:-:S03]  /*5bf80*/  FFMA.FTZ R8, R7, 1.1920928955078125e-07, R8 ;  /* 0x3400000007087823 */ /* 0x002fc60000010008 */
[----:B------:R-:W2:Y:S01]  /*5bf90*/  LDL.LU R23, [R1+0x5a8] ;  /* 0x0005a80001177983 */ /* 0x000ea20000300800 */
[----:B------:R-:W-:-:S03]  /*5bfa0*/  FFMA.FTZ R7, R5, R18, -0.16845393180847167969 ;  /* 0xbe2c7f3005077423 */ /* 0x000fc60000010012 */
[----:B------:R-:W3:Y:S04]  /*5bfb0*/  LDL.LU R22, [R1+0x5ac] ;  /* 0x0005ac0001167983 */ /* 0x000ee80000300800 */
[----:B------:R-:W4:Y:S04]  /*5bfc0*/  LDL.LU R21, [R1+0x598] ;  /* 0x0005980001157983 */ /* 0x000f280000300800 */
[----:B------:R-:W5:Y:S04]  /*5bfd0*/  LDL.LU R20, [R1+0x59c] ;  /* 0x00059c0001147983 */ /* 0x000f680000300800 */
[----:B------:R-:W5:Y:S04]  /*5bfe0*/  LDL.LU R19, [R1+0x57c] ;  /* 0x00057c0001137983 */ /* 0x000f680000300800 */
[----:B------:R-:W5:Y:S04]  /*5bff0*/  LDL.LU R18, [R1+0x578] ;  /* 0x0005780001127983 */ /* 0x000f680000300800 */
[----:B------:R-:W5:Y:S04]  /*5c000*/  LDL.LU R16, [R1+0x58c] ;  /* 0x00058c0001107983 */ /* 0x000f680000300800 */
[----:B------:R-:W5:Y:S01]  /*5c010*/  LDL.LU R14, [R1+0x588] ;  /* 0x00058800010e7983 */ /* 0x000f620000300800 */
[----:B------:R-:W-:-:S04]  /*5c020*/  FFMA.FTZ R7, R5, R7, 0.1716887056827545166 ;  /* 0x3e2fcf2a05077423 */ /* 0x000fc80000010007 */
[----:B------:R-:W-:-:S04]  /*5c030*/  FFMA.FTZ R7, R5, R7, -0.17900948226451873779 ;  /* 0xbe374e4305077423 */ /* 0x000fc80000010007 */
[----:B------:R-:W-:-:S04]  /*5c040*/  FFMA.FTZ R7, R5, R7, 0.20512372255325317383 ;  /* 0x3e520bf405077423 */ /* 0x000fc80000010007 */
[----:B------:R-:W-:Y:S01]  /*5c050*/  FFMA.FTZ R7, R5, R7, -0.24046532809734344482 ;  /* 0xbe763c8b05077423 */ /* 0x000fe20000010007 */
[----:B------:R-:W-:-:S03]  /*5c060*/  FSETP.GT.AND P2, PT, |R6|, 8.50705917302346158658e+37, PT ;  /* 0x7e8000000600780b */ /* 0x000fc60003f44200 */
[----:B------:R-:W-:-:S04]  /*5c070*/  FFMA.FTZ R7, R5, R7, 0.28857114911079406738 ;  /* 0x3e93bf9905077423 */ /* 0x000fc80000010007 */
[----:B------:R-:W-:-:S04]  /*5c080*/  FFMA.FTZ R7, R5, R7, -0.36067417263984680176 ;  /* 0xbeb8aa4905077423 */ /* 0x000fc80000010007 */
[----:B------:R-:W-:Y:S01]  /*5c090*/  FFMA.FTZ R7, R5, R7, 0.48089820146560668945 ;  /* 0x3ef6384a05077423 */ /* 0x000fe20000010007 */
[----:B------:R-:W-:-:S03]  /*5c0a0*/  FSETP.GEU.AND P1, PT, |R6|, 1.175494350822287508e-38, PT ;  /* 0x008000000600780b */ /* 0x000fc60003f2e200 */
[C---:B------:R-:W-:Y:S02]  /*5c0b0*/  FFMA.FTZ R7, R5.reuse, R7, -0.72134751081466674805 ;  /* 0xbf38aa3b05077423 */ /* 0x040fe40000010007 */
[----:B------:R-:W-:Y:S02]  /*5c0c0*/  @P2 FMUL R6, R6, 0.25 ;  /* 0x3e80000006062820 */ /* 0x000fe40000400000 */
[----:B------:R-:W-:-:S04]  /*5c0d0*/  FMUL R7, R5, R7 ;  /* 0x0000000705077220 */ /* 0x000fc80000400000 */
[----:B------:R-:W-:-:S04]  /*5c0e0*/  FMUL R7, R5, R7 ;  /* 0x0000000705077220 */ /* 0x000fc80000400000 */
[----:B------:R-:W-:-:S04]  /*5c0f0*/  FFMA.FTZ R5, R5, 1.4426950216293334961, R7 ;  /* 0x3fb8aa3b05057823 */ /* 0x000fc80000010007 */
[----:B------:R-:W-:Y:S01]  /*5c100*/  FADD R7, R8, R5 ;  /* 0x0000000508077221 */ /* 0x000fe20000000000 */
[----:B------:R-:W-:Y:S01]  /*5c110*/  STL [R1+0x12ec], R17 ;  /* 0x0012ec1101007387 */ /* 0x000fe20000100800 */
[----:B--2---:R-:W-:Y:S02]  /*5c120*/  @P2 FMUL R23, R23, 0.25 ;  /* 0x3e80000017172820 */ /* 0x004fe40000400000 */
[----:B---3--:R-:W-:Y:S02]  /*5c130*/  @P2 FMUL R22, R22, 0.25 ;  /* 0x3e80000016162820 */ /* 0x008fe40000400000 */
[----:B----4-:R-:W-:Y:S02]  /*5c140*/  @P2 FMUL R21, R21, 0.25 ;  /* 0x3e80000015152820 */ /* 0x010fe40000400000 */
[----:B-----5:R-:W-:Y:S02]  /*5c150*/  @P2 FMUL R20, R20, 0.25 ;  /* 0x3e80000014142820 */ /* 0x020fe40000400000 */
[----:B------:R-:W-:-:S02]  /*5c160*/  @P2 FMUL R19, R19, 0.25 ;  /* 0x3e80000013132820 */ /* 0x000fc40000400000 */
[----:B------:R-:W-:Y:S02]  /*5c170*/  @P2 FMUL R18, R18, 0.25 ;  /* 0x3e80000012122820 */ /* 0x000fe40000400000 */
[----:B------:R-:W-:Y:S02]  /*5c180*/  @P2 FMUL R16, R16, 0.25 ;  /* 0x3e80000010102820 */ /* 0x000fe40000400000 */
[----:B------:R-:W-:Y:S01]  /*5c190*/  @P2 FMUL R14, R14, 0.25 ;  /* 0x3e8000000e0e2820 */ /* 0x000fe20000400000 */
[----:B------:R-:W-:Y:S01]  /*5c1a0*/  ISETP.GE.U32.AND P2, PT, R17, 0x7f800000, PT ;  /* 0x7f8000001100780c */ /* 0x000fe20003f46070 */
[----:B------:R-:W-:Y:S02]  /*5c1b0*/  @!P1 FMUL R19, R19, 16777216 ;  /* 0x4b80000013139820 */ /* 0x000fe40000400000 */
[----:B------:R-:W-:-:S10]  /*5c1c0*/  @!P1 FMUL R18, R18, 16777216 ;  /* 0x4b80000012129820 */ /* 0x000fd40000400000 */
[----:B------:R-:W-:Y:S01]  /*5c1d0*/  @P2 MOV R5, 0x7f800000 ;  /* 0x7f80000000052802 */ /* 0x000fe20000000f00 */
[----:B------:R-:W-:Y:S04]  /*5c1e0*/  STL [R1+0x1308], R19 ;  /* 0x0013081301007387 */ /* 0x000fe80000100800 */
[----:B------:R-:W-:-:S05]  /*5c1f0*/  @P2 FFMA.FTZ R7, R17, R5, +INF ;  /* 0x7f80000011072423 */ /* 0x000fca0000010005 */
[----:B------:R-:W-:Y:S04]  /*5c200*/  STL [R1+0x1fc], R7 ;  /* 0x0001fc0701007387 */ /* 0x000fe80000100800 */
[----:B------:R1:W-:Y:S04]  /*5c210*/  STL [R1+0x130c], R18 ;  /* 0x00130c1201007387 */ /* 0x0003e80000100800 */
[----:B------:R-:W2:Y:S04]  /*5c220*/  LDL.LU R15, [R1+0x5a0] ;  /* 0x0005a000010f7983 */ /* 0x000ea80000300800 */
[----:B------:R-:W3:Y:S04]  /*5c230*/  LDL.LU R13, [R1+0x5a4] ;  /* 0x0005a400010d7983 */ /* 0x000ee80000300800 */
[----:B------:R-:W4:Y:S04]  /*5c240*/  LDL.LU R12, [R1+0x590] ;  /* 0x00059000010c7983 */ /* 0x000f280000300800 */
[----:B0-----:R-:W5:Y:S04]  /*5c250*/  LDL.LU R11, [R1+0x594] ;  /* 0x00059400010b7983 */ /* 0x001f680000300800 */
[----:B-1----:R-:W2:Y:S04]  /*5c260*/  LDL.LU R18, [R1+0x10] ;  /* 0x0000100001127983 */ /* 0x002ea80000300800 */
[----:B------:R-:W3:Y:S04]  /*5c270*/  LDL.LU R19, [R1+0x14] ;  /* 0x0000140001137983 */ /* 0x000ee80000300800 */
[----:B------:R-:W4:Y:S04]  /*5c280*/  LDL.LU R3, [R1+0x18] ;  /* 0x0000180001037983 */ /* 0x000f280000300800 */
[----:B------:R-:W5:Y:S04]  /*5c290*/  LDL.LU R28, [R1+0x1c] ;  /* 0x00001c00011c7983 */ /* 0x000f680000300800 */
[----:B------:R-:W5:Y:S04]  /*5c2a0*/  LDL.LU R25, [R1+0x20] ;  /* 0x0000200001197983 */ /* 0x000f680000300800 */
[----:B------:R-:W5:Y:S04]  /*5c2b0*/  LDL.LU R24, [R1+0x24] ;  /* 0x0000240001187983 */ /* 0x000f680000300800 */
[----:B------:R-:W5:Y:S04]  /*5c2c0*/  LDL.LU R27, [R1+0x28] ;  /* 0x00002800011b7983 */ /* 0x000f680000300800 */
[----:B------:R-:W5:Y:S01]  /*5c2d0*/  LDL.LU R26, [R1+0x2c] ;  /* 0x00002c00011a7983 */ /* 0x000f620000300800 */
[----:B------:R-:W2:Y:S03]  /*5c2e0*/  MUFU.RCP R2, R2 ;  /* 0x0000000200027308 */ /* 0x000ea60000001000 */
[----:B------:R-:W5:Y:S04]  /*5c2f0*/  LDL.LU R10, [R1+0x574] ;  /* 0x00057400010a7983 */ /* 0x000f680000300800 */
[----:B------:R-:W5:Y:S04]  /*5c300*/  LDL.LU R9, [R1+0x570] ;  /* 0x0005700001097983 */ /* 0x000f680000300800 */
[----:B------:R-:W5:Y:S04]  /*5c310*/  LDL.LU R8, [R1+0x584] ;  /* 0x0005840001087983 */ /* 0x000f680000300800 */
[----:B------:R-:W5:Y:S04]  /*5c320*/  LDL.LU R7, [R1+0x580] ;  /* 0x0005800001077983 */ /* 0x000f680000300800 */
[----:B------:R-:W5:Y:S01]  /*5c330*/  LDL.LU R5, [R1+0x88c] ;  /* 0x00088c0001057983 */ /* 0x000f620000300800 */
[----:B--2---:R-:W-:-:S02]  /*5c340*/  FMUL R18, R2, R18 ;  /* 0x0000001202127220 */ /* 0x004fc40000400000 */
[----:B---3--:R-:W-:-:S03]  /*5c350*/  FMUL R19, R2, R19 ;  /* 0x0000001302137220 */ /* 0x008fc60000400000 */
[----:B------:R0:W-:Y:S01]  /*5c360*/  STL [R1+0x680], R18 ;  /* 0x0006801201007387 */ /* 0x0001e20000100800 */
[----:B----4-:R-:W-:-:S03]  /*5c370*/  FMUL R3, R2, R3 ;  /* 0x0000000302037220 */ /* 0x010fc60000400000 */
[----:B0-----:R-:W2:Y:S04]  /*5c380*/  LDL.LU R18, [R1+0x130c] ;  /* 0x00130c0001127983 */ /* 0x001ea80000300800 */
[----:B------:R0:W-:Y:S01]  /*5c390*/  STL [R1+0x664], R19 ;  /* 0x0006641301007387 */ /* 0x0001e20000100800 */
[C---:B-----5:R-:W-:Y:S02]  /*5c3a0*/  FMUL R28, R2.reuse, R28 ;  /* 0x0000001c021c7220 */ /* 0x060fe40000400000 */
[C---:B------:R-:W-:Y:S01]  /*5c3b0*/  FMUL R25, R2.reuse, R25 ;  /* 0x0000001902197220 */ /* 0x040fe20000400000 */
[----:B0-----:R-:W3:Y:S04]  /*5c3c0*/  LDL.LU R19, [R1+0x1308] ;  /* 0x0013080001137983 */ /* 0x001ee80000300800 */
[----:B------:R0:W-:Y:S01]  /*5c3d0*/  STL [R1+0x670], R3 ;  /* 0x0006700301007387 */ /* 0x0001e20000100800 */
[----:B------:R-:W-:-:S03]  /*5c3e0*/  FMUL R24, R2, R24 ;  /* 0x0000001802187220 */ /* 0x000fc60000400000 */
[----:B0-----:R-:W4:Y:S01]  /*5c3f0*/  LDL.LU R3, [R1+0x1304] ;  /* 0x0013040001037983 */ /* 0x001f220000300800 */
[----:B------:R-:W-:-:S03]  /*5c400*/  FMUL R27, R2, R27 ;  /* 0x0000001b021b7220 */ /* 0x000fc60000400000 */
[----:B------:R0:W-:Y:S01]  /*5c410*/  STL [R1+0x65c], R28 ;  /* 0x00065c1c01007387 */ /* 0x0001e20000100800 */
[----:B------:R-:W-:-:S03]  /*5c420*/  FMUL R2, R2, R26 ;  /* 0x0000001a02027220 */ /* 0x000fc60000400000 */
[----:B0-----:R-:W5:Y:S04]  /*5c430*/  LDL.LU R28, [R1+0x1300] ;  /* 0x00130000011c7983 */ /* 0x001f680000300800 */
[----:B------:R0:W-:Y:S04]  /*5c440*/  STL [R1+0x66c], R25 ;  /* 0x00066c1901007387 */ /* 0x0001e80000100800 */
[----:B0-----:R-:W2:Y:S04]  /*5c450*/  LDL.LU R25, [R1+0x12fc] ;  /* 0x0012fc0001197983 */ /* 0x001ea80000300800 */
[----:B------:R0:W-:Y:S04]  /*5c460*/  STL [R1+0x658], R24 ;  /* 0x0006581801007387 */ /* 0x0001e80000100800 */
[----:B0-----:R-:W2:Y:S04]  /*5c470*/  LDL.LU R24, [R1+0x12f8] ;  /* 0x0012f80001187983 */ /* 0x001ea80000300800 */
[----:B------:R0:W-:Y:S04]  /*5c480*/  STL [R1+0x660], R27 ;  /* 0x0006601b01007387 */ /* 0x0001e80000100800 */
[----:B0-----:R-:W2:Y:S04]  /*5c490*/  LDL.LU R27, [R1+0x12f4] ;  /* 0x0012f400011b7983 */ /* 0x001ea80000300800 */
[----:B------:R-:W3:Y:S04]  /*5c4a0*/  LDL.LU R26, [R1+0x12f0] ;  /* 0x0012f000011a7983 */ /* 0x000ee80000300800 */
[----:B------:R0:W-:Y:S04]  /*5c4b0*/  STL [R1+0x654], R2 ;  /* 0x0006540201007387 */ /* 0x0001e80000100800 */
[----:B0-----:R-:W5:Y:S01]  /*5c4c0*/  LDL.LU R2, [R1+0xc] ;  /* 0x00000c0001027983 */ /* 0x001f620000300800 */
[----:B----4-:R-:W2:Y:S02]  /*5c4d0*/  MUFU.RCP R3, R3 ;  /* 0x0000000300037308 */ /* 0x010ea40000001000 */
[----:B--2---:R-:W-:-:S02]  /*5c4e0*/  FMUL R27, R3, R27 ;  /* 0x0000001b031b7220 */ /* 0x004fc40000400000 */
[----:B---3--:R-:W-:-:S05]  /*5c4f0*/  FMUL R26, R3, R26 ;  /* 0x0000001a031a7220 */ /* 0x008fca0000400000 */
[----:B------:R0:W-:Y:S04]  /*5c500*/  STL [R1+0x62c], R26 ;  /* 0x00062c1a01007387 */ /* 0x0001e80000100800 */
[----:B0-----:R-:W2:Y:S04]  /*5c510*/  LDL.LU R26, [R1+0x4] ;  /* 0x00000400011a7983 */ /* 0x001ea80000300800 */
[----:B------:R0:W-:Y:S04]  /*5c520*/  STL [R1+0x624], R27 ;  /* 0x0006241b01007387 */ /* 0x0001e80000100800 */
[----:B0-----:R-:W3:Y:S01]  /*5c530*/  LDL.LU R27, [R1] ;  /* 0x00000000011b7983 */ /* 0x001ee20000300800 */
[----:B------:R-:W-:Y:S01]  /*5c540*/  @!P1 FMUL R6, R6, 16777216 ;  /* 0x4b80000006069820 */ /* 0x000fe20000400000 */
[----:B------:R-:W-:Y:S01]  /*5c550*/  FSETP.GT.AND P2, PT, |R4|, 8.50705917302346158658e+37, PT ;  /* 0x7e8000000400780b */ /* 0x000fe20003f44200 */
[----:B------:R-:W-:-:S04]  /*5c560*/  FMUL R24, R3, R24 ;  /* 0x0000001803187220 */ /* 0x000fc80000400000 */
[----:B------:R-:W0:Y:S01]  /*5c570*/  MUFU.RCP R6, R6 ;  /* 0x0000000600067308 */ /* 0x000e220000001000 */
[----:B------:R-:W-:Y:S01]  /*5c580*/  LOP3.LUT R0, R0, 0x7fffffff, RZ, 0xc0, !PT ;  /* 0x7fffffff00007812 */ /* 0x000fe200078ec0ff */
[----:B------:R1:W-:Y:S01]  /*5c590*/  STL [R1+0x628], R24 ;  /* 0x0006281801007387 */ /* 0x0003e20000100800 */
[C---:B-----5:R-:W-:Y:S02]  /*5c5a0*/  FMUL R28, R3.reuse, R28 ;  /* 0x0000001c031c7220 */ /* 0x060fe40000400000 */
[----:B------:R-:W-:Y:S01]  /*5c5b0*/  @P3 LOP3.LUT R0, R0, 0x80000000, RZ, 0xfc, !PT ;  /* 0x8000000000003812 */ /* 0x000fe200078efcff */
[----:B------:R-:W-:Y:S02]  /*5c5c0*/  @!P1 FMUL R16, R16, 16777216 ;  /* 0x4b80000010109820 */ /* 0x000fe40000400000 */
[----:B-1----:R-:W-:Y:S01]  /*5c5d0*/  FMUL R24, R3, R25 ;  /* 0x0000001903187220 */ /* 0x002fe20000400000 */
[----:B------:R-:W-:Y:S01]  /*5c5e0*/  LOP3.LUT R0, R0, 0xfbffffff, RZ, 0xc0, !PT ;  /* 0xfbffffff00007812 */ /* 0x000fe200078ec0ff */
[----:B------:R-:W-:-:S02]  /*5c5f0*/  @!P1 FMUL R14, R14, 16777216 ;  /* 0x4b8000000e0e9820 */ /* 0x000fc40000400000 */
[----:B------:R-:W-:Y:S01]  /*5c600*/  @!P1 FMUL R20, R20, 16777216 ;  /* 0x4b80000014149820 */ /* 0x000fe20000400000 */
[----:B------:R2:W-:Y:S01]  /*5c610*/  STL [R1+0x5fc], R24 ;  /* 0x0005fc1801007387 */ /* 0x0005e20000100800 */
[----:B------:R-:W-:Y:S02]  /*5c620*/  @!P1 FMUL R21, R21, 16777216 ;  /* 0x4b80000015159820 */ /* 0x000fe40000400000 */
[----:B------:R-:W-:Y:S02]  /*5c630*/  @!P1 FMUL R22, R22, 16777216 ;  /* 0x4b80000016169820 */ /* 0x000fe40000400000 */
[----:B------:R-:W-:Y:S01]  /*5c640*/  @!P1 FMUL R23, R23, 16777216 ;  /* 0x4b80000017179820 */ /* 0x000fe20000400000 */
[----:B------:R-:W-:Y:S01]  /*5c650*/  FSETP.GEU.AND P1, PT, |R4|, 1.175494350822287508e-38, PT ;  /* 0x008000000400780b */ /* 0x000fe20003f2e200 */
[----:B------:R-:W-:Y:S01]  /*5c660*/  @P2 FMUL R10, R10, 0.25 ;  /* 0x3e8000000a0a2820 */ /* 0x000fe20000400000 */
[----:B------:R-:W-:Y:S01]  /*5c670*/  STL [R1+0x620], R28 ;  /* 0x0006201c01007387 */ /* 0x000fe20000100800 */
[----:B------:R-:W-:-:S02]  /*5c680*/  @P2 FMUL R9, R9, 0.25 ;  /* 0x3e80000009092820 */ /* 0x000fc40000400000 */
[----:B------:R-:W-:Y:S02]  /*5c690*/  @P2 FMUL R8, R8, 0.25 ;  /* 0x3e80000008082820 */ /* 0x000fe40000400000 */
[----:B------:R-:W-:Y:S02]  /*5c6a0*/  @P2 FMUL R7, R7, 0.25 ;  /* 0x3e80000007072820 */ /* 0x000fe40000400000 */
[----:B------:R-:W-:Y:S02]  /*5c6b0*/  @P2 FMUL R11, R11, 0.25 ;  /* 0x3e8000000b0b2820 */ /* 0x000fe40000400000 */
[----:B------:R-:W-:Y:S02]  /*5c6c0*/  @P2 FMUL R12, R12, 0.25 ;  /* 0x3e8000000c0c2820 */ /* 0x000fe40000400000 */
[----:B------:R-:W-:Y:S02]  /*5c6d0*/  @P2 FMUL R13, R13, 0.25 ;  /* 0x3e8000000d0d2820 */ /* 0x000fe40000400000 */
[----:B------:R-:W-:-:S02]  /*5c6e0*/  @P2 FMUL R4, R4, 0.25 ;  /* 0x3e80000004042820 */ /* 0x000fc40000400000 */
[----:B------:R-:W-:Y:S01]  /*5c6f0*/  @P2 FMUL R15, R15, 0.25 ;  /* 0x3e8000000f0f2820 */ /* 0x000fe20000400000 */
[C---:B------:R-:W-:Y:S01]  /*5c700*/  FSETP.GEU.AND P2, PT, R5.reuse, 1.175494350822287508e-38, PT ;  /* 0x008000000500780b */ /* 0x040fe20003f4e000 */
[----:B------:R-:W-:Y:S01]  /*5c710*/  FMUL R17, R5, 8388608 ;  /* 0x4b00000005117820 */ /* 0x000fe20000400000 */
[----:B------:R-:W-:Y:S01]  /*5c720*/  @P0 LOP3.LUT R0, R0, 0x4000000, RZ, 0xfc, !PT ;  /* 0x0400000000000812 */ /* 0x000fe200078efcff */
[C---:B0-----:R-:W-:Y:S01]  /*5c730*/  FMUL R19, R6.reuse, R19 ;  /* 0x0000001306137220 */ /* 0x041fe20000400000 */
[----:B------:R-:W-:Y:S01]  /*5c740*/  FSETP.NEU.AND P0, PT, R29, RZ, PT ;  /* 0x000000ff1d00720b */ /* 0x000fe20003f0d000 */
[C---:B------:R-:W-:Y:S01]  /*5c750*/  FMUL R18, R6.reuse, R18 ;  /* 0x0000001206127220 */ /* 0x040fe20000400000 */
[----:B------:R-:W-:Y:S01]  /*5c760*/  FSEL R29, R17, R5, !P2 ;  /* 0x00000005111d7208 */ /* 0x000fe20005000000 */
[----:B------:R-:W-:Y:S01]  /*5c770*/  FMUL R14, R6, R14 ;  /* 0x0000000e060e7220 */ /* 0x000fe20000400000 */
[----:B------:R-:W-:Y:S01]  /*5c780*/  FSEL R17, RZ, -23, P2 ;  /* 0xc1b80000ff117808 */ /* 0x000fe20001000000 */
[----:B--2---:R-:W-:-:S02]  /*5c790*/  FMUL R24, R3, R26 ;  /* 0x0000001a03187220 */ /* 0x004fc40000400000 */
[C---:B---3--:R-:W-:Y:S02]  /*5c7a0*/  FMUL R25, R3.reuse, R27 ;  /* 0x0000001b03197220 */ /* 0x048fe40000400000 */
[----:B------:R-:W-:-:S03]  /*5c7b0*/  FMUL R3, R3, R2 ;  /* 0x0000000203037220 */ /* 0x000fc60000400000 */
[----:B------:R-:W-:Y:S04]  /*5c7c0*/  STL [R1+0x5f4], R25 ;  /* 0x0005f41901007387 */ /* 0x000fe80000100800 */
[----:B------:R-:W-:Y:S04]  /*5c7d0*/  STL [R1+0x5f8], R24 ;  /* 0x0005f81801007387 */ /* 0x000fe80000100800 */
[----:B------:R0:W-:Y:S01]  /*5c7e0*/  STL [R1+0x5f0], R3 ;  /* 0x0005f00301007387 */ /* 0x0001e20000100800 */
[----:B------:R-:W-:-:S03]  /*5c7f0*/  IADD3 R2, R29, -0x3f3504f3, RZ ;  /* 0xc0cafb0d1d027810 */ /* 0x000fc60007ffe0ff */
[----:B------:R-:W-:Y:S01]  /*5c800*/  STL [R1+0x650], R19 ;  /* 0x0006501301007387 */ /* 0x000fe20000100800 */
[----:B0-----:R-:W-:-:S03]  /*5c810*/  FMUL R3, R6, R16 ;  /* 0x0000001006037220 */ /* 0x001fc60000400000 */
[----:B------:R-:W-:Y:S01]  /*5c820*/  STL [R1+0x640], R18 ;  /* 0x0006401201007387 */ /* 0x000fe20000100800 */
[----:B------:R-:W-:-:S03]  /*5c830*/  FMUL R16, R6, R20 ;  /* 0x0000001406107220 */ /* 0x000fc60000400000 */
[----:B------:R0:W-:Y:S01]  /*5c840*/  STL [R1+0x64c], R3 ;  /* 0x00064c0301007387 */ /* 0x0001e20000100800 */
[----:B------:R-:W-:-:S03]  /*5c850*/  LOP3.LUT R2, R2, 0xff800000, RZ, 0xc0, !PT ;  /* 0xff80000002027812 */ /* 0x000fc600078ec0ff */
[----:B------:R1:W-:Y:S01]  /*5c860*/  STL [R1+0x63c], R14 ;  /* 0x00063c0e01007387 */ /* 0x0003e20000100800 */
[----:B0-----:R-:W-:-:S03]  /*5c870*/  FMUL R3, R6, R21 ;  /* 0x0000001506037220 */ /* 0x001fc60000400000 */
[----:B------:R-:W-:Y:S04]  /*5c880*/  STL [R1+0x648], R16 ;  /* 0x0006481001007387 */ /* 0x000fe80000100800 */
[----:B------:R0:W-:Y:S01]  /*5c890*/  STL [R1+0x634], R3 ;  /* 0x0006340301007387 */ /* 0x0001e20000100800 */
[C---:B-1----:R-:W-:Y:S01]  /*5c8a0*/  FMUL R14, R6.reuse, R22 ;  /* 0x00000016060e7220 */ /* 0x042fe20000400000 */
[----:B0-----:R0:W1:Y:S01]  /*5c8b0*/  I2F R3, R2 ;  /* 0x0000000200037306 */ /* 0x0010620000201400 */
[----:B------:R-:W-:-:S03]  /*5c8c0*/  FMUL R6, R6, R23 ;  /* 0x0000001706067220 */ /* 0x000fc60000400000 */
[----:B------:R-:W-:Y:S01]  /*5c8d0*/  STL [R1+0x644], R14 ;  /* 0x0006440e01007387 */ /* 0x000fe20000100800 */
[----:B------:R-:W-:Y:S01]  /*5c8e0*/  IMAD.MOV.U32 R26, RZ, RZ, 0x3dc6b27f ;  /* 0x3dc6b27fff1a7424 */ /* 0x000fe200078e00ff */
[----:B0-----:R-:W-:Y:S02]  /*5c8f0*/  IADD3 R2, R29, -R2, RZ ;  /* 0x800000021d027210 */ /* 0x001fe40007ffe0ff */
[----:B------:R1:W-:Y:S03]  /*5c900*/  STL [R1+0x630], R6 ;  /* 0x0006300601007387 */ /* 0x0003e60000100800 */
[----:B------:R-:W-:Y:S02]  /*5c910*/  FADD R2, R2, -1 ;  /* 0xbf80000002027421 */ /* 0x000fe40000000000 */
[----:B-1----:R-:W-:Y:S02]  /*5c920*/  FFMA.FTZ R6, R3, 1.1920928955078125e-07, R17 ;  /* 0x3400000003067823 */ /* 0x002fe40000010011 */
[C---:B------:R-:W-:Y:S01]  /*5c930*/  FFMA.FTZ R3, R2.reuse, R26, -0.16845393180847167969 ;  /* 0xbe2c7f3002037423 */ /* 0x040fe2000001001a */
[----:B------:R-:W2:Y:S03]  /*5c940*/  LDL.LU R17, [R1+0x12ec] ;  /* 0x0012ec0001117983 */ /* 0x000ea60000300800 */
        /* <DEDUP_REMOVED lines=10> */
[----:B------:R-:W-:-:S04]  /*5c9f0*/  FFMA.FTZ R2, R2, 1.4426950216293334961, R3 ;  /* 0x3fb8aa3b02027823 */ /* 0x000fc80000010003 */
[----:B------:R-:W-:Y:S02]  /*5ca00*/  FADD R14, R6, R2 ;  /* 0x00000002060e7221 */ /* 0x000fe40000000000 */
[----:B------:R-:W3:Y:S01]  /*5ca10*/  LDL.LU R2, [R1+0x890] ;  /* 0x0008900001027983 */ /* 0x000ee20000300800 */
[----:B------:R-:W-:Y:S02]  /*5ca20*/  @!P1 FMUL R10, R10, 16777216 ;  /* 0x4b8000000a0a9820 */ /* 0x000fe40000400000 */
[----:B------:R-:W-:Y:S02]  /*5ca30*/  @!P1 FMUL R9, R9, 16777216 ;  /* 0x4b80000009099820 */ /* 0x000fe40000400000 */
[----:B------:R-:W-:Y:S02]  /*5ca40*/  @!P1 FMUL R8, R8, 16777216 ;  /* 0x4b80000008089820 */ /* 0x000fe40000400000 */
[----:B------:R-:W-:Y:S02]  /*5ca50*/  @!P1 FMUL R7, R7, 16777216 ;  /* 0x4b80000007079820 */ /* 0x000fe40000400000 */
[----:B------:R-:W-:-:S02]  /*5ca60*/  @!P1 FMUL R11, R11, 16777216 ;  /* 0x4b8000000b0b9820 */ /* 0x000fc40000400000 */
[----:B------:R-:W-:Y:S02]  /*5ca70*/  @!P1 FMUL R12, R12, 16777216 ;  /* 0x4b8000000c0c9820 */ /* 0x000fe40000400000 */
[----:B------:R-:W-:Y:S02]  /*5ca80*/  @!P1 FMUL R13, R13, 16777216 ;  /* 0x4b8000000d0d9820 */ /* 0x000fe40000400000 */
[----:B------:R-:W-:Y:S02]  /*5ca90*/  @!P1 FMUL R4, R4, 16777216 ;  /* 0x4b80000004049820 */ /* 0x000fe40000400000 */
[----:B------:R-:W-:Y:S01]  /*5caa0*/  @!P1 FMUL R15, R15, 16777216 ;  /* 0x4b8000000f0f9820 */ /* 0x000fe20000400000 */
[----:B------:R-:W-:-:S13]  /*5cab0*/  ISETP.GE.U32.AND P1, PT, R29, 0x7f800000, PT ;  /* 0x7f8000001d00780c */ /* 0x000fda0003f26070 */
[----:B------:R-:W-:-:S04]  /*5cac0*/  @P1 IMAD.MOV.U32 R3, RZ, RZ, 0x7f800000 ;  /* 0x7f800000ff031424 */ /* 0x000fc800078e00ff */
[----:B------:R-:W-:-:S05]  /*5cad0*/  @P1 FFMA.FTZ R14, R29, R3, +INF ;  /* 0x7f8000001d0e1423 */ /* 0x000fca0000010003 */
[----:B------:R0:W-:Y:S01]  /*5cae0*/  STL [R1+0x1d8], R14 ;  /* 0x0001d80e01007387 */ /* 0x0001e20000100800 */
[C---:B---3--:R-:W-:Y:S01]  /*5caf0*/  FMUL R21, R2.reuse, 8388608 ;  /* 0x4b00000002157820 */ /* 0x048fe20000400000 */
[----:B------:R-:W-:-:S04]  /*5cb00*/  FSETP.GEU.AND P1, PT, R2, 1.175494350822287508e-38, PT ;  /* 0x008000000200780b */ /* 0x000fc80003f2e000 */
[----:B------:R-:W-:-:S04]  /*5cb10*/  FSEL R21, R21, R2, !P1 ;  /* 0x0000000215157208 */ /* 0x000fc80004800000 */
[----:B------:R-:W-:-:S04]  /*5cb20*/  IADD3 R3, R21, -0x3f3504f3, RZ ;  /* 0xc0cafb0d15037810 */ /* 0x000fc80007ffe0ff */
[----:B------:R-:W-:-:S04]  /*5cb30*/  LOP3.LUT R3, R3, 0xff800000, RZ, 0xc0, !PT ;  /* 0xff80000003037812 */ /* 0x000fc800078ec0ff */
[----:B------:R1:W3:Y:S01]  /*5cb40*/  I2F R6, R3 ;  /* 0x0000000300067306 */ /* 0x0002e20000201400 */
[----:B0-----:R-:W-:Y:S02]  /*5cb50*/  FSEL R14, RZ, -23, P1 ;  /* 0xc1b80000ff0e7808 */ /* 0x001fe40000800000 */
[----:B-1----:R-:W-:-:S05]  /*5cb60*/  IADD3 R3, R21, -R3, RZ ;  /* 0x8000000315037210 */ /* 0x002fca0007ffe0ff */
[----:B------:R-:W-:Y:S02]  /*5cb70*/  FADD R3, R3, -1 ;  /* 0xbf80000003037421 */ /* 0x000fe40000000000 */
[----:B---3--:R-:W-:Y:S02]  /*5cb80*/  FFMA.FTZ R14, R6, 1.1920928955078125e-07, R14 ;  /* 0x34000000060e7823 */ /* 0x008fe4000001000e */
        /* <DEDUP_REMOVED lines=13> */
[----:B------:R-:W-:Y:S02]  /*5cc60*/  FADD R16, R14, R3 ;  /* 0x000000030e107221 */ /* 0x000fe40000000000 */
[----:B------:R-:W-:-:S04]  /*5cc70*/  @P1 IMAD.MOV.U32 R3, RZ, RZ, 0x7f800000 ;  /* 0x7f800000ff031424 */ /* 0x000fc800078e00ff */
[----:B------:R-:W-:Y:S02]  /*5cc80*/  @P1 FFMA.FTZ R16, R21, R3, +INF ;  /* 0x7f80000015101423 */ /* 0x000fe40000010003 */
[----:B------:R-:W3:Y:S01]  /*5cc90*/  LDL.LU R3, [R1+0x894] ;  /* 0x0008940001037983 */ /* 0x000ee20000300800 */
[----:B------:R-:W0:Y:S03]  /*5cca0*/  MUFU.RCP R4, R4 ;  /* 0x0000000400047308 */ /* 0x000e260000001000 */
[----:B------:R-:W-:Y:S01]  /*5ccb0*/  STL [R1+0x1b8], R16 ;  /* 0x0001b81001007387 */ /* 0x000fe20000100800 */
[C---:B0-----:R-:W-:Y:S02]  /*5ccc0*/  FMUL R10, R4.reuse, R10 ;  /* 0x0000000a040a7220 */ /* 0x041fe40000400000 */
[C---:B------:R-:W-:Y:S02]  /*5ccd0*/  FMUL R6, R4.reuse, R9 ;  /* 0x0000000904067220 */ /* 0x040fe40000400000 */
[C---:B------:R-:W-:Y:S01]  /*5cce0*/  FMUL R8, R4.reuse, R8 ;  /* 0x0000000804087220 */ /* 0x040fe20000400000 */
[----:B------:R-:W-:Y:S01]  /*5ccf0*/  STL [R1+0x58c], R10 ;  /* 0x00058c0a01007387 */ /* 0x000fe20000100800 */
[----:B------:R-:W-:-:S03]  /*5cd00*/  FMUL R7, R4, R7 ;  /* 0x0000000704077220 */ /* 0x000fc60000400000 */
[----:B------:R0:W-:Y:S04]  /*5cd10*/  STL [R1+0x584], R6 ;  /* 0x0005840601007387 */ /* 0x0001e80000100800 */
[----:B------:R1:W-:Y:S01]  /*5cd20*/  STL [R1+0x588], R8 ;  /* 0x0005880801007387 */ /* 0x0003e20000100800 */
[----:B0-----:R-:W-:-:S03]  /*5cd30*/  FMUL R6, R4, R11 ;  /* 0x0000000b04067220 */ /* 0x001fc60000400000 */
[----:B------:R0:W-:Y:S01]  /*5cd40*/  STL [R1+0x57c], R7 ;  /* 0x00057c0701007387 */ /* 0x0001e20000100800 */
[----:B-1----:R-:W-:-:S03]  /*5cd50*/  FMUL R8, R4, R12 ;  /* 0x0000000c04087220 */ /* 0x002fc60000400000 */
[----:B------:R1:W-:Y:S01]  /*5cd60*/  STL [R1+0x580], R6 ;  /* 0x0005800601007387 */ /* 0x0003e20000100800 */
[C---:B0-----:R-:W-:Y:S02]  /*5cd70*/  FMUL R7, R4.reuse, R13 ;  /* 0x0000000d04077220 */ /* 0x041fe40000400000 */
[----:B-1----:R-:W-:Y:S01]  /*5cd80*/  FMUL R6, R4, R15 ;  /* 0x0000000f04067220 */ /* 0x002fe20000400000 */
[----:B------:R-:W-:Y:S04]  /*5cd90*/  STL [R1+0x574], R8 ;  /* 0x0005740801007387 */ /* 0x000fe80000100800 */
[----:B------:R-:W-:Y:S04]  /*5cda0*/  STL [R1+0x578], R7 ;  /* 0x0005780701007387 */ /* 0x000fe80000100800 */
[----:B------:R0:W-:Y:S01]  /*5cdb0*/  STL [R1+0x570], R6 ;  /* 0x0005700601007387 */ /* 0x0001e20000100800 */
[----:B------:R-:W-:-:S03]  /*5cdc0*/  LOP3.LUT R0, R0, 0xfdffffff, RZ, 0xc0, !PT ;  /* 0xfdffffff00007812 */ /* 0x000fc600078ec0ff */
[----:B------:R-:W4:Y:S01]  /*5cdd0*/  LDL.LU R20, [R1+0x548] ;  /* 0x0005480001147983 */ /* 0x000f220000300800 */
[----:B------:R-:W-:-:S03]  /*5cde0*/  @P0 LOP3.LUT R0, R0, 0x2000000, RZ, 0xfc, !PT ;  /* 0x0200000000000812 */ /* 0x000fc600078efcff */
[----:B------:R-:W5:Y:S01]  /*5cdf0*/  LDL.LU R19, [R1+0x54c] ;  /* 0x00054c0001137983 */ /* 0x000f620000300800 */
[----:B--2---:R-:W-:Y:S01]  /*5ce00*/  FSETP.NEU.AND P0, PT, R17, RZ, PT ;  /* 0x000000ff1100720b */ /* 0x004fe20003f0d000 */
[C---:B---3--:R-:W-:Y:S01]  /*5ce10*/  FMUL R22, R3.reuse, 8388608 ;  /* 0x4b00000003167820 */ /* 0x048fe20000400000 */
[----:B------:R-:W-:-:S04]  /*5ce20*/  FSETP.GEU.AND P1, PT, R3, 1.175494350822287508e-38, PT ;  /* 0x008000000300780b */ /* 0x000fc80003f2e000 */
[----:B------:R-:W-:-:S04]  /*5ce30*/  FSEL R22, R22, R3, !P1 ;  /* 0x0000000316167208 */ /* 0x000fc80004800000 */
[----:B------:R-:W-:-:S04]  /*5ce40*/  IADD3 R4, R22, -0x3f3504f3, RZ ;  /* 0xc0cafb0d16047810 */ /* 0x000fc80007ffe0ff */
[----:B------:R-:W-:-:S04]  /*5ce50*/  LOP3.LUT R4, R4, 0xff800000, RZ, 0xc0, !PT ;  /* 0xff80000004047812 */ /* 0x000fc800078ec0ff */
[----:B0-----:R0:W1:Y:S01]  /*5ce60*/  I2F R6, R4 ;  /* 0x0000000400067306 */ /* 0x0010620000201400 */
[----:B------:R-:W-:Y:S02]  /*5ce70*/  FSEL R14, RZ, -23, P1 ;  /* 0xc1b80000ff0e7808 */ /* 0x000fe40000800000 */
[----:B0-----:R-:W-:-:S05]  /*5ce80*/  IADD3 R4, R22, -R4, RZ ;  /* 0x8000000416047210 */ /* 0x001fca0007ffe0ff */
[----:B------:R-:W-:Y:S02]  /*5ce90*/  FADD R4, R4, -1 ;  /* 0xbf80000004047421 */ /* 0x000fe40000000000 */
[----:B-1----:R-:W-:Y:S02]  /*5cea0*/  FFMA.FTZ R7, R6, 1.1920928955078125e-07, R14 ;  /* 0x3400000006077823 */ /* 0x002fe4000001000e */
        /* <DEDUP_REMOVED lines=15> */
[----:B------:R-:W-:-:S05]  /*5cfa0*/  @P1 FFMA.FTZ R8, R22, R4, +INF ;  /* 0x7f80000016081423 */ /* 0x000fca0000010004 */
[----:B------:R0:W-:Y:S04]  /*5cfb0*/  STL [R1+0x1b0], R8 ;  /* 0x0001b00801007387 */ /* 0x0001e80000100800 */
[----:B------:R-:W2:Y:S04]  /*5cfc0*/  LDL.LU R18, [R1+0x538] ;  /* 0x0005380001127983 */ /* 0x000ea80000300800 */
[----:B------:R-:W3:Y:S04]  /*5cfd0*/  LDL.LU R17, [R1+0x53c] ;  /* 0x00053c0001117983 */ /* 0x000ee80000300800 */
[----:B------:R-:W4:Y:S04]  /*5cfe0*/  LDL.LU R16, [R1+0x528] ;  /* 0x0005280001107983 */ /* 0x000f280000300800 */
[----:B------:R-:W5:Y:S04]  /*5cff0*/  LDL.LU R15, [R1+0x52c] ;  /* 0x00052c00010f7983 */ /* 0x000f680000300800 */
[----:B------:R-:W5:Y:S04]  /*5d000*/  LDL.LU R14, [R1+0x518] ;  /* 0x00051800010e7983 */ /* 0x000f680000300800 */
[----:B------:R-:W5:Y:S01]  /*5d010*/  LDL.LU R4, [R1+0x51c] ;  /* 0x00051c0001047983 */ /* 0x000f620000300800 */
[----:B------:R-:W-:-:S02]  /*5d020*/  FSETP.GT.AND P2, PT, |R5|, 8.50705917302346158658e+37, PT ;  /* 0x7e8000000500780b */ /* 0x000fc40003f44200 */
[C---:B------:R-:W-:Y:S01]  /*5d030*/  FSETP.GEU.AND P1, PT, |R5|.reuse, 1.175494350822287508e-38, PT ;  /* 0x008000000500780b */ /* 0x040fe20003f2e200 */
[----:B------:R-:W5:Y:S04]  /*5d040*/  LDL.LU R13, [R1+0x540] ;  /* 0x00054000010d7983 */ /* 0x000f680000300800 */
[----:B------:R-:W5:Y:S04]  /*5d050*/  LDL.LU R12, [R1+0x544] ;  /* 0x00054400010c7983 */ /* 0x000f680000300800 */
[----:B------:R-:W5:Y:S02]  /*5d060*/  LDL.LU R11, [R1+0x530] ;  /* 0x00053000010b7983 */ /* 0x000f640000300800 */
[----:B------:R-:W-:-:S02]  /*5d070*/  @P2 FMUL R5, R5, 0.25 ;  /* 0x3e80000005052820 */ /* 0x000fc40000400000 */
[----:B------:R-:W5:Y:S02]  /*5d080*/  LDL.LU R10, [R1+0x534] ;  /* 0x00053400010a7983 */ /* 0x000f640000300800 */
[----:B------:R-:W-:Y:S02]  /*5d090*/  @!P1 FMUL R5, R5, 16777216 ;  /* 0x4b80000005059820 */ /* 0x000fe40000400000 */
[----:B------:R-:W5:Y:S04]  /*5d0a0*/  LDL.LU R9, [R1+0x520] ;  /* 0x0005200001097983 */ /* 0x000f680000300800 */
[----:B------:R-:W1:Y:S01]  /*5d0b0*/  MUFU.RCP R5, R5 ;  /* 0x0000000500057308 */ /* 0x000e620000001000 */
[----:B0-----:R-:W5:Y:S04]  /*5d0c0*/  LDL.LU R8, [R1+0x524] ;  /* 0x0005240001087983 */ /* 0x001f680000300800 */
[----:B------:R-:W5:Y:S04]  /*5d0d0*/  LDL.LU R7, [R1+0x510] ;  /* 0x0005100001077983 */ /* 0x000f680000300800 */
[----:B------:R-:W5:Y:S01]  /*5d0e0*/  LDL.LU R6, [R1+0x514] ;  /* 0x0005140001067983 */ /* 0x000f620000300800 */
[----:B--2---:R-:W-:-:S02]  /*5d0f0*/  @P2 FMUL R18, R18, 0.25 ;  /* 0x3e80000012122820 */ /* 0x004fc40000400000 */
[----:B---3--:R-:W-:Y:S02]  /*5d100*/  @P2 FMUL R17, R17, 0.25 ;  /* 0x3e80000011112820 */ /* 0x008fe40000400000 */
[----:B----4-:R-:W-:Y:S02]  /*5d110*/  @P2 FMUL R16, R16, 0.25 ;  /* 0x3e80000010102820 */ /* 0x010fe40000400000 */
[----:B-----5:R-:W-:Y:S02]  /*5d120*/  @P2 FMUL R15, R15, 0.25 ;  /* 0x3e8000000f0f2820 */ /* 0x020fe40000400000 */
[----:B------:R-:W-:Y:S02]  /*5d130*/  @P2 FMUL R14, R14, 0.25 ;  /* 0x3e8000000e0e2820 */ /* 0x000fe40000400000 */
[----:B------:R-:W-:Y:S02]  /*5d140*/  @P2 FMUL R4, R4, 0.25 ;  /* 0x3e80000004042820 */ /* 0x000fe40000400000 */
[----:B------:R-:W-:-:S02]  /*5d150*/  @!P1 FMUL R14, R14, 16777216 ;  /* 0x4b8000000e0e9820 */ /* 0x000fc40000400000 */
[----:B------:R-:W-:Y:S02]  /*5d160*/  @!P1 FMUL R4, R4, 16777216 ;  /* 0x4b80000004049820 */ /* 0x000fe40000400000 */
[----:B------:R-:W-:Y:S02]  /*5d170*/  @!P1 FMUL R15, R15, 16777216 ;  /* 0x4b8000000f0f9820 */ /* 0x000fe40000400000 */
[C---:B-1----:R-:W-:Y:S02]  /*5d180*/  FMUL R24, R5.reuse, R4 ;  /* 0x0000000405187220 */ /* 0x042fe40000400000 */
[C---:B------:R-:W-:Y:S02]  /*5d190*/  FMUL R23, R5.reuse, R14 ;  /* 0x0000000e05177220 */ /* 0x040fe40000400000 */
[----:B------:R-:W-:Y:S02]  /*5d1a0*/  @!P1 FMUL R16, R16, 16777216 ;  /* 0x4b80000010109820 */ /* 0x000fe40000400000 */
[----:B------:R-:W-:-:S02]  /*5d1b0*/  FMUL R4, R5, R15 ;  /* 0x0000000f05047220 */ /* 0x000fc40000400000 */
[----:B------:R-:W-:Y:S01]  /*5d1c0*/  @!P1 FMUL R17, R17, 16777216 ;  /* 0x4b80000011119820 */ /* 0x000fe20000400000 */
[----:B------:R-:W-:Y:S01]  /*5d1d0*/  STL [R1+0x5ac], R24 ;  /* 0x0005ac1801007387 */ /* 0x000fe20000100800 */
[----:B------:R-:W-:Y:S02]  /*5d1e0*/  @!P1 FMUL R18, R18, 16777216 ;  /* 0x4b80000012129820 */ /* 0x000fe40000400000 */
[C---:B------:R-:W-:Y:S01]  /*5d1f0*/  FMUL R14, R5.reuse, R16 ;  /* 0x00000010050e7220 */ /* 0x040fe20000400000 */
[----:B------:R-:W-:Y:S01]  /*5d200*/  STL [R1+0x5a0], R23 ;  /* 0x0005a01701007387 */ /* 0x000fe20000100800 */
[----:B------:R-:W-:-:S03]  /*5d210*/  FMUL R15, R5, R17 ;  /* 0x00000011050f7220 */ /* 0x000fc60000400000 */
[----:B------:R0:W-:Y:S04]  /*5d220*/  STL [R1+0x5a8], R4 ;  /* 0x0005a80401007387 */ /* 0x0001e80000100800 */
[----:B------:R-:W-:Y:S01]  /*5d230*/  STL [R1+0x598], R14 ;  /* 0x0005980e01007387 */ /* 0x000fe20000100800 */
[----:B0-----:R-:W-:-:S03]  /*5d240*/  FMUL R4, R5, R18 ;  /* 0x0000001205047220 */ /* 0x001fc60000400000 */
[----:B------:R-:W-:Y:S04]  /*5d250*/  STL [R1+0x5a4], R15 ;  /* 0x0005a40f01007387 */ /* 0x000fe80000100800 */
[----:B------:R0:W-:Y:S04]  /*5d260*/  STL [R1+0x594], R4 ;  /* 0x0005940401007387 */ /* 0x0001e80000100800 */
[----:B0-----:R-:W2:Y:S01]  /*5d270*/  LDL.LU R4, [R1+0x898] ;  /* 0x0008980001047983 */ /* 0x001ea20000300800 */
[----:B------:R-:W-:Y:S02]  /*5d280*/  @P2 FMUL R19, R19, 0.25 ;  /* 0x3e80000013132820 */ /* 0x000fe40000400000 */
[----:B------:R-:W-:Y:S01]  /*5d290*/  @P2 FMUL R20, R20, 0.25 ;  /* 0x3e80000014142820 */ /* 0x000fe20000400000 */
[----:B------:R-:W-:-:S02]  /*5d2a0*/  FSETP.GT.AND P2, PT, |R2|, 8.50705917302346158658e+37, PT ;  /* 0x7e8000000200780b */ /* 0x000fc40003f44200 */
[----:B------:R-:W-:-:S11]  /*5d2b0*/  FSETP.GEU.AND P4, PT, |R2|, 1.175494350822287508e-38, PT ;  /* 0x008000000200780b */ /* 0x000fd60003f8e200 */
[----:B------:R-:W-:-:S04]  /*5d2c0*/  @P2 FMUL R2, R2, 0.25 ;  /* 0x3e80000002022820 */ /* 0x000fc80000400000 */
[----:B------:R-:W-:-:S06]  /*5d2d0*/  @!P4 FMUL R2, R2, 16777216 ;  /* 0x4b8000000202c820 */ /* 0x000fcc0000400000 */
[----:B------:R-:W0:Y:S01]  /*5d2e0*/  MUFU.RCP R2, R2 ;  /* 0x0000000200027308 */ /* 0x000e220000001000 */
[----:B------:R-:W-:Y:S02]  /*5d2f0*/  @!P1 FMUL R19, R19, 16777216 ;  /* 0x4b80000013139820 */ /* 0x000fe40000400000 */
[----:B------:R-:W-:Y:S02]  /*5d300*/  @!P1 FMUL R20, R20, 16777216 ;  /* 0x4b80000014149820 */ /* 0x000fe40000400000 */
[----:B------:R-:W-:Y:S02]  /*5d310*/  @P2 FMUL R6, R6, 0.25 ;  /* 0x3e80000006062820 */ /* 0x000fe40000400000 */
[----:B------:R-:W-:Y:S02]  /*5d320*/  @P2 FMUL R7, R7, 0.25 ;  /* 0x3e80000007072820 */ /* 0x000fe40000400000 */
[C---:B------:R-:W-:Y:S02]  /*5d330*/  FMUL R14, R5.reuse, R19 ;  /* 0x00000013050e7220 */ /* 0x040fe40000400000 */
[----:B------:R-:W-:-:S02]  /*5d340*/  FMUL R5, R5, R20 ;  /* 0x0000001405057220 */ /* 0x000fc40000400000 */
[----:B------:R-:W-:Y:S02]  /*5d350*/  @!P4 FMUL R6, R6, 16777216 ;  /* 0x4b8000000606c820 */ /* 0x000fe40000400000 */
[----:B------:R-:W-:Y:S02]  /*5d360*/  @P2 FMUL R8, R8, 0.25 ;  /* 0x3e80000008082820 */ /* 0x000fe40000400000 */
[----:B------:R-:W-:Y:S01]  /*5d370*/  @!P4 FMUL R7, R7, 16777216 ;  /* 0x4b8000000707c820 */ /* 0x000fe20000400000 */
[----:B------:R-:W-:Y:S01]  /*5d380*/  STL [R1+0x59c], R14 ;  /* 0x00059c0e01007387 */ /* 0x000fe20000100800 */
[----:B------:R-:W-:Y:S02]  /*5d390*/  @P2 FMUL R9, R9, 0.25 ;  /* 0x3e80000009092820 */ /* 0x000fe40000400000 */
[----:B------:R-:W-:Y:S01]  /*5d3a0*/  @P2 FMUL R10, R10, 0.25 ;  /* 0x3e8000000a0a2820 */ /* 0x000fe20000400000 */
[----:B------:R1:W-:Y:S01]  /*5d3b0*/  STL [R1+0x590], R5 ;  /* 0x0005900501007387 */ /* 0x0003e20000100800 */
[----:B0-----:R-:W-:-:S02]  /*5d3c0*/  FMUL R6, R2, R6 ;  /* 0x0000000602067220 */ /* 0x001fc40000400000 */
[----:B------:R-:W-:Y:S02]  /*5d3d0*/  @!P4 FMUL R8, R8, 16777216 ;  /* 0x4b8000000808c820 */ /* 0x000fe40000400000 */
[----:B------:R-:W-:Y:S02]  /*5d3e0*/  @!P4 FMUL R9, R9, 16777216 ;  /* 0x4b8000000909c820 */ /* 0x000fe40000400000 */
[----:B------:R-:W-:Y:S02]  /*5d3f0*/  @!P4 FMUL R10, R10, 16777216 ;  /* 0x4b8000000a0ac820 */ /* 0x000fe40000400000 */
[----:B-1----:R-:W-:Y:S01]  /*5d400*/  FMUL R5, R2, R7 ;  /* 0x0000000702057220 */ /* 0x002fe20000400000 */
[----:B------:R0:W-:Y:S01]  /*5d410*/  STL [R1+0x52c], R6 ;  /* 0x00052c0601007387 */ /* 0x0001e20000100800 */
[----:B------:R-:W-:Y:S02]  /*5d420*/  @P2 FMUL R11, R11, 0.25 ;  /* 0x3e8000000b0b2820 */ /* 0x000fe40000400000 */
[----:B------:R-:W-:Y:S01]  /*5d430*/  @P2 FMUL R12, R12, 0.25 ;  /* 0x3e8000000c0c2820 */ /* 0x000fe20000400000 */
[----:B------:R1:W-:Y:S01]  /*5d440*/  STL [R1+0x524], R5 ;  /* 0x0005240501007387 */ /* 0x0003e20000100800 */
[----:B------:R-:W-:-:S02]  /*5d450*/  @P2 FMUL R13, R13, 0.25 ;  /* 0x3e8000000d0d2820 */ /* 0x000fc40000400000 */
[C---:B------:R-:W-:Y:S02]  /*5d460*/  FMUL R7, R2.reuse, R8 ;  /* 0x0000000802077220 */ /* 0x040fe40000400000 */
[C---:B0-----:R-:W-:Y:S02]  /*5d470*/  FMUL R6, R2.reuse, R9 ;  /* 0x0000000902067220 */ /* 0x041fe40000400000 */
[----:B------:R-:W-:Y:S02]  /*5d480*/  @!P4 FMUL R11, R11, 16777216 ;  /* 0x4b8000000b0bc820 */ /* 0x000fe40000400000 */
[----:B-1----:R-:W-:Y:S01]  /*5d490*/  FMUL R5, R2, R10 ;  /* 0x0000000a02057220 */ /* 0x002fe20000400000 */
[----:B------:R0:W-:Y:S01]  /*5d4a0*/  STL [R1+0x528], R7 ;  /* 0x0005280701007387 */ /* 0x0001e20000100800 */
[----:B------:R-:W-:Y:S02]  /*5d4b0*/  @!P4 FMUL R12, R12, 16777216 ;  /* 0x4b8000000c0cc820 */ /* 0x000fe40000400000 */
[----:B------:R-:W-:Y:S01]  /*5d4c0*/  @!P4 FMUL R13, R13, 16777216 ;  /* 0x4b8000000d0dc820 */ /* 0x000fe20000400000 */
[----:B------:R1:W-:Y:S04]  /*5d4d0*/  STL [R1+0x51c], R6 ;  /* 0x00051c0601007387 */ /* 0x0003e80000100800 */
[----:B------:R3:W-:Y:S01]  /*5d4e0*/  STL [R1+0x520], R5 ;  /* 0x0005200501007387 */ /* 0x0007e20000100800 */
[----:B0-----:R-:W-:-:S02]  /*5d4f0*/  FMUL R7, R2, R11 ;  /* 0x0000000b02077220 */ /* 0x001fc40000400000 */
[C---:B-1----:R-:W-:Y:S02]  /*5d500*/  FMUL R6, R2.reuse, R12 ;  /* 0x0000000c02067220 */ /* 0x042fe40000400000 */
[----:B---3--:R-:W-:Y:S01]  /*5d510*/  FMUL R5, R2, R13 ;  /* 0x0000000d02057220 */ /* 0x008fe20000400000 */
[----:B------:R-:W-:Y:S04]  /*5d520*/  STL [R1+0x514], R7 ;  /* 0x0005140701007387 */ /* 0x000fe80000100800 */
[----:B------:R-:W-:Y:S04]  /*5d530*/  STL [R1+0x518], R6 ;  /* 0x0005180601007387 */ /* 0x000fe80000100800 */
[----:B------:R0:W-:Y:S04]  /*5d540*/  STL [R1+0x510], R5 ;  /* 0x0005100501007387 */ /* 0x0001e80000100800 */
[----:B------:R-:W3:Y:S04]  /*5d550*/  LDL.LU R19, [R1+0x2d8] ;  /* 0x0002d80001137983 */ /* 0x000ee80000300800 */
[----:B------:R-:W4:Y:S01]  /*5d560*/  LDL.LU R18, [R1+0x2dc] ;  /* 0x0002dc0001127983 */ /* 0x000f220000300800 */
[C---:B--2---:R-:W-:Y:S01]  /*5d570*/  FMUL R20, R4.reuse, 8388608 ;  /* 0x4b00000004147820 */ /* 0x044fe20000400000 */
        /* <DEDUP_REMOVED lines=27> */
[----:B------:R-:W5:Y:S04]  /*5d730*/  LDL.LU R16, [R1+0x2cc] ;  /* 0x0002cc0001107983 */ /* 0x000f680000300800 */
[----:B------:R-:W5:Y:S04]  /*5d740*/  LDL.LU R15, [R1+0x2b8] ;  /* 0x0002b800010f7983 */ /* 0x000f680000300800 */
        /* <DEDUP_REMOVED lines=11> */
[----:B0-----:R-:W5:Y:S04]  /*5d800*/  LDL.LU R7, [R1+0x2b0] ;  /* 0x0002b00001077983 */ /* 0x001f680000300800 */
[----:B------:R-:W0:Y:S01]  /*5d810*/  MUFU.RCP R3, R3 ;  /* 0x0000000300037308 */ /* 0x000e220000001000 */
[----:B------:R-:W5:Y:S01]  /*5d820*/  LDL.LU R8, [R1+0x2b4] ;  /* 0x0002b40001087983 */ /* 0x000f620000300800 */
[----:B----4-:R-:W-:-:S03]  /*5d830*/  @P2 FMUL R18, R18, 0.25 ;  /* 0x3e80000012122820 */ /* 0x010fc60000400000 */
[----:B------:R-:W4:Y:S01]  /*5d840*/  LDL.LU R9, [R1+0x2a0] ;  /* 0x0002a00001097983 */ /* 0x000f220000300800 */
[----:B---3--:R-:W-:-:S03]  /*5d850*/  @P2 FMUL R19, R19, 0.25 ;  /* 0x3e80000013132820 */ /* 0x008fc60000400000 */
[----:B------:R-:W3:Y:S01]  /*5d860*/  LDL.LU R10, [R1+0x2a4] ;  /* 0x0002a400010a7983 */ /* 0x000ee20000300800 */
[----:B------:R-:W-:Y:S02]  /*5d870*/  @!P1 FMUL R18, R18, 16777216 ;  /* 0x4b80000012129820 */ /* 0x000fe40000400000 */
[----:B------:R-:W-:Y:S02]  /*5d880*/  @!P1 FMUL R19, R19, 16777216 ;  /* 0x4b80000013139820 */ /* 0x000fe40000400000 */
[----:B--2---:R-:W-:Y:S02]  /*5d890*/  @P2 FMUL R17, R17, 0.25 ;  /* 0x3e80000011112820 */ /* 0x004fe40000400000 */
[----:B-----5:R-:W-:Y:S02]  /*5d8a0*/  @P2 FMUL R16, R16, 0.25 ;  /* 0x3e80000010102820 */ /* 0x020fe40000400000 */
[----:B------:R-:W-:Y:S02]  /*5d8b0*/  @P2 FMUL R15, R15, 0.25 ;  /* 0x3e8000000f0f2820 */ /* 0x000fe40000400000 */
[----:B------:R-:W-:-:S02]  /*5d8c0*/  @P2 FMUL R14, R14, 0.25 ;  /* 0x3e8000000e0e2820 */ /* 0x000fc40000400000 */
[----:B------:R-:W-:Y:S02]  /*5d8d0*/  @P2 FMUL R13, R13, 0.25 ;  /* 0x3e8000000d0d2820 */ /* 0x000fe40000400000 */
[----:B------:R-:W-:Y:S02]  /*5d8e0*/  @P2 FMUL R12, R12, 0.25 ;  /* 0x3e8000000c0c2820 */ /* 0x000fe40000400000 */
[----:B------:R-:W-:Y:S02]  /*5d8f0*/  @!P1 FMUL R13, R13, 16777216 ;  /* 0x4b8000000d0d9820 */ /* 0x000fe40000400000 */
[----:B------:R-:W-:Y:S02]  /*5d900*/  @!P1 FMUL R12, R12, 16777216 ;  /* 0x4b8000000c0c9820 */ /* 0x000fe40000400000 */
[----:B------:R-:W-:Y:S02]  /*5d910*/  @!P1 FMUL R14, R14, 16777216 ;  /* 0x4b8000000e0e9820 */ /* 0x000fe40000400000 */
[----:B0-----:R-:W-:-:S02]  /*5d920*/  FMUL R23, R3, R12 ;  /* 0x0000000c03177220 */ /* 0x001fc40000400000 */
[----:B------:R-:W-:Y:S02]  /*5d930*/  FMUL R12, R3, R13 ;  /* 0x0000000d030c7220 */ /* 0x000fe40000400000 */
[----:B------:R-:W-:Y:S02]  /*5d940*/  @!P1 FMUL R15, R15, 16777216 ;  /* 0x4b8000000f0f9820 */ /* 0x000fe40000400000 */
[----:B------:R-:W-:Y:S02]  /*5d950*/  FMUL R14, R3, R14 ;  /* 0x0000000e030e7220 */ /* 0x000fe40000400000 */
[----:B------:R-:W-:Y:S01]  /*5d960*/  @!P1 FMUL R16, R16, 16777216 ;  /* 0x4b80000010109820 */ /* 0x000fe20000400000 */
[----:B------:R-:W-:Y:S01]  /*5d970*/  STL [R1+0x54c], R23 ;  /* 0x00054c1701007387 */ /* 0x000fe20000100800 */
[----:B------:R-:W-:Y:S02]  /*5d980*/  @!P1 FMUL R17, R17, 16777216 ;  /* 0x4b80000011119820 */ /* 0x000fe40000400000 */
[C---:B------:R-:W-:Y:S01]  /*5d990*/  FMUL R13, R3.reuse, R15 ;  /* 0x0000000f030d7220 */ /* 0x040fe20000400000 */
[----:B------:R0:W-:Y:S04]  /*5d9a0*/  STL [R1+0x540], R12 ;  /* 0x0005400c01007387 */ /* 0x0001e80000100800 */
[----:B------:R1:W-:Y:S01]  /*5d9b0*/  STL [R1+0x548], R14 ;  /* 0x0005480e01007387 */ /* 0x0003e20000100800 */
[----:B0-----:R-:W-:-:S03]  /*5d9c0*/  FMUL R12, R3, R16 ;  /* 0x00000010030c7220 */ /* 0x001fc60000400000 */
[----:B------:R0:W-:Y:S01]  /*5d9d0*/  STL [R1+0x538], R13 ;  /* 0x0005380d01007387 */ /* 0x0001e20000100800 */
[----:B-1----:R-:W-:-:S03]  /*5d9e0*/  FMUL R14, R3, R17 ;  /* 0x00000011030e7220 */ /* 0x002fc60000400000 */
[----:B------:R1:W-:Y:S04]  /*5d9f0*/  STL [R1+0x544], R12 ;  /* 0x0005440c01007387 */ /* 0x0003e80000100800 */
[----:B------:R2:W-:Y:S01]  /*5da00*/  STL [R1+0x534], R14 ;  /* 0x0005340e01007387 */ /* 0x0005e20000100800 */
[C---:B0-----:R-:W-:Y:S02]  /*5da10*/  FMUL R13, R3.reuse, R18 ;  /* 0x00000012030d7220 */ /* 0x041fe40000400000 */
[----:B-1----:R-:W-:Y:S02]  /*5da20*/  FMUL R12, R3, R19 ;  /* 0x00000013030c7220 */ /* 0x002fe40000400000 */
[----:B------:R-:W5:Y:S01]  /*5da30*/  LDL.LU R3, [R1+0x89c] ;  /* 0x00089c0001037983 */ /* 0x000f620000300800 */
[----:B------:R-:W-:-:S02]  /*5da40*/  FSETP.GT.AND P2, PT, |R4|, 8.50705917302346158658e+37, PT ;  /* 0x7e8000000400780b */ /* 0x000fc40003f44200 */
[----:B------:R-:W-:-:S11]  /*5da50*/  FSETP.GEU.AND P4, PT, |R4|, 1.175494350822287508e-38, PT ;  /* 0x008000000400780b */ /* 0x000fd60003f8e200 */
[----:B------:R-:W-:-:S04]  /*5da60*/  @P2 FMUL R4, R4, 0.25 ;  /* 0x3e80000004042820 */ /* 0x000fc80000400000 */
[----:B------:R-:W-:-:S06]  /*5da70*/  @!P4 FMUL R4, R4, 16777216 ;  /* 0x4b8000000404c820 */ /* 0x000fcc0000400000 */
[----:B------:R-:W2:Y:S01]  /*5da80*/  MUFU.RCP R4, R4 ;  /* 0x0000000400047308 */ /* 0x000ea20000001000 */
[----:B---3--:R-:W-:Y:S02]  /*5da90*/  @P2 FMUL R10, R10, 0.25 ;  /* 0x3e8000000a0a2820 */ /* 0x008fe40000400000 */
[----:B----4-:R-:W-:Y:S02]  /*5daa0*/  @P2 FMUL R9, R9, 0.25 ;  /* 0x3e80000009092820 */ /* 0x010fe40000400000 */
[----:B------:R-:W-:Y:S02]  /*5dab0*/  @P2 FMUL R8, R8, 0.25 ;  /* 0x3e80000008082820 */ /* 0x000fe40000400000 */
[----:B------:R-:W-:Y:S01]  /*5dac0*/  @P2 FMUL R7, R7, 0.25 ;  /* 0x3e80000007072820 */ /* 0x000fe20000400000 */
[----:B------:R5:W-:Y:S01]  /*5dad0*/  STL [R1+0x53c], R13 ;  /* 0x00053c0d01007387 */ /* 0x000be20000100800 */
[----:B------:R-:W-:Y:S02]  /*5dae0*/  @P2 FMUL R6, R6, 0.25 ;  /* 0x3e80000006062820 */ /* 0x000fe40000400000 */
[----:B------:R-:W-:-:S02]  /*5daf0*/  @!P4 FMUL R10, R10, 16777216 ;  /* 0x4b8000000a0ac820 */ /* 0x000fc40000400000 */
[----:B------:R-:W-:Y:S02]  /*5db00*/  @P2 FMUL R5, R5, 0.25 ;  /* 0x3e80000005052820 */ /* 0x000fe40000400000 */
[----:B------:R-:W-:Y:S02]  /*5db10*/  @!P4 FMUL R9, R9, 16777216 ;  /* 0x4b8000000909c820 */ /* 0x000fe40000400000 */
[----:B------:R-:W-:Y:S02]  /*5db20*/  @P2 FMUL R2, R2, 0.25 ;  /* 0x3e80000002022820 */ /* 0x000fe40000400000 */
[----:B------:R-:W-:Y:S02]  /*5db30*/  @!P4 FMUL R8, R8, 16777216 ;  /* 0x4b8000000808c820 */ /* 0x000fe40000400000 */
[----:B------:R-:W-:Y:S02]  /*5db40*/  @!P4 FMUL R7, R7, 16777216 ;  /* 0x4b8000000707c820 */ /* 0x000fe40000400000 */
[----:B------:R-:W-:-:S02]  /*5db50*/  @!P4 FMUL R6, R6, 16777216 ;  /* 0x4b8000000606c820 */ /* 0x000fc40000400000 */
[C---:B--2---:R-:W-:Y:S02]  /*5db60*/  FMUL R14, R4.reuse, R10 ;  /* 0x0000000a040e7220 */ /* 0x044fe40000400000 */
[----:B------:R-:W-:Y:S02]  /*5db70*/  @P2 FMUL R11, R11, 0.25 ;  /* 0x3e8000000b0b2820 */ /* 0x000fe40000400000 */
[----:B------:R-:W-:Y:S02]  /*5db80*/  @!P4 FMUL R5, R5, 16777216 ;  /* 0x4b8000000505c820 */ /* 0x000fe40000400000 */
[----:B------:R-:W-:Y:S02]  /*5db90*/  FMUL R10, R4, R9 ;  /* 0x00000009040a7220 */ /* 0x000fe40000400000 */
[----:B------:R-:W-:Y:S02]  /*5dba0*/  @!P4 FMUL R2, R2, 16777216 ;  /* 0x4b8000000202c820 */ /* 0x000fe40000400000 */
[----:B------:R-:W-:-:S02]  /*5dbb0*/  FMUL R9, R4, R8 ;  /* 0x0000000804097220 */ /* 0x000fc40000400000 */
[C---:B------:R-:W-:Y:S02]  /*5dbc0*/  FMUL R8, R4.reuse, R7 ;  /* 0x0000000704087220 */ /* 0x040fe40000400000 */
[C---:B------:R-:W-:Y:S01]  /*5dbd0*/  FMUL R7, R4.reuse, R6 ;  /* 0x0000000604077220 */ /* 0x040fe20000400000 */
[----:B------:R-:W-:Y:S01]  /*5dbe0*/  STL [R1+0x530], R12 ;  /* 0x0005300c01007387 */ /* 0x000fe20000100800 */
[----:B------:R-:W-:Y:S02]  /*5dbf0*/  @!P4 FMUL R11, R11, 16777216 ;  /* 0x4b8000000b0bc820 */ /* 0x000fe40000400000 */
[C---:B------:R-:W-:Y:S01]  /*5dc00*/  FMUL R6, R4.reuse, R5 ;  /* 0x0000000504067220 */ /* 0x040fe20000400000 */
[----:B------:R-:W-:Y:S01]  /*5dc10*/  STL [R1+0x36c], R14 ;  /* 0x00036c0e01007387 */ /* 0x000fe20000100800 */
[C---:B------:R-:W-:Y:S02]  /*5dc20*/  FMUL R5, R4.reuse, R2 ;  /* 0x0000000204057220 */ /* 0x040fe40000400000 */
[----:B------:R-:W-:Y:S01]  /*5dc30*/  FMUL R4, R4, R11 ;  /* 0x0000000b04047220 */ /* 0x000fe20000400000 */
[----:B------:R-:W-:Y:S04]  /*5dc40*/  STL [R1+0x364], R10 ;  /* 0x0003640a01007387 */ /* 0x000fe80000100800 */
[----:B------:R-:W-:Y:S04]  /*5dc50*/  STL [R1+0x368], R9 ;  /* 0x0003680901007387 */ /* 0x000fe80000100800 */
[----:B------:R-:W-:Y:S04]  /*5dc60*/  STL [R1+0x2dc], R8 ;  /* 0x0002dc0801007387 */ /* 0x000fe80000100800 */
[----:B------:R-:W-:Y:S04]  /*5dc70*/  STL [R1+0x360], R7 ;  /* 0x0003600701007387 */ /* 0x000fe80000100800 */
[----:B------:R-:W-:Y:S04]  /*5dc80*/  STL [R1+0x2d4], R6 ;  /* 0x0002d40601007387 */ /* 0x000fe80000100800 */
[----:B------:R-:W-:Y:S04]  /*5dc90*/  STL [R1+0x2d8], R5 ;  /* 0x0002d80501007387 */ /* 0x000fe80000100800 */
[----:B------:R0:W-:Y:S01]  /*5dca0*/  STL [R1+0x2d0], R4 ;  /* 0x0002d00401007387 */ /* 0x0001e20000100800 */
[C---:B-----5:R-:W-:Y:S01]  /*5dcb0*/  FMUL R13, R3.reuse, 8388608 ;  /* 0x4b000000030d7820 */ /* 0x060fe20000400000 */
        /* <DEDUP_REMOVED lines=24> */
[----:B------:R-:W-:Y:S01]  /*5de40*/  @P1 FFMA.FTZ R6, R13, R2, +INF ;  /* 0x7f8000000d061423 */ /* 0x000fe20000010002 */
[C---:B------:R-:W-:Y:S01]  /*5de50*/  FSETP.GT.AND P1, PT, |R3|.reuse, 8.50705917302346158658e+37, PT ;  /* 0x7e8000000300780b */ /* 0x040fe20003f24200 */
[----:B------:R-:W2:Y:S01]  /*5de60*/  LDL.LU R2, [R1+0x2f8] ;  /* 0x0002f80001027983 */ /* 0x000ea20000300800 */
[----:B------:R-:W-:-:S03]  /*5de70*/  FSETP.GEU.AND P2, PT, |R3|, 1.175494350822287508e-38, PT ;  /* 0x008000000300780b */ /* 0x000fc60003f4e200 */
[----:B------:R-:W3:Y:S04]  /*5de80*/  LDL.LU R4, [R1+0x2fc] ;  /* 0x0002fc0001047983 */ /* 0x000ee80000300800 */
[----:B------:R0:W-:Y:S04]  /*5de90*/  STL [R1+0x164], R6 ;  /* 0x0001640601007387 */ /* 0x0001e80000100800 */
[----:B------:R-:W4:Y:S04]  /*5dea0*/  LDL.LU R5, [R1+0x308] ;  /* 0x0003080001057983 */ /* 0x000f280000300800 */
[----:B0-----:R-:W5:Y:S04]  /*5deb0*/  LDL.LU R6, [R1+0x30c] ;  /* 0x00030c0001067983 */ /* 0x001f680000300800 */
[----:B------:R-:W5:Y:S04]  /*5dec0*/  LDL.LU R7, [R1+0x328] ;  /* 0x0003280001077983 */ /* 0x000f680000300800 */
[----:B------:R-:W5:Y:S01]  /*5ded0*/  LDL.LU R8, [R1+0x32c] ;  /* 0x00032c0001087983 */ /* 0x000f620000300800 */
[----:B------:R-:W-:-:S03]  /*5dee0*/  @P1 FMUL R3, R3, 0.25 ;  /* 0x3e80000003031820 */ /* 0x000fc60000400000 */
[----:B------:R-:W5:Y:S04]  /*5def0*/  LDL.LU R9, [R1+0x338] ;  /* 0x0003380001097983 */ /* 0x000f680000300800 */
[----:B------:R-:W5:Y:S01]  /*5df00*/  LDL.LU R10, [R1+0x33c] ;  /* 0x00033c00010a7983 */ /* 0x000f620000300800 */
[----:B------:R-:W-:-:S04]  /*5df10*/  @!P2 FMUL R3, R3, 16777216 ;  /* 0x4b8000000303a820 */ /* 0x000fc80000400000 */
[----:B------:R0:W1:Y:S02]  /*5df20*/  MUFU.RCP R11, R3 ;  /* 0x00000003000b7308 */ /* 0x0000640000001000 */
[----:B0-----:R-:W5:Y:S01]  /*5df30*/  LDL.LU R3, [R1+0x8a0] ;  /* 0x0008a00001037983 */ /* 0x001f620000300800 */
[----:B--2---:R-:W-:Y:S02]  /*5df40*/  @P1 FMUL R2, R2, 0.25 ;  /* 0x3e80000002021820 */ /* 0x004fe40000400000 */
[----:B---3--:R-:W-:Y:S02]  /*5df50*/  @P1 FMUL R4, R4, 0.25 ;  /* 0x3e80000004041820 */ /* 0x008fe40000400000 */
[----:B------:R-:W-:Y:S02]  /*5df60*/  @!P2 FMUL R2, R2, 16777216 ;  /* 0x4b8000000202a820 */ /* 0x000fe40000400000 */
[----:B----4-:R-:W-:Y:S02]  /*5df70*/  @P1 FMUL R5, R5, 0.25 ;  /* 0x3e80000005051820 */ /* 0x010fe40000400000 */
[----:B-----5:R-:W-:-:S02]  /*5df80*/  @P1 FMUL R6, R6, 0.25 ;  /* 0x3e80000006061820 */ /* 0x020fc40000400000 */
[----:B------:R-:W-:Y:S02]  /*5df90*/  @P1 FMUL R7, R7, 0.25 ;  /* 0x3e80000007071820 */ /* 0x000fe40000400000 */
[----:B------:R-:W-:Y:S02]  /*5dfa0*/  @P1 FMUL R8, R8, 0.25 ;  /* 0x3e80000008081820 */ /* 0x000fe40000400000 */
[----:B------:R-:W-:Y:S02]  /*5dfb0*/  @P1 FMUL R9, R9, 0.25 ;  /* 0x3e80000009091820 */ /* 0x000fe40000400000 */
[----:B------:R-:W-:Y:S02]  /*5dfc0*/  @P1 FMUL R10, R10, 0.25 ;  /* 0x3e8000000a0a1820 */ /* 0x000fe40000400000 */
[----:B------:R-:W-:Y:S02]  /*5dfd0*/  @!P2 FMUL R9, R9, 16777216 ;  /* 0x4b8000000909a820 */ /* 0x000fe40000400000 */
[----:B------:R-:W-:-:S02]  /*5dfe0*/  @!P2 FMUL R10, R10, 16777216 ;  /* 0x4b8000000a0aa820 */ /* 0x000fc40000400000 */
[----:B------:R-:W-:Y:S02]  /*5dff0*/  @!P2 FMUL R8, R8, 16777216 ;  /* 0x4b8000000808a820 */ /* 0x000fe40000400000 */
[----:B------:R-:W-:Y:S02]  /*5e000*/  @!P2 FMUL R7, R7, 16777216 ;  /* 0x4b8000000707a820 */ /* 0x000fe40000400000 */
[----:B------:R-:W-:Y:S02]  /*5e010*/  @!P2 FMUL R6, R6, 16777216 ;  /* 0x4b8000000606a820 */ /* 0x000fe40000400000 */
[----:B-1----:R-:W-:Y:S02]  /*5e020*/  FMUL R10, R11, R10 ;  /* 0x0000000a0b0a7220 */ /* 0x002fe40000400000 */
[----:B------:R-:W-:Y:S02]  /*5e030*/  @!P2 FMUL R5, R5, 16777216 ;  /* 0x4b8000000505a820 */ /* 0x000fe40000400000 */
[----:B------:R-:W-:-:S02]  /*5e040*/  FMUL R9, R11, R9 ;  /* 0x000000090b097220 */ /* 0x000fc40000400000 */
[----:B------:R-:W-:Y:S02]  /*5e050*/  @!P2 FMUL R4, R4, 16777216 ;  /* 0x4b8000000404a820 */ /* 0x000fe40000400000 */
[C---:B------:R-:W-:Y:S02]  /*5e060*/  FMUL R8, R11.reuse, R8 ;  /* 0x000000080b087220 */ /* 0x040fe40000400000 */
[C---:B------:R-:W-:Y:S01]  /*5e070*/  FMUL R7, R11.reuse, R7 ;  /* 0x000000070b077220 */ /* 0x040fe20000400000 */
[----:B------:R-:W-:Y:S01]  /*5e080*/  STL [R1+0x33c], R10 ;  /* 0x00033c0a01007387 */ /* 0x000fe20000100800 */
[----:B------:R-:W-:Y:S01]  /*5e090*/  FMUL R6, R11, R6 ;  /* 0x000000060b067220 */ /* 0x000fe20000400000 */
[C---:B------:R-:W-:Y:S01]  /*5e0a0*/  FSETP.GEU.AND P1, PT, R3.reuse, 1.175494350822287508e-38, PT ;  /* 0x008000000300780b */ /* 0x040fe20003f2e000 */
[----:B------:R-:W-:Y:S01]  /*5e0b0*/  FMUL R17, R3, 8388608 ;  /* 0x4b00000003117820 */ /* 0x000fe20000400000 */
[----:B------:R-:W-:Y:S01]  /*5e0c0*/  STL [R1+0x328], R9 ;  /* 0x0003280901007387 */ /* 0x000fe20000100800 */
[----:B------:R-:W-:-:S02]  /*5e0d0*/  FMUL R5, R11, R5 ;  /* 0x000000050b057220 */ /* 0x000fc40000400000 */
[C---:B------:R-:W-:Y:S01]  /*5e0e0*/  FMUL R4, R11.reuse, R4 ;  /* 0x000000040b047220 */ /* 0x040fe20000400000 */
[----:B------:R-:W-:Y:S01]  /*5e0f0*/  STL [R1+0x338], R8 ;  /* 0x0003380801007387 */ /* 0x000fe20000100800 */
[----:B------:R-:W-:Y:S01]  /*5e100*/  FMUL R2, R11, R2 ;  /* 0x000000020b027220 */ /* 0x000fe20000400000 */
[----:B------:R-:W-:Y:S02]  /*5e110*/  FSEL R17, R17, R3, !P1 ;  /* 0x0000000311117208 */ /* 0x000fe40004800000 */
[----:B------:R-:W-:Y:S04]  /*5e120*/  STL [R1+0x308], R7 ;  /* 0x0003080701007387 */ /* 0x000fe80000100800 */
[----:B------:R-:W-:Y:S04]  /*5e130*/  STL [R1+0x32c], R6 ;  /* 0x00032c0601007387 */ /* 0x000fe80000100800 */
[----:B------:R-:W-:Y:S04]  /*5e140*/  STL [R1+0x2fc], R5 ;  /* 0x0002fc0501007387 */ /* 0x000fe80000100800 */
[----:B------:R-:W-:Y:S04]  /*5e150*/  STL [R1+0x30c], R4 ;  /* 0x00030c0401007387 */ /* 0x000fe80000100800 */
[----:B------:R0:W-:Y:S02]  /*5e160*/  STL [R1+0x2f8], R2 ;  /* 0x0002f80201007387 */ /* 0x0001e40000100800 */
[----:B0-----:R-:W-:-:S04]  /*5e170*/  IADD3 R2, R17, -0x3f3504f3, RZ ;  /* 0xc0cafb0d11027810 */ /* 0x001fc80007ffe0ff */
[----:B------:R-:W-:-:S04]  /*5e180*/  LOP3.LUT R2, R2, 0xff800000, RZ, 0xc0, !PT ;  /* 0xff80000002027812 */ /* 0x000fc800078ec0ff */
[----:B------:R0:W1:Y:S01]  /*5e190*/  I2F R4, R2 ;  /* 0x0000000200047306 */ /* 0x0000620000201400 */
        /* <DEDUP_REMOVED lines=35> */
[----:B------:R-:W-:-:S04]  /*5e3d0*/  LOP3.LUT R0, R0, 0xfeffffff, RZ, 0xc0, !PT ;  /* 0xfeffffff00007812 */ /* 0x000fc800078ec0ff */
[----:B------:R-:W-:Y:S02]  /*5e3e0*/  @P0 LOP3.LUT R0, R0, 0x1000000, RZ, 0xfc, !PT ;  /* 0x0100000000000812 */ /* 0x000fe400078efcff */
[----:B------:R-:W-:Y:S01]  /*5e3f0*/  FSETP.NEU.AND P0, PT, R29, RZ, PT ;  /* 0x000000ff1d00720b */ /* 0x000fe20003f0d000 */
        /* <DEDUP_REMOVED lines=32> */
[----:B------:R0:W-:Y:S04]  /*5e600*/  STL [R1+0x294], R5 ;  /* 0x0002940501007387 */ /* 0x0001e80000100800 */
[----:B------:R-:W-:Y:S04]  /*5e610*/  STL [R1+0x298], R4 ;  /* 0x0002980401007387 */ /* 0x000fe80000100800 */
[----:B------:R1:W-:Y:S01]  /*5e620*/  STL [R1+0x290], R2 ;  /* 0x0002900201007387 */ /* 0x0003e20000100800 */
[----:B0-----:R-:W-:-:S02]  /*5e630*/  FSEL R5, RZ, -23, P1 ;  /* 0xc1b80000ff057808 */ /* 0x001fc40000800000 */
[----:B-1----:R-:W-:Y:S01]  /*5e640*/  IADD3 R2, R14, -0x3f3504f3, RZ ;  /* 0xc0cafb0d0e027810 */ /* 0x002fe20007ffe0ff */
[----:B------:R-:W2:Y:S03]  /*5e650*/  LDL.LU R29, [R1+0x12e8] ;  /* 0x0012e800011d7983 */ /* 0x000ea60000300800 */
[----:B------:R-:W-:-:S04]  /*5e660*/  LOP3.LUT R2, R2, 0xff800000, RZ, 0xc0, !PT ;  /* 0xff80000002027812 */ /* 0x000fc800078ec0ff */
[----:B------:R0:W1:Y:S02]  /*5e670*/  I2F R4, R2 ;  /* 0x0000000200047306 */ /* 0x0000640000201400 */
        /* <DEDUP_REMOVED lines=15> */
[----:B------:R-:W-:Y:S02]  /*5e770*/  FFMA.FTZ R2, R2, 1.4426950216293334961, R4 ;  /* 0x3fb8aa3b02027823 */ /* 0x000fe40000010004 */
[----:B------:R-:W3:Y:S02]  /*5e780*/  LDL.LU R4, [R1+0x228] ;  /* 0x0002280001047983 */ /* 0x000ee40000300800 */
[----:B------:R-:W-:Y:S02]  /*5e790*/  FADD R6, R5, R2 ;  /* 0x0000000205067221 */ /* 0x000fe40000000000 */
[----:B------:R-:W-:-:S04]  /*5e7a0*/  @P1 IMAD.MOV.U32 R2, RZ, RZ, 0x7f800000 ;  /* 0x7f800000ff021424 */ /* 0x000fc800078e00ff */
[----:B------:R-:W-:Y:S01]  /*5e7b0*/  @P1 FFMA.FTZ R6, R14, R2, +INF ;  /* 0x7f8000000e061423 */ /* 0x000fe20000010002 */
[C---:B------:R-:W-:Y:S01]  /*5e7c0*/  FSETP.GT.AND P1, PT, |R3|.reuse, 8.50705917302346158658e+37, PT ;  /* 0x7e8000000300780b */ /* 0x040fe20003f24200 */
[----:B------:R-:W4:Y:S01]  /*5e7d0*/  LDL.LU R2, [R1+0x22c] ;  /* 0x00022c0001027983 */ /* 0x000f220000300800 */
[----:B------:R-:W-:-:S03]  /*5e7e0*/  FSETP.GEU.AND P2, PT, |R3|, 1.175494350822287508e-38, PT ;  /* 0x008000000300780b */ /* 0x000fc60003f4e200 */
[----:B------:R0:W-:Y:S04]  /*5e7f0*/  STL [R1+0x154], R6 ;  /* 0x0001540601007387 */ /* 0x0001e80000100800 */
[----:B------:R-:W5:Y:S04]  /*5e800*/  LDL.LU R5, [R1+0x2e8] ;  /* 0x0002e80001057983 */ /* 0x000f680000300800 */
[----:B------:R-:W2:Y:S04]  /*5e810*/  LDL.LU R10, [R1+0x2ec] ;  /* 0x0002ec00010a7983 */ /* 0x000ea80000300800 */
[----:B------:R-:W2:Y:S04]  /*5e820*/  LDL.LU R9, [R1+0x398] ;  /* 0x0003980001097983 */ /* 0x000ea80000300800 */
[----:B------:R-:W2:Y:S04]  /*5e830*/  LDL.LU R8, [R1+0x39c] ;  /* 0x00039c0001087983 */ /* 0x000ea80000300800 */
[----:B------:R-:W2:Y:S04]  /*5e840*/  LDL.LU R7, [R1+0x3a8] ;  /* 0x0003a80001077983 */ /* 0x000ea80000300800 */
[----:B0-----:R-:W2:Y:S01]  /*5e850*/  LDL.LU R6, [R1+0x3ac] ;  /* 0x0003ac0001067983 */ /* 0x001ea20000300800 */
[----:B------:R-:W-:-:S04]  /*5e860*/  @P1 FMUL R3, R3, 0.25 ;  /* 0x3e80000003031820 */ /* 0x000fc80000400000 */
[----:B------:R-:W-:-:S04]  /*5e870*/  @!P2 FMUL R3, R3, 16777216 ;  /* 0x4b8000000303a820 */ /* 0x000fc80000400000 */
[----:B------:R0:W1:Y:S02]  /*5e880*/  MUFU.RCP R11, R3 ;  /* 0x00000003000b7308 */ /* 0x0000640000001000 */
[----:B0-----:R-:W2:Y:S01]  /*5e890*/  LDL.LU R3, [R1+0x8a8] ;  /* 0x0008a80001037983 */ /* 0x001ea20000300800 */
[----:B---3--:R-:W-:-:S04]  /*5e8a0*/  @P1 FMUL R4, R4, 0.25 ;  /* 0x3e80000004041820 */ /* 0x008fc80000400000 */
[----:B------:R-:W-:Y:S02]  /*5e8b0*/  @!P2 FMUL R4, R4, 16777216 ;  /* 0x4b8000000404a820 */ /* 0x000fe40000400000 */
[----:B----4-:R-:W-:Y:S02]  /*5e8c0*/  @P1 FMUL R2, R2, 0.25 ;  /* 0x3e80000002021820 */ /* 0x010fe40000400000 */
[----:B-----5:R-:W-:Y:S02]  /*5e8d0*/  @P1 FMUL R5, R5, 0.25 ;  /* 0x3e80000005051820 */ /* 0x020fe40000400000 */
[----:B--2---:R-:W-:Y:S02]  /*5e8e0*/  @P1 FMUL R10, R10, 0.25 ;  /* 0x3e8000000a0a1820 */ /* 0x004fe40000400000 */
[----:B------:R-:W-:Y:S02]  /*5e8f0*/  @P1 FMUL R9, R9, 0.25 ;  /* 0x3e80000009091820 */ /* 0x000fe40000400000 */
[----:B------:R-:W-:-:S02]  /*5e900*/  @P1 FMUL R8, R8, 0.25 ;  /* 0x3e80000008081820 */ /* 0x000fc40000400000 */
[----:B------:R-:W-:Y:S02]  /*5e910*/  @P1 FMUL R7, R7, 0.25 ;  /* 0x3e80000007071820 */ /* 0x000fe40000400000 */
[----:B------:R-:W-:Y:S02]  /*5e920*/  @P1 FMUL R6, R6, 0.25 ;  /* 0x3e80000006061820 */ /* 0x000fe40000400000 */
[----:B------:R-:W-:Y:S02]  /*5e930*/  @!P2 FMUL R7, R7, 16777216 ;  /* 0x4b8000000707a820 */ /* 0x000fe40000400000 */
[----:B------:R-:W-:Y:S02]  /*5e940*/  @!P2 FMUL R6, R6, 16777216 ;  /* 0x4b8000000606a820 */ /* 0x000fe40000400000 */
[----:B------:R-:W-:Y:S02]  /*5e950*/  @!P2 FMUL R8, R8, 16777216 ;  /* 0x4b8000000808a820 */ /* 0x000fe40000400000 */
[----:B-1----:R-:W-:-:S02]  /*5e960*/  FMUL R12, R11, R6 ;  /* 0x000000060b0c7220 */ /* 0x002fc40000400000 */
[----:B------:R-:W-:Y:S02]  /*5e970*/  FMUL R7, R11, R7 ;  /* 0x000000070b077220 */ /* 0x000fe40000400000 */
[----:B------:R-:W-:Y:S02]  /*5e980*/  @!P2 FMUL R9, R9, 16777216 ;  /* 0x4b8000000909a820 */ /* 0x000fe40000400000 */
[----:B------:R-:W-:Y:S02]  /*5e990*/  FMUL R6, R11, R8 ;  /* 0x000000080b067220 */ /* 0x000fe40000400000 */
[----:B------:R-:W-:Y:S01]  /*5e9a0*/  @!P2 FMUL R10, R10, 16777216 ;  /* 0x4b8000000a0aa820 */ /* 0x000fe20000400000 */
[----:B------:R-:W-:Y:S01]  /*5e9b0*/  STL [R1+0x2cc], R12 ;  /* 0x0002cc0c01007387 */ /* 0x000fe20000100800 */
[----:B------:R-:W-:Y:S02]  /*5e9c0*/  @!P2 FMUL R5, R5, 16777216 ;  /* 0x4b8000000505a820 */ /* 0x000fe40000400000 */
[----:B------:R-:W-:Y:S01]  /*5e9d0*/  @!P2 FMUL R2, R2, 16777216 ;  /* 0x4b8000000202a820 */ /* 0x000fe20000400000 */
[----:B------:R0:W-:Y:S01]  /*5e9e0*/  STL [R1+0x2c4], R7 ;  /* 0x0002c40701007387 */ /* 0x0001e20000100800 */
[----:B------:R-:W-:Y:S01]  /*5e9f0*/  FMUL R8, R11, R9 ;  /* 0x000000090b087220 */ /* 0x000fe20000400000 */
[C---:B------:R-:W-:Y:S01]  /*5ea00*/  FSETP.GEU.AND P1, PT, R3.reuse, 1.175494350822287508e-38, PT ;  /* 0x008000000300780b */ /* 0x040fe20003f2e000 */
[----:B------:R-:W-:Y:S01]  /*5ea10*/  FMUL R15, R3, 8388608 ;  /* 0x4b000000030f7820 */ /* 0x000fe20000400000 */
[----:B------:R1:W-:Y:S01]  /*5ea20*/  STL [R1+0x2c8], R6 ;  /* 0x0002c80601007387 */ /* 0x0003e20000100800 */
[----:B0-----:R-:W-:-:S03]  /*5ea30*/  FMUL R7, R11, R10 ;  /* 0x0000000a0b077220 */ /* 0x001fc60000400000 */
[----:B------:R-:W-:Y:S01]  /*5ea40*/  STL [R1+0x2bc], R8 ;  /* 0x0002bc0801007387 */ /* 0x000fe20000100800 */
[C---:B-1----:R-:W-:Y:S02]  /*5ea50*/  FMUL R6, R11.reuse, R5 ;  /* 0x000000050b067220 */ /* 0x042fe40000400000 */
[C---:B------:R-:W-:Y:S02]  /*5ea60*/  FMUL R5, R11.reuse, R2 ;  /* 0x000000020b057220 */ /* 0x040fe40000400000 */
[----:B------:R-:W-:Y:S01]  /*5ea70*/  FMUL R2, R11, R4 ;  /* 0x000000040b027220 */ /* 0x000fe20000400000 */
[----:B------:R-:W-:Y:S01]  /*5ea80*/  STL [R1+0x2c0], R7 ;  /* 0x0002c00701007387 */ /* 0x000fe20000100800 */
[----:B------:R-:W-:-:S03]  /*5ea90*/  FSEL R15, R15, R3, !P1 ;  /* 0x000000030f0f7208 */ /* 0x000fc60004800000 */
        /* <DEDUP_REMOVED lines=107> */
[----:B------:R-:W5:Y:S04]  /*5f150*/  LDL.LU R8, [R1+0x34c] ;  /* 0x00034c0001087983 */ /* 0x000f680000300800 */
[----:B------:R-:W5:Y:S04]  /*5f160*/  LDL.LU R9, [R1+0x318] ;  /* 0x0003180001097983 */ /* 0x000f680000300800 */
[----:B------:R-:W5:Y:S01]  /*5f170*/  LDL.LU R10, [R1+0x31c] ;  /* 0x00031c00010a7983 */ /* 0x000f620000300800 */
[----:B------:R-:W-:-:S04]  /*5f180*/  @P1 FMUL R3, R3, 0.25 ;  /* 0x3e80000003031820 */ /* 0x000fc80000400000 */
        /* <DEDUP_REMOVED lines=11> */
[----:B------:R-:W-:-:S04]  /*5f240*/  @P1 FMUL R10, R10, 0.25 ;  /* 0x3e8000000a0a1820 */ /* 0x000fc80000400000 */
[----:B------:R-:W-:Y:S02]  /*5f250*/  @!P2 FMUL R10, R10, 16777216 ;  /* 0x4b8000000a0aa820 */ /* 0x000fe40000400000 */
[----:B------:R-:W-:Y:S02]  /*5f260*/  @!P2 FMUL R9, R9, 16777216 ;  /* 0x4b8000000909a820 */ /* 0x000fe40000400000 */
[----:B------:R-:W-:Y:S02]  /*5f270*/  @!P2 FMUL R8, R8, 16777216 ;  /* 0x4b8000000808a820 */ /* 0x000fe40000400000 */
[----:B-1----:R-:W-:Y:S02]  /*5f280*/  FMUL R10, R11, R10 ;  /* 0x0000000a0b0a7220 */ /* 0x002fe40000400000 */
[----:B------:R-:W-:Y:S02]  /*5f290*/  @!P2 FMUL R7, R7, 16777216 ;  /* 0x4b8000000707a820 */ /* 0x000fe40000400000 */
[----:B------:R-:W-:-:S02]  /*5f2a0*/  @!P2 FMUL R6, R6, 16777216 ;  /* 0x4b8000000606a820 */ /* 0x000fc40000400000 */
[----:B------:R-:W-:Y:S02]  /*5f2b0*/  @!P2 FMUL R5, R5, 16777216 ;  /* 0x4b8000000505a820 */ /* 0x000fe40000400000 */
[C---:B------:R-:W-:Y:S01]  /*5f2c0*/  FMUL R9, R11.reuse, R9 ;  /* 0x000000090b097220 */ /* 0x040fe20000400000 */
[----:B------:R0:W-:Y:S01]  /*5f2d0*/  STL [R1+0x28c], R10 ;  /* 0x00028c0a01007387 */ /* 0x0001e20000100800 */
[----:B------:R-:W-:Y:S02]  /*5f2e0*/  @!P2 FMUL R4, R4, 16777216 ;  /* 0x4b8000000404a820 */ /* 0x000fe40000400000 */
[C---:B------:R-:W-:Y:S02]  /*5f2f0*/  FMUL R8, R11.reuse, R8 ;  /* 0x000000080b087220 */ /* 0x040fe40000400000 */
[----:B------:R-:W-:Y:S01]  /*5f300*/  FMUL R7, R11, R7 ;  /* 0x000000070b077220 */ /* 0x000fe20000400000 */
[----:B------:R-:W-:Y:S01]  /*5f310*/  FSETP.GEU.AND P1, PT, R3, 1.175494350822287508e-38, PT ;  /* 0x008000000300780b */ /* 0x000fe20003f2e000 */
[C---:B------:R-:W-:Y:S01]  /*5f320*/  FMUL R6, R11.reuse, R6 ;  /* 0x000000060b067220 */ /* 0x040fe20000400000 */
[----:B------:R-:W-:Y:S01]  /*5f330*/  STL [R1+0x284], R9 ;  /* 0x0002840901007387 */ /* 0x000fe20000100800 */
[----:B------:R-:W-:-:S02]  /*5f340*/  FMUL R5, R11, R5 ;  /* 0x000000050b057220 */ /* 0x000fc40000400000 */
[----:B0-----:R-:W-:Y:S01]  /*5f350*/  FMUL R10, R3, 8388608 ;  /* 0x4b000000030a7820 */ /* 0x001fe20000400000 */
[----:B------:R-:W-:Y:S01]  /*5f360*/  STL [R1+0x288], R8 ;  /* 0x0002880801007387 */ /* 0x000fe20000100800 */
[C---:B------:R-:W-:Y:S02]  /*5f370*/  FMUL R4, R11.reuse, R4 ;  /* 0x000000040b047220 */ /* 0x040fe40000400000 */
[----:B------:R-:W-:Y:S01]  /*5f380*/  FMUL R2, R11, R2 ;  /* 0x000000020b027220 */ /* 0x000fe20000400000 */
[----:B------:R-:W-:Y:S01]  /*5f390*/  STL [R1+0x27c], R7 ;  /* 0x00027c0701007387 */ /* 0x000fe20000100800 */
[----:B------:R-:W-:-:S03]  /*5f3a0*/  FSEL R10, R10, R3, !P1 ;  /* 0x000000030a0a7208 */ /* 0x000fc60004800000 */
        /* <DEDUP_REMOVED lines=27> */
[----:B------:R-:W2:Y:S04]  /*5f560*/  LDL.LU R2, [R1+0x380] ;  /* 0x0003800001027983 */ /* 0x000ea80000300800 */
[----:B------:R-:W3:Y:S04]  /*5f570*/  LDL.LU R4, [R1+0x384] ;  /* 0x0003840001047983 */ /* 0x000ee80000300800 */
[----:B------:R0:W-:Y:S04]  /*5f580*/  STL [R1+0x110], R6 ;  /* 0x0001100601007387 */ /* 0x0001e80000100800 */
[----:B------:R-:W4:Y:S04]  /*5f590*/  LDL.LU R5, [R1+0x370] ;  /* 0x0003700001057983 */ /* 0x000f280000300800 */
[----:B0-----:R-:W5:Y:S04]  /*5f5a0*/  LDL.LU R6, [R1+0x374] ;  /* 0x0003740001067983 */ /* 0x001f680000300800 */
[----:B------:R-:W5:Y:S04]  /*5f5b0*/  LDL.LU R7, [R1+0x340] ;  /* 0x0003400001077983 */ /* 0x000f680000300800 */
[----:B------:R-:W5:Y:S04]  /*5f5c0*/  LDL.LU R8, [R1+0x344] ;  /* 0x0003440001087983 */ /* 0x000f680000300800 */
[----:B------:R-:W5:Y:S04]  /*5f5d0*/  LDL.LU R9, [R1+0x310] ;  /* 0x0003100001097983 */ /* 0x000f680000300800 */
[----:B------:R-:W5:Y:S04]  /*5f5e0*/  LDL.LU R11, [R1+0x314] ;  /* 0x00031400010b7983 */ /* 0x000f680000300800 */
[----:B------:R-:W5:Y:S01]  /*5f5f0*/  LDL.LU R12, [R1+0x8b4] ;  /* 0x0008b400010c7983 */ /* 0x000f620000300800 */
[----:B------:R-:W-:-:S02]  /*5f600*/  FSETP.GT.AND P1, PT, |R3|, 8.50705917302346158658e+37, PT ;  /* 0x7e8000000300780b */ /* 0x000fc40003f24200 */
[----:B------:R-:W-:-:S11]  /*5f610*/  FSETP.GEU.AND P2, PT, |R3|, 1.175494350822287508e-38, PT ;  /* 0x008000000300780b */ /* 0x000fd60003f4e200 */
[----:B------:R-:W-:-:S04]  /*5f620*/  @P1 FMUL R3, R3, 0.25 ;  /* 0x3e80000003031820 */ /* 0x000fc80000400000 */
[----:B------:R-:W-:-:S06]  /*5f630*/  @!P2 FMUL R3, R3, 16777216 ;  /* 0x4b8000000303a820 */ /* 0x000fcc0000400000 */
[----:B------:R-:W0:Y:S01]  /*5f640*/  MUFU.RCP R3, R3 ;  /* 0x0000000300037308 */ /* 0x000e220000001000 */
[----:B------:R-:W-:-:S04]  /*5f650*/  LOP3.LUT R0, R0, 0xff7fffff, RZ, 0xc0, !PT ;  /* 0xff7fffff00007812 */ /* 0x000fc800078ec0ff */
[----:B------:R-:W-:Y:S02]  /*5f660*/  @P0 LOP3.LUT R0, R0, 0x800000, RZ, 0xfc, !PT ;  /* 0x0080000000000812 */ /* 0x000fe400078efcff */
[----:B------:R-:W-:Y:S02]  /*5f670*/  FSETP.NEU.AND P0, PT, R21, RZ, PT ;  /* 0x000000ff1500720b */ /* 0x000fe40003f0d000 */
[----:B------:R-:W-:-:S11]  /*5f680*/  LOP3.LUT R0, R0, 0xffbfffff, RZ, 0xc0, !PT ;  /* 0xffbfffff00007812 */ /* 0x000fd600078ec0ff */
[----:B------:R-:W-:Y:S02]  /*5f690*/  @P0 LOP3.LUT R0, R0, 0x400000, RZ, 0xfc, !PT ;  /* 0x0040000000000812 */ /* 0x000fe400078efcff */
[----:B------:R-:W-:Y:S02]  /*5f6a0*/  FSETP.NEU.AND P0, PT, R22, RZ, PT ;  /* 0x000000ff1600720b */ /* 0x000fe40003f0d000 */
[----:B------:R-:W-:-:S11]  /*5f6b0*/  LOP3.LUT R0, R0, 0xffdfffff, RZ, 0xc0, !PT ;  /* 0xffdfffff00007812 */ /* 0x000fd600078ec0ff */
[----:B------:R-:W-:Y:S02]  /*5f6c0*/  @P0 LOP3.LUT R0, R0, 0x200000, RZ, 0xfc, !PT ;  /* 0x0020000000000812 */ /* 0x000fe400078efcff */
[----:B------:R-:W-:Y:S02]  /*5f6d0*/  FSETP.NEU.AND P0, PT, R20, RZ, PT ;  /* 0x000000ff1400720b */ /* 0x000fe40003f0d000 */
[----:B------:R-:W-:-:S11]  /*5f6e0*/  LOP3.LUT R0, R0, 0xffefffff, RZ, 0xc0, !PT ;  /* 0xffefffff00007812 */ /* 0x000fd600078ec0ff */
        /* <DEDUP_REMOVED lines=14> */
[----:B0-----:R-:W-:Y:S02]  /*5f7d0*/  FMUL R11, R3, R11 ;  /* 0x0000000b030b7220 */ /* 0x001fe40000400000 */
[----:B------:R-:W-:Y:S02]  /*5f7e0*/  @!P2 FMUL R7, R7, 16777216 ;  /* 0x4b8000000707a820 */ /* 0x000fe40000400000 */
[----:B------:R-:W-:-:S02]  /*5f7f0*/  @!P2 FMUL R6, R6, 16777216 ;  /* 0x4b8000000606a820 */ /* 0x000fc40000400000 */
[----:B------:R-:W-:Y:S02]  /*5f800*/  @!P2 FMUL R5, R5, 16777216 ;  /* 0x4b8000000505a820 */ /* 0x000fe40000400000 */
[C---:B------:R-:W-:Y:S01]  /*5f810*/  FMUL R9, R3.reuse, R9 ;  /* 0x0000000903097220 */ /* 0x040fe20000400000 */
[----:B------:R0:W-:Y:S01]  /*5f820*/  STL [R1+0x22c], R11 ;  /* 0x00022c0b01007387 */ /* 0x0001e20000100800 */
[----:B------:R-:W-:Y:S02]  /*5f830*/  @!P2 FMUL R4, R4, 16777216 ;  /* 0x4b8000000404a820 */ /* 0x000fe40000400000 */
[C---:B------:R-:W-:Y:S02]  /*5f840*/  FMUL R8, R3.reuse, R8 ;  /* 0x0000000803087220 */ /* 0x040fe40000400000 */
[C---:B------:R-:W-:Y:S01]  /*5f850*/  FMUL R7, R3.reuse, R7 ;  /* 0x0000000703077220 */ /* 0x040fe20000400000 */
        /* <DEDUP_REMOVED lines=54> */
[----:B------:R-:W-:Y:S01]  /*5fbc0*/  FSETP.NEU.AND P0, PT, R17, RZ, PT ;  /* 0x000000ff1100720b */ /* 0x000fe20003f0d000 */
[----:B--2---:R-:W-:Y:S02]  /*5fbd0*/  @P1 FMUL R2, R2, 0.25 ;  /* 0x3e80000002021820 */ /* 0x004fe40000400000 */
[----:B---3--:R-:W-:Y:S02]  /*5fbe0*/  @P1 FMUL R3, R3, 0.25 ;  /* 0x3e80000003031820 */ /* 0x008fe40000400000 */
[----:B------:R-:W-:Y:S02]  /*5fbf0*/  @!P2 FMUL R2, R2, 16777216 ;  /* 0x4b8000000202a820 */ /* 0x000fe40000400000 */
[----:B------:R-:W-:Y:S02]  /*5fc00*/  @!P2 FMUL R3, R3, 16777216 ;  /* 0x4b8000000303a820 */ /* 0x000fe40000400000 */
[----:B----4-:R-:W-:-:S02]  /*5fc10*/  @P1 FMUL R4, R4, 0.25 ;  /* 0x3e80000004041820 */ /* 0x010fc40000400000 */
[----:B-----5:R-:W-:Y:S02]  /*5fc20*/  @P1 FMUL R5, R5, 0.25 ;  /* 0x3e80000005051820 */ /* 0x020fe40000400000 */
[----:B------:R-:W-:Y:S02]  /*5fc30*/  @P1 FMUL R6, R6, 0.25 ;  /* 0x3e80000006061820 */ /* 0x000fe40000400000 */
[----:B------:R-:W-:Y:S02]  /*5fc40*/  @P1 FMUL R7, R7, 0.25 ;  /* 0x3e80000007071820 */ /* 0x000fe40000400000 */
[----:B------:R-:W-:Y:S02]  /*5fc50*/  @P1 FMUL R8, R8, 0.25 ;  /* 0x3e80000008081820 */ /* 0x000fe40000400000 */
[----:B------:R-:W-:Y:S02]  /*5fc60*/  @P1 FMUL R9, R9, 0.25 ;  /* 0x3e80000009091820 */ /* 0x000fe40000400000 */
[----:B------:R-:W-:-:S02]  /*5fc70*/  @!P2 FMUL R8, R8, 16777216 ;  /* 0x4b8000000808a820 */ /* 0x000fc40000400000 */
[----:B------:R-:W-:Y:S02]  /*5fc80*/  @!P2 FMUL R9, R9, 16777216 ;  /* 0x4b8000000909a820 */ /* 0x000fe40000400000 */
[----:B------:R-:W-:Y:S02]  /*5fc90*/  @!P2 FMUL R7, R7, 16777216 ;  /* 0x4b8000000707a820 */ /* 0x000fe40000400000 */
[----:B------:R-:W-:Y:S02]  /*5fca0*/  @!P2 FMUL R6, R6, 16777216 ;  /* 0x4b8000000606a820 */ /* 0x000fe40000400000 */
[----:B------:R-:W-:Y:S02]  /*5fcb0*/  @!P2 FMUL R5, R5, 16777216 ;  /* 0x4b8000000505a820 */ /* 0x000fe40000400000 */
[----:B------:R-:W-:Y:S02]  /*5fcc0*/  @!P2 FMUL R4, R4, 16777216 ;  /* 0x4b8000000404a820 */ /* 0x000fe40000400000 */
[----:B0-----:R-:W-:-:S02]  /*5fcd0*/  FMUL R9, R12, R9 ;  /* 0x000000090c097220 */ /* 0x001fc40000400000 */
[C---:B------:R-:W-:Y:S02]  /*5fce0*/  FMUL R8, R12.reuse, R8 ;  /* 0x000000080c087220 */ /* 0x040fe40000400000 */
[C---:B------:R-:W-:Y:S02]  /*5fcf0*/  FMUL R7, R12.reuse, R7 ;  /* 0x000000070c077220 */ /* 0x040fe40000400000 */
[C---:B------:R-:W-:Y:S02]  /*5fd00*/  FMUL R6, R12.reuse, R6 ;  /* 0x000000060c067220 */ /* 0x040fe40000400000 */
[C---:B------:R-:W-:Y:S02]  /*5fd10*/  FMUL R5, R12.reuse, R5 ;  /* 0x000000050c057220 */ /* 0x040fe40000400000 */
[C---:B------:R-:W-:Y:S02]  /*5fd20*/  FMUL R4, R12.reuse, R4 ;  /* 0x000000040c047220 */ /* 0x040fe40000400000 */
[----:B------:R-:W-:-:S02]  /*5fd30*/  FMUL R3, R12, R3 ;  /* 0x000000030c037220 */ /* 0x000fc40000400000 */
[----:B------:R-:W-:Y:S01]  /*5fd40*/  FMUL R2, R12, R2 ;  /* 0x000000020c027220 */ /* 0x000fe20000400000 */
[----:B------:R-:W-:Y:S01]  /*5fd50*/  STL [R1+0x24c], R9 ;  /* 0x00024c0901007387 */ /* 0x000fe20000100800 */
[C---:B------:R-:W-:Y:S01]  /*5fd60*/  FMUL R12, R13.reuse, 8388608 ;  /* 0x4b0000000d0c7820 */ /* 0x040fe20000400000 */
[----:B------:R-:W-:Y:S02]  /*5fd70*/  FSETP.GEU.AND P1, PT, R13, 1.175494350822287508e-38, PT ;  /* 0x008000000d00780b */ /* 0x000fe40003f2e000 */
[----:B------:R-:W-:Y:S02]  /*5fd80*/  STL [R1+0x244], R8 ;  /* 0x0002440801007387 */ /* 0x000fe40000100800 */
[----:B------:R-:W-:Y:S02]  /*5fd90*/  FSEL R12, R12, R13, !P1 ;  /* 0x0000000d0c0c7208 */ /* 0x000fe40004800000 */
[----:B------:R-:W-:Y:S04]  /*5fda0*/  STL [R1+0x248], R7 ;  /* 0x0002480701007387 */ /* 0x000fe80000100800 */
        /* <DEDUP_REMOVED lines=58> */
[C---:B-1----:R-:W-:Y:S02]  /*60150*/  FMUL R9, R17.reuse, R9 ;  /* 0x0000000911097220 */ /* 0x042fe40000400000 */
[----:B------:R-:W-:Y:S02]  /*60160*/  FMUL R8, R17, R8 ;  /* 0x0000000811087220 */ /* 0x000fe40000400000 */
[----:B------:R-:W-:Y:S02]  /*60170*/  @!P2 FMUL R6, R6, 16777216 ;  /* 0x4b8000000606a820 */ /* 0x000fe40000400000 */
[----:B------:R-:W-:Y:S01]  /*60180*/  @!P2 FMUL R5, R5, 16777216 ;  /* 0x4b8000000505a820 */ /* 0x000fe20000400000 */
[----:B------:R-:W-:Y:S01]  /*60190*/  STL [R1+0x1d4], R9 ;  /* 0x0001d40901007387 */ /* 0x000fe20000100800 */
[----:B------:R-:W-:-:S02]  /*601a0*/  @!P2 FMUL R4, R4, 16777216 ;  /* 0x4b8000000404a820 */ /* 0x000fc40000400000 */
[----:B------:R-:W-:Y:S01]  /*601b0*/  @!P2 FMUL R3, R3, 16777216 ;  /* 0x4b8000000303a820 */ /* 0x000fe20000400000 */
[----:B------:R0:W-:Y:S01]  /*601c0*/  STL [R1+0x1cc], R8 ;  /* 0x0001cc0801007387 */ /* 0x0001e20000100800 */
[C---:B------:R-:W-:Y:S02]  /*601d0*/  FMUL R7, R17.reuse, R7 ;  /* 0x0000000711077220 */ /* 0x040fe40000400000 */
[----:B------:R-:W-:Y:S01]  /*601e0*/  FMUL R6, R17, R6 ;  /* 0x0000000611067220 */ /* 0x000fe20000400000 */
[----:B------:R-:W-:Y:S01]  /*601f0*/  FSETP.GEU.AND P1, PT, R13, 1.175494350822287508e-38, PT ;  /* 0x008000000d00780b */ /* 0x000fe20003f2e000 */
[C---:B------:R-:W-:Y:S02]  /*60200*/  FMUL R5, R17.reuse, R5 ;  /* 0x0000000511057220 */ /* 0x040fe40000400000 */
[----:B------:R-:W-:Y:S02]  /*60210*/  FMUL R4, R17, R4 ;  /* 0x0000000411047220 */ /* 0x000fe40000400000 */
[----:B0-----:R-:W-:Y:S01]  /*60220*/  FMUL R8, R13, 8388608 ;  /* 0x4b0000000d087820 */ /* 0x001fe20000400000 */
[----:B------:R-:W-:Y:S01]  /*60230*/  STL [R1+0x1d0], R7 ;  /* 0x0001d00701007387 */ /* 0x000fe20000100800 */
[----:B------:R-:W-:-:S02]  /*60240*/  FMUL R3, R17, R3 ;  /* 0x0000000311037220 */ /* 0x000fc40000400000 */
[----:B------:R-:W-:Y:S01]  /*60250*/  FMUL R2, R17, R2 ;  /* 0x0000000211027220 */ /* 0x000fe20000400000 */
[----:B------:R-:W-:Y:S01]  /*60260*/  STL [R1+0x1c4], R6 ;  /* 0x0001c40601007387 */ /* 0x000fe20000100800 */
[----:B------:R-:W-:-:S03]  /*60270*/  FSEL R8, R8, R13, !P1 ;  /* 0x0000000d08087208 */ /* 0x000fc60004800000 */
[----:B------:R-:W-:Y:S04]  /*60280*/  STL [R1+0x1c8], R5 ;  /* 0x0001c80501007387 */ /* 0x000fe80000100800 */
[----:B------:R0:W-:Y:S04]  /*60290*/  STL [R1+0x1bc], R4 ;  /* 0x0001bc0401007387 */ /* 0x0001e80000100800 */
[----:B------:R-:W-:Y:S04]  /*602a0*/  STL [R1+0x1c0], R3 ;  /* 0x0001c00301007387 */ /* 0x000fe80000100800 */
[----:B------:R1:W-:Y:S01]  /*602b0*/  STL [R1+0x1b4], R2 ;  /* 0x0001b40201007387 */ /* 0x0003e20000100800 */
[----:B0-----:R-:W-:-:S02]  /*602c0*/  FSEL R4, RZ, -23, P1 ;  /* 0xc1b80000ff047808 */ /* 0x001fc40000800000 */
[----:B-1----:R-:W-:Y:S01]  /*602d0*/  IADD3 R2, R8, -0x3f3504f3, RZ ;  /* 0xc0cafb0d08027810 */ /* 0x002fe20007ffe0ff */
[----:B------:R-:W2:Y:S03]  /*602e0*/  LDL.LU R7, [R1+0x408] ;  /* 0x0004080001077983 */ /* 0x000ea60000300800 */
[----:B------:R-:W-:Y:S01]  /*602f0*/  LOP3.LUT R2, R2, 0xff800000, RZ, 0xc0, !PT ;  /* 0xff80000002027812 */ /* 0x000fe200078ec0ff */
[----:B------:R-:W3:Y:S03]  /*60300*/  LDL.LU R6, [R1+0x40c] ;  /* 0x00040c0001067983 */ /* 0x000ee60000300800 */
        /* <DEDUP_REMOVED lines=20> */
[----:B------:R0:W-:Y:S01]  /*60450*/  STL [R1+0xc4], R5 ;  /* 0x0000c40501007387 */ /* 0x0001e20000100800 */
[----:B------:R-:W-:-:S03]  /*60460*/  FSETP.GT.AND P1, PT, |R13|, 8.50705917302346158658e+37, PT ;  /* 0x7e8000000d00780b */ /* 0x000fc60003f24200 */
[----:B0-----:R-:W4:Y:S04]  /*60470*/  LDL.LU R5, [R1+0x3e8] ;  /* 0x0003e80001057983 */ /* 0x001f280000300800 */
[----:B------:R-:W5:Y:S04]  /*60480*/  LDL.LU R4, [R1+0x3ec] ;  /* 0x0003ec0001047983 */ /* 0x000f680000300800 */
[----:B------:R-:W5:Y:S04]  /*60490*/  LDL.LU R3, [R1+0x3d8] ;  /* 0x0003d80001037983 */ /* 0x000f680000300800 */
[----:B------:R-:W5:Y:S04]  /*604a0*/  LDL.LU R2, [R1+0x3dc] ;  /* 0x0003dc0001027983 */ /* 0x000f680000300800 */
[----:B------:R-:W5:Y:S01]  /*604b0*/  LDL.LU R9, [R1+0x218] ;  /* 0x0002180001097983 */ /* 0x000f620000300800 */
[----:B------:R-:W-:-:S03]  /*604c0*/  FSETP.GEU.AND P2, PT, |R13|, 1.175494350822287508e-38, PT ;  /* 0x008000000d00780b */ /* 0x000fc60003f4e200 */
[----:B------:R-:W5:Y:S01]  /*604d0*/  LDL.LU R14, [R1+0x21c] ;  /* 0x00021c00010e7983 */ /* 0x000f620000300800 */
[----:B------:R-:W-:-:S09]  /*604e0*/  @P1 FMUL R13, R13, 0.25 ;  /* 0x3e8000000d0d1820 */ /* 0x000fd20000400000 */
        /* <DEDUP_REMOVED lines=19> */
[C---:B-1----:R-:W-:Y:S02]  /*60620*/  FMUL R18, R17.reuse, R14 ;  /* 0x0000000e11127220 */ /* 0x042fe40000400000 */
[----:B------:R-:W-:Y:S02]  /*60630*/  FMUL R14, R17, R9 ;  /* 0x00000009110e7220 */ /* 0x000fe40000400000 */
        /* <DEDUP_REMOVED lines=11> */
[----:B------:R0:W-:Y:S01]  /*606f0*/  STL [R1+0x1ec], R3 ;  /* 0x0001ec0301007387 */ /* 0x0001e20000100800 */
[----:B------:R-:W-:-:S03]  /*60700*/  FSETP.GEU.AND P1, PT, R13, 1.175494350822287508e-38, PT ;  /* 0x008000000d00780b */ /* 0x000fc60003f2e000 */
[----:B------:R1:W-:Y:S01]  /*60710*/  STL [R1+0x1e0], R2 ;  /* 0x0001e00201007387 */ /* 0x0003e20000100800 */
[C---:B------:R-:W-:Y:S02]  /*60720*/  FMUL R4, R17.reuse, R6 ;  /* 0x0000000611047220 */ /* 0x040fe40000400000 */
[----:B0-----:R-:W-:Y:S02]  /*60730*/  FMUL R3, R17, R7 ;  /* 0x0000000711037220 */ /* 0x001fe40000400000 */
[----:B-1----:R-:W-:Y:S01]  /*60740*/  FMUL R2, R13, 8388608 ;  /* 0x4b0000000d027820 */ /* 0x002fe20000400000 */
[----:B------:R-:W-:Y:S04]  /*60750*/  STL [R1+0x1e4], R4 ;  /* 0x0001e40401007387 */ /* 0x000fe80000100800 */
[----:B------:R-:W-:Y:S01]  /*60760*/  FSEL R2, R2, R13, !P1 ;  /* 0x0000000d02027208 */ /* 0x000fe20004800000 */
[----:B------:R0:W-:Y:S03]  /*60770*/  STL [R1+0x1dc], R3 ;  /* 0x0001dc0301007387 */ /* 0x0001e60000100800 */
        /* <DEDUP_REMOVED lines=24> */
[----:B------:R-:W2:Y:S04]  /*60900*/  LDL.LU R3, [R1+0x400] ;  /* 0x0004000001037983 */ /* 0x000ea80000300800 */
[----:B------:R-:W3:Y:S01]  /*60910*/  LDL.LU R4, [R1+0x404] ;  /* 0x0004040001047983 */ /* 0x000ee20000300800 */
[----:B------:R-:W-:-:S03]  /*60920*/  FSETP.GEU.AND P2, PT, |R13|, 1.175494350822287508e-38, PT ;  /* 0x008000000d00780b */ /* 0x000fc60003f4e200 */
        /* <DEDUP_REMOVED lines=33> */
[C---:B------:R-:W-:Y:S02]  /*60b40*/  FMUL R9, R17.reuse, R7 ;  /* 0x0000000711097220 */ /* 0x040fe40000400000 */
[C---:B------:R-:W-:Y:S02]  /*60b50*/  FMUL R7, R17.reuse, R6 ;  /* 0x0000000611077220 */ /* 0x040fe40000400000 */
[C---:B------:R-:W-:Y:S02]  /*60b60*/  FMUL R6, R17.reuse, R5 ;  /* 0x0000000511067220 */ /* 0x040fe40000400000 */
[----:B------:R-:W-:-:S02]  /*60b70*/  FMUL R5, R17, R4 ;  /* 0x0000000411057220 */ /* 0x000fc40000400000 */
[----:B------:R-:W-:Y:S01]  /*60b80*/  FMUL R4, R17, R3 ;  /* 0x0000000311047220 */ /* 0x000fe20000400000 */
[C---:B------:R-:W-:Y:S01]  /*60b90*/  FSETP.GEU.AND P1, PT, R13.reuse, 1.175494350822287508e-38, PT ;  /* 0x008000000d00780b */ /* 0x040fe20003f2e000 */
[----:B------:R-:W-:Y:S01]  /*60ba0*/  FMUL R3, R13, 8388608 ;  /* 0x4b0000000d037820 */ /* 0x000fe20000400000 */
[----:B------:R-:W-:Y:S04]  /*60bb0*/  STL [R1+0x184], R18 ;  /* 0x0001841201007387 */ /* 0x000fe80000100800 */
[----:B------:R-:W-:Y:S01]  /*60bc0*/  FSEL R16, R3, R13, !P1 ;  /* 0x0000000d03107208 */ /* 0x000fe20004800000 */
[----:B------:R0:W-:Y:S03]  /*60bd0*/  STL [R1+0x17c], R15 ;  /* 0x00017c0f01007387 */ /* 0x0001e60000100800 */
[C---:B------:R-:W-:Y:S01]  /*60be0*/  IADD3 R3, R16.reuse, -0x3f3504f3, RZ ;  /* 0xc0cafb0d10037810 */ /* 0x040fe20007ffe0ff */
[----:B------:R-:W-:Y:S03]  /*60bf0*/  STL [R1+0x180], R14 ;  /* 0x0001800e01007387 */ /* 0x000fe60000100800 */
[----:B------:R-:W-:Y:S01]  /*60c00*/  LOP3.LUT R3, R3, 0xff800000, RZ, 0xc0, !PT ;  /* 0xff80000003037812 */ /* 0x000fe200078ec0ff */
[----:B------:R-:W-:Y:S04]  /*60c10*/  STL [R1+0x174], R9 ;  /* 0x0001740901007387 */ /* 0x000fe80000100800 */
[----:B------:R-:W-:Y:S04]  /*60c20*/  STL [R1+0x178], R7 ;  /* 0x0001780701007387 */ /* 0x000fe80000100800 */
[----:B------:R-:W-:Y:S04]  /*60c30*/  STL [R1+0x16c], R6 ;  /* 0x00016c0601007387 */ /* 0x000fe80000100800 */
[----:B------:R1:W-:Y:S04]  /*60c40*/  STL [R1+0x170], R5 ;  /* 0x0001700501007387 */ /* 0x0003e80000100800 */
[----:B------:R2:W-:Y:S04]  /*60c50*/  STL [R1+0x168], R4 ;  /* 0x0001680401007387 */ /* 0x0005e80000100800 */
[----:B0-----:R-:W3:Y:S01]  /*60c60*/  LDL.LU R15, [R1+0x448] ;  /* 0x00044800010f7983 */ /* 0x001ee20000300800 */
[----:B-1----:R-:W-:Y:S01]  /*60c70*/  FSEL R5, RZ, -23, P1 ;  /* 0xc1b80000ff057808 */ /* 0x002fe20000800000 */
[----:B--2---:R0:W1:Y:S02]  /*60c80*/  I2F R4, R3 ;  /* 0x0000000300047306 */ /* 0x0040640000201400 */
[----:B------:R-:W2:Y:S01]  /*60c90*/  LDL.LU R14, [R1+0x44c] ;  /* 0x00044c00010e7983 */ /* 0x000ea20000300800 */
        /* <DEDUP_REMOVED lines=20> */
[----:B------:R-:W4:Y:S01]  /*60de0*/  LDL.LU R9, [R1+0x468] ;  /* 0x0004680001097983 */ /* 0x000f220000300800 */
[----:B------:R-:W-:-:S03]  /*60df0*/  FSETP.GT.AND P1, PT, |R13|, 8.50705917302346158658e+37, PT ;  /* 0x7e8000000d00780b */ /* 0x000fc60003f24200 */
[----:B------:R-:W5:Y:S04]  /*60e00*/  LDL.LU R7, [R1+0x46c] ;  /* 0x00046c0001077983 */ /* 0x000f680000300800 */
[----:B0-----:R-:W5:Y:S04]  /*60e10*/  LDL.LU R6, [R1+0x478] ;  /* 0x0004780001067983 */ /* 0x001f680000300800 */
        /* <DEDUP_REMOVED lines=11> */
[----:B---3--:R-:W-:Y:S02]  /*60ed0*/  @P1 FMUL R15, R15, 0.25 ;  /* 0x3e8000000f0f1820 */ /* 0x008fe40000400000 */
[----:B--2---:R-:W-:Y:S02]  /*60ee0*/  @P1 FMUL R14, R14, 0.25 ;  /* 0x3e8000000e0e1820 */ /* 0x004fe40000400000 */
        /* <DEDUP_REMOVED lines=24> */
[----:B------:R1:W-:Y:S01]  /*61070*/  STL [R1+0x198], R4 ;  /* 0x0001980401007387 */ /* 0x0003e20000100800 */
[----:B------:R-:W-:-:S03]  /*61080*/  FSETP.GEU.AND P1, PT, R13, 1.175494350822287508e-38, PT ;  /* 0x008000000d00780b */ /* 0x000fc60003f2e000 */
[----:B------:R2:W-:Y:S01]  /*61090*/  STL [R1+0x18c], R3 ;  /* 0x00018c0301007387 */ /* 0x0005e20000100800 */
[C---:B0-----:R-:W-:Y:S02]  /*610a0*/  FMUL R5, R17.reuse, R14 ;  /* 0x0000000e11057220 */ /* 0x041fe40000400000 */
[----:B-1----:R-:W-:Y:S02]  /*610b0*/  FMUL R4, R17, R15 ;  /* 0x0000000f11047220 */ /* 0x002fe40000400000 */
[----:B--2---:R-:W-:Y:S01]  /*610c0*/  FMUL R3, R13, 8388608 ;  /* 0x4b0000000d037820 */ /* 0x004fe20000400000 */
        /* <DEDUP_REMOVED lines=29> */
[----:B------:R-:W4:Y:S01]  /*612a0*/  LDL.LU R14, [R1+0x460] ;  /* 0x00046000010e7983 */ /* 0x000f220000300800 */
[----:B------:R-:W-:-:S03]  /*612b0*/  FSETP.GT.AND P1, PT, |R13|, 8.50705917302346158658e+37, PT ;  /* 0x7e8000000d00780b */ /* 0x000fc60003f24200 */
[----:B------:R-:W5:Y:S04]  /*612c0*/  LDL.LU R10, [R1+0x464] ;  /* 0x00046400010a7983 */ /* 0x000f680000300800 */
[----:B------:R-:W4:Y:S04]  /*612d0*/  LDL.LU R9, [R1+0x470] ;  /* 0x0004700001097983 */ /* 0x000f280000300800 */
[----:B0-----:R-:W4:Y:S04]  /*612e0*/  LDL.LU R7, [R1+0x474] ;  /* 0x0004740001077983 */ /* 0x001f280000300800 */
[----:B------:R-:W4:Y:S01]  /*612f0*/  LDL.LU R6, [R1+0x480] ;  /* 0x0004800001067983 */ /* 0x000f220000300800 */
[----:B------:R-:W-:-:S03]  /*61300*/  FSETP.GEU.AND P2, PT, |R13|, 1.175494350822287508e-38, PT ;  /* 0x008000000d00780b */ /* 0x000fc60003f4e200 */
[----:B------:R-:W4:Y:S01]  /*61310*/  LDL.LU R5, [R1+0x484] ;  /* 0x0004840001057983 */ /* 0x000f220000300800 */
[----:B------:R-:W-:-:S09]  /*61320*/  @P1 FMUL R13, R13, 0.25 ;  /* 0x3e8000000d0d1820 */ /* 0x000fd20000400000 */
[----:B------:R-:W-:-:S04]  /*61330*/  @!P2 FMUL R13, R13, 16777216 ;  /* 0x4b8000000d0da820 */ /* 0x000fc80000400000 */
[----:B------:R0:W1:Y:S02]  /*61340*/  MUFU.RCP R17, R13 ;  /* 0x0000000d00117308 */ /* 0x0000640000001000 */
[----:B0-----:R-:W4:Y:S01]  /*61350*/  LDL.LU R13, [R1+0x8cc] ;  /* 0x0008cc00010d7983 */ /* 0x001f220000300800 */
[----:B------:R-:W-:-:S04]  /*61360*/  LOP3.LUT R0, R0, 0xffffbfff, RZ, 0xc0, !PT ;  /* 0xffffbfff00007812 */ /* 0x000fc800078ec0ff */
[----:B------:R-:W-:Y:S02]  /*61370*/  @P0 LOP3.LUT R0, R0, 0x4000, RZ, 0xfc, !PT ;  /* 0x0000400000000812 */ /* 0x000fe400078efcff */
[----:B------:R-:W-:Y:S01]  /*61380*/  FSETP.NEU.AND P0, PT, R11, RZ, PT ;  /* 0x000000ff0b00720b */ /* 0x000fe20003f0d000 */
[----:B--2---:R-:W-:Y:S02]  /*61390*/  @P1 FMUL R4, R4, 0.25 ;  /* 0x3e80000004041820 */ /* 0x004fe40000400000 */
[----:B---3--:R-:W-:Y:S02]  /*613a0*/  @P1 FMUL R15, R15, 0.25 ;  /* 0x3e8000000f0f1820 */ /* 0x008fe40000400000 */
[----:B------:R-:W-:Y:S02]  /*613b0*/  @!P2 FMUL R4, R4, 16777216 ;  /* 0x4b8000000404a820 */ /* 0x000fe40000400000 */
[----:B-----5:R-:W-:Y:S02]  /*613c0*/  @P1 FMUL R10, R10, 0.25 ;  /* 0x3e8000000a0a1820 */ /* 0x020fe40000400000 */
[----:B----4-:R-:W-:-:S02]  /*613d0*/  @P1 FMUL R9, R9, 0.25 ;  /* 0x3e80000009091820 */ /* 0x010fc40000400000 */
[----:B------:R-:W-:Y:S02]  /*613e0*/  @P1 FMUL R7, R7, 0.25 ;  /* 0x3e80000007071820 */ /* 0x000fe40000400000 */
[----:B------:R-:W-:Y:S02]  /*613f0*/  @P1 FMUL R6, R6, 0.25 ;  /* 0x3e80000006061820 */ /* 0x000fe40000400000 */
[----:B------:R-:W-:Y:S02]  /*61400*/  @P1 FMUL R5, R5, 0.25 ;  /* 0x3e80000005051820 */ /* 0x000fe40000400000 */
[----:B------:R-:W-:Y:S02]  /*61410*/  @!P2 FMUL R6, R6, 16777216 ;  /* 0x4b8000000606a820 */ /* 0x000fe40000400000 */
[----:B------:R-:W-:Y:S02]  /*61420*/  @!P2 FMUL R5, R5, 16777216 ;  /* 0x4b8000000505a820 */ /* 0x000fe40000400000 */
[----:B------:R-:W-:-:S02]  /*61430*/  @!P2 FMUL R7, R7, 16777216 ;  /* 0x4b8000000707a820 */ /* 0x000fc40000400000 */
[C---:B-1----:R-:W-:Y:S02]  /*61440*/  FMUL R18, R17.reuse, R5 ;  /* 0x0000000511127220 */ /* 0x042fe40000400000 */
[----:B------:R-:W-:Y:S02]  /*61450*/  FMUL R5, R17, R6 ;  /* 0x0000000611057220 */ /* 0x000fe40000400000 */
[----:B------:R-:W-:Y:S02]  /*61460*/  @!P2 FMUL R9, R9, 16777216 ;  /* 0x4b8000000909a820 */ /* 0x000fe40000400000 */
[----:B------:R-:W-:Y:S01]  /*61470*/  @!P2 FMUL R10, R10, 16777216 ;  /* 0x4b8000000a0aa820 */ /* 0x000fe20000400000 */
[----:B------:R-:W-:Y:S01]  /*61480*/  STL [R1+0x138], R18 ;  /* 0x0001381201007387 */ /* 0x000fe20000100800 */
[C---:B------:R-:W-:Y:S02]  /*61490*/  FMUL R7, R17.reuse, R7 ;  /* 0x0000000711077220 */ /* 0x040fe40000400000 */
[----:B------:R-:W-:Y:S01]  /*614a0*/  FMUL R6, R17, R9 ;  /* 0x0000000911067220 */ /* 0x000fe20000400000 */
[----:B------:R0:W-:Y:S01]  /*614b0*/  STL [R1+0x130], R5 ;  /* 0x0001300501007387 */ /* 0x0001e20000100800 */
[----:B------:R-:W-:-:S03]  /*614c0*/  @P1 FMUL R14, R14, 0.25 ;  /* 0x3e8000000e0e1820 */ /* 0x000fc60000400000 */
[----:B------:R1:W-:Y:S01]  /*614d0*/  STL [R1+0x134], R7 ;  /* 0x0001340701007387 */ /* 0x0003e20000100800 */
[----:B------:R-:W-:Y:S02]  /*614e0*/  @!P2 FMUL R14, R14, 16777216 ;  /* 0x4b8000000e0ea820 */ /* 0x000fe40000400000 */
[----:B0-----:R-:W-:Y:S01]  /*614f0*/  FMUL R5, R17, R10 ;  /* 0x0000000a11057220 */ /* 0x001fe20000400000 */
[----:B------:R0:W-:Y:S01]  /*61500*/  STL [R1+0x124], R6 ;  /* 0x0001240601007387 */ /* 0x0001e20000100800 */
[----:B------:R-:W-:-:S03]  /*61510*/  @!P2 FMUL R15, R15, 16777216 ;  /* 0x4b8000000f0fa820 */ /* 0x000fc60000400000 */
[----:B------:R2:W-:Y:S01]  /*61520*/  STL [R1+0x12c], R5 ;  /* 0x00012c0501007387 */ /* 0x0005e20000100800 */
[----:B-1----:R-:W-:Y:S01]  /*61530*/  FMUL R7, R17, R14 ;  /* 0x0000000e11077220 */ /* 0x002fe20000400000 */
[----:B------:R-:W-:Y:S01]  /*61540*/  FSETP.GEU.AND P1, PT, R13, 1.175494350822287508e-38, PT ;  /* 0x008000000d00780b */ /* 0x000fe20003f2e000 */
[C---:B0-----:R-:W-:Y:S02]  /*61550*/  FMUL R6, R17.reuse, R15 ;  /* 0x0000000f11067220 */ /* 0x041fe40000400000 */
[----:B--2---:R-:W-:Y:S02]  /*61560*/  FMUL R5, R17, R4 ;  /* 0x0000000411057220 */ /* 0x004fe40000400000 */
[----:B------:R-:W-:Y:S01]  /*61570*/  FMUL R4, R13, 8388608 ;  /* 0x4b0000000d047820 */ /* 0x000fe20000400000 */
[----:B------:R-:W-:Y:S04]  /*61580*/  STL [R1+0x11c], R7 ;  /* 0x00011c0701007387 */ /* 0x000fe80000100800 */
[----:B------:R-:W-:Y:S01]  /*61590*/  FSEL R4, R4, R13, !P1 ;  /* 0x0000000d04047208 */ /* 0x000fe20004800000 */
        /* <DEDUP_REMOVED lines=25> */
[----:B------:R-:W2:Y:S01]  /*61730*/  LDL.LU R5, [R1+0x458] ;  /* 0x0004580001057983 */ /* 0x000ea20000300800 */
[----:B------:R-:W-:-:S03]  /*61740*/  FSETP.GT.AND P1, PT, |R13|, 8.50705917302346158658e+37, PT ;  /* 0x7e8000000d00780b */ /* 0x000fc60003f24200 */
[----:B------:R-:W3:Y:S04]  /*61750*/  LDL.LU R6, [R1+0x45c] ;  /* 0x00045c0001067983 */ /* 0x000ee80000300800 */
[----:B------:R0:W-:Y:S04]  /*61760*/  STL [R1+0x70], R9 ;  /* 0x0000700901007387 */ /* 0x0001e80000100800 */
[----:B------:R-:W4:Y:S04]  /*61770*/  LDL.LU R7, [R1+0x358] ;  /* 0x0003580001077983 */ /* 0x000f280000300800 */
[----:B------:R-:W5:Y:S01]  /*61780*/  LDL.LU R15, [R1+0x35c] ;  /* 0x00035c00010f7983 */ /* 0x000f620000300800 */
[----:B------:R-:W-:-:S03]  /*61790*/  FSETP.GEU.AND P2, PT, |R13|, 1.175494350822287508e-38, PT ;  /* 0x008000000d00780b */ /* 0x000fc60003f4e200 */
[----:B------:R-:W5:Y:S04]  /*617a0*/  LDL.LU R14, [R1+0x4a8] ;  /* 0x0004a800010e7983 */ /* 0x000f680000300800 */
[----:B------:R-:W5:Y:S04]  /*617b0*/  LDL.LU R11, [R1+0x4ac] ;  /* 0x0004ac00010b7983 */ /* 0x000f680000300800 */
[----:B------:R-:W5:Y:S04]  /*617c0*/  LDL.LU R10, [R1+0x4b8] ;  /* 0x0004b800010a7983 */ /* 0x000f680000300800 */
[----:B0-----:R-:W5:Y:S01]  /*617d0*/  LDL.LU R9, [R1+0x4bc] ;  /* 0x0004bc0001097983 */ /* 0x001f620000300800 */
        /* <DEDUP_REMOVED lines=14> */
[----:B------:R-:W-:Y:S02]  /*618c0*/  @!P2 FMUL R10, R10, 16777216 ;  /* 0x4b8000000a0aa820 */ /* 0x000fe40000400000 */
[----:B------:R-:W-:Y:S02]  /*618d0*/  @!P2 FMUL R9, R9, 16777216 ;  /* 0x4b8000000909a820 */ /* 0x000fe40000400000 */
[----:B------:R-:W-:Y:S02]  /*618e0*/  @!P2 FMUL R11, R11, 16777216 ;  /* 0x4b8000000b0ba820 */ /* 0x000fe40000400000 */
[----:B-1----:R-:W-:-:S02]  /*618f0*/  FMUL R18, R17, R9 ;  /* 0x0000000911127220 */ /* 0x002fc40000400000 */
[C---:B------:R-:W-:Y:S02]  /*61900*/  FMUL R10, R17.reuse, R10 ;  /* 0x0000000a110a7220 */ /* 0x040fe40000400000 */
[----:B------:R-:W-:Y:S02]  /*61910*/  @P1 FMUL R14, R14, 0.25 ;  /* 0x3e8000000e0e1820 */ /* 0x000fe40000400000 */
[----:B------:R-:W-:Y:S02]  /*61920*/  FMUL R9, R17, R11 ;  /* 0x0000000b11097220 */ /* 0x000fe40000400000 */
[----:B------:R-:W-:Y:S01]  /*61930*/  @P1 FMUL R15, R15, 0.25 ;  /* 0x3e8000000f0f1820 */ /* 0x000fe20000400000 */
[----:B------:R-:W-:Y:S01]  /*61940*/  STL [R1+0x15c], R18 ;  /* 0x00015c1201007387 */ /* 0x000fe20000100800 */
[----:B------:R-:W-:Y:S02]  /*61950*/  @!P2 FMUL R7, R7, 16777216 ;  /* 0x4b8000000707a820 */ /* 0x000fe40000400000 */
[----:B------:R-:W-:Y:S01]  /*61960*/  @!P2 FMUL R6, R6, 16777216 ;  /* 0x4b8000000606a820 */ /* 0x000fe20000400000 */
[----:B------:R0:W-:Y:S01]  /*61970*/  STL [R1+0x150], R10 ;  /* 0x0001500a01007387 */ /* 0x0001e20000100800 */
[----:B------:R-:W-:-:S02]  /*61980*/  @!P2 FMUL R14, R14, 16777216 ;  /* 0x4b8000000e0ea820 */ /* 0x000fc40000400000 */
[----:B------:R-:W-:Y:S01]  /*61990*/  @!P2 FMUL R15, R15, 16777216 ;  /* 0x4b8000000f0fa820 */ /* 0x000fe20000400000 */
[----:B------:R1:W-:Y:S01]  /*619a0*/  STL [R1+0x158], R9 ;  /* 0x0001580901007387 */ /* 0x0003e20000100800 */
[----:B------:R-:W-:Y:S01]  /*619b0*/  FMUL R11, R17, R14 ;  /* 0x0000000e110b7220 */ /* 0x000fe20000400000 */
[----:B------:R-:W-:Y:S01]  /*619c0*/  FSETP.GEU.AND P1, PT, R13, 1.175494350822287508e-38, PT ;  /* 0x008000000d00780b */ /* 0x000fe20003f2e000 */
[C---:B0-----:R-:W-:Y:S02]  /*619d0*/  FMUL R10, R17.reuse, R15 ;  /* 0x0000000f110a7220 */ /* 0x041fe40000400000 */
[C---:B-1----:R-:W-:Y:S02]  /*619e0*/  FMUL R9, R17.reuse, R7 ;  /* 0x0000000711097220 */ /* 0x042fe40000400000 */
[C---:B------:R-:W-:Y:S02]  /*619f0*/  FMUL R7, R17.reuse, R6 ;  /* 0x0000000611077220 */ /* 0x040fe40000400000 */
[----:B------:R-:W-:-:S02]  /*61a00*/  FMUL R6, R17, R5 ;  /* 0x0000000511067220 */ /* 0x000fc40000400000 */
[----:B------:R-:W-:Y:S01]  /*61a10*/  FMUL R5, R13, 8388608 ;  /* 0x4b0000000d057820 */ /* 0x000fe20000400000 */
[----:B------:R-:W-:Y:S04]  /*61a20*/  STL [R1+0x148], R11 ;  /* 0x0001480b01007387 */ /* 0x000fe80000100800 */
        /* <DEDUP_REMOVED lines=101> */
[----:B------:R-:W2:Y:S02]  /*62080*/  LDL.LU R8, [R1+0x4c8] ;  /* 0x0004c80001087983 */ /* 0x000ea40000300800 */
[----:B------:R-:W-:Y:S02]  /*62090*/  FADD R10, R9, R7 ;  /* 0x00000007090a7221 */ /* 0x000fe40000000000 */
[----:B------:R-:W-:-:S04]  /*620a0*/  @P1 IMAD.MOV.U32 R7, RZ, RZ, 0x7f800000 ;  /* 0x7f800000ff071424 */ /* 0x000fc800078e00ff */
[----:B------:R-:W-:Y:S01]  /*620b0*/  @P1 FFMA.FTZ R10, R6, R7, +INF ;  /* 0x7f800000060a1423 */ /* 0x000fe20000010007 */
[C---:B------:R-:W-:Y:S01]  /*620c0*/  FSETP.GT.AND P1, PT, |R13|.reuse, 8.50705917302346158658e+37, PT ;  /* 0x7e8000000d00780b */ /* 0x040fe20003f24200 */
        /* <DEDUP_REMOVED lines=29> */
[----:B-1----:R-:W-:Y:S02]  /*622a0*/  FMUL R18, R17, R15 ;  /* 0x0000000f11127220 */ /* 0x002fe40000400000 */
[----:B------:R-:W-:Y:S02]  /*622b0*/  @!P2 FMUL R9, R9, 16777216 ;  /* 0x4b8000000909a820 */ /* 0x000fe40000400000 */
[----:B------:R-:W-:Y:S02]  /*622c0*/  FMUL R15, R17, R14 ;  /* 0x0000000e110f7220 */ /* 0x000fe40000400000 */
[----:B------:R-:W-:-:S02]  /*622d0*/  @!P2 FMUL R7, R7, 16777216 ;  /* 0x4b8000000707a820 */ /* 0x000fc40000400000 */
[C---:B------:R-:W-:Y:S02]  /*622e0*/  FMUL R14, R17.reuse, R12 ;  /* 0x0000000c110e7220 */ /* 0x040fe40000400000 */
[C---:B------:R-:W-:Y:S02]  /*622f0*/  FMUL R12, R17.reuse, R11 ;  /* 0x0000000b110c7220 */ /* 0x040fe40000400000 */
[C---:B------:R-:W-:Y:S02]  /*62300*/  FMUL R11, R17.reuse, R10 ;  /* 0x0000000a110b7220 */ /* 0x040fe40000400000 */
[C---:B------:R-:W-:Y:S02]  /*62310*/  FMUL R10, R17.reuse, R9 ;  /* 0x00000009110a7220 */ /* 0x040fe40000400000 */
[----:B------:R-:W-:Y:S01]  /*62320*/  FMUL R9, R17, R7 ;  /* 0x0000000711097220 */ /* 0x000fe20000400000 */
[C---:B------:R-:W-:Y:S01]  /*62330*/  FSETP.GEU.AND P1, PT, R13.reuse, 1.175494350822287508e-38, PT ;  /* 0x008000000d00780b */ /* 0x040fe20003f2e000 */
[----:B------:R-:W-:-:S02]  /*62340*/  FMUL R7, R13, 8388608 ;  /* 0x4b0000000d077820 */ /* 0x000fc40000400000 */
[----:B------:R-:W-:-:S03]  /*62350*/  @!P2 FMUL R8, R8, 16777216 ;  /* 0x4b8000000808a820 */ /* 0x000fc60000400000 */
[----:B------:R-:W-:Y:S01]  /*62360*/  FSEL R2, R7, R13, !P1 ;  /* 0x0000000d07027208 */ /* 0x000fe20004800000 */
[----:B------:R-:W-:Y:S01]  /*62370*/  STL [R1+0x10c], R18 ;  /* 0x00010c1201007387 */ /* 0x000fe20000100800 */
[----:B------:R-:W-:Y:S02]  /*62380*/  FMUL R8, R17, R8 ;  /* 0x0000000811087220 */ /* 0x000fe40000400000 */
[----:B------:R-:W-:Y:S01]  /*62390*/  IADD3 R7, R2, -0x3f3504f3, RZ ;  /* 0xc0cafb0d02077810 */ /* 0x000fe20007ffe0ff */
[----:B------:R-:W-:Y:S04]  /*623a0*/  STL [R1+0x104], R15 ;  /* 0x0001040f01007387 */ /* 0x000fe80000100800 */
[----:B------:R-:W-:Y:S01]  /*623b0*/  STL [R1+0x108], R14 ;  /* 0x0001080e01007387 */ /* 0x000fe20000100800 */
[----:B------:R-:W-:-:S03]  /*623c0*/  LOP3.LUT R7, R7, 0xff800000, RZ, 0xc0, !PT ;  /* 0xff80000007077812 */ /* 0x000fc600078ec0ff */
[----:B------:R-:W-:Y:S04]  /*623d0*/  STL [R1+0xfc], R12 ;  /* 0x0000fc0c01007387 */ /* 0x000fe80000100800 */
[----:B------:R-:W-:Y:S04]  /*623e0*/  STL [R1+0x100], R11 ;  /* 0x0001000b01007387 */ /* 0x000fe80000100800 */
[----:B------:R-:W-:Y:S04]  /*623f0*/  STL [R1+0xf4], R10 ;  /* 0x0000f40a01007387 */ /* 0x000fe80000100800 */
[----:B------:R-:W-:Y:S04]  /*62400*/  STL [R1+0xf8], R9 ;  /* 0x0000f80901007387 */ /* 0x000fe80000100800 */
[----:B------:R0:W-:Y:S02]  /*62410*/  STL [R1+0xf0], R8 ;  /* 0x0000f00801007387 */ /* 0x0001e40000100800 */
[----:B0-----:R0:W1:Y:S01]  /*62420*/  I2F R8, R7 ;  /* 0x0000000700087306 */ /* 0x0010620000201400 */
[----:B------:R-:W-:-:S02]  /*62430*/  FSEL R9, RZ, -23, P1 ;  /* 0xc1b80000ff097808 */ /* 0x000fc40000800000 */
        /* <DEDUP_REMOVED lines=127> */
[C---:B-1----:R-:W-:Y:S02]  /*62c30*/  FMUL R18, R17.reuse, R16 ;  /* 0x0000001011127220 */ /* 0x042fe40000400000 */
        /* <DEDUP_REMOVED lines=22> */
[----:B------:R-:W0:Y:S01]  /*62da0*/  I2F R10, R9 ;  /* 0x00000009000a7306 */ /* 0x000e220000201400 */
[----:B------:R-:W-:-:S05]  /*62db0*/  FSEL R8, RZ, -23, P1 ;  /* 0xc1b80000ff087808 */ /* 0x000fca0000800000 */
[----:B0-----:R-:W-:Y:S01]  /*62dc0*/  FFMA.FTZ R10, R10, 1.1920928955078125e-07, R8 ;  /* 0x340000000a0a7823 */ /* 0x001fe20000010008 */
[----:B------:R-:W-:-:S05]  /*62dd0*/  IADD3 R8, R3, -R9, RZ ;  /* 0x8000000903087210 */ /* 0x000fca0007ffe0ff */
        /* <DEDUP_REMOVED lines=8> */
[----:B------:R-:W-:Y:S01]  /*62e60*/  FFMA.FTZ R9, R8, R9, 0.48089820146560668945 ;  /* 0x3ef6384a08097423 */ /* 0x000fe20000010009 */
[----:B------:R-:W-:-:S03]  /*62e70*/  ISETP.GE.U32.AND P1, PT, R3, 0x7f800000, PT ;  /* 0x7f8000000300780c */ /* 0x000fc60003f26070 */
[----:B------:R-:W-:-:S04]  /*62e80*/  FFMA.FTZ R9, R8, R9, -0.72134751081466674805 ;  /* 0xbf38aa3b08097423 */ /* 0x000fc80000010009 */
[----:B------:R-:W-:-:S04]  /*62e90*/  FMUL R9, R8, R9 ;  /* 0x0000000908097220 */ /* 0x000fc80000400000 */
[----:B------:R-:W-:-:S04]  /*62ea0*/  FMUL R9, R8, R9 ;  /* 0x0000000908097220 */ /* 0x000fc80000400000 */
[----:B------:R-:W-:Y:S02]  /*62eb0*/  FFMA.FTZ R9, R8, 1.4426950216293334961, R9 ;  /* 0x3fb8aa3b08097823 */ /* 0x000fe40000010009 */
[----:B------:R-:W-:Y:S02]  /*62ec0*/  @P1 IMAD.MOV.U32 R8, RZ, RZ, 0x7f800000 ;  /* 0x7f800000ff081424 */ /* 0x000fe400078e00ff */
[----:B------:R-:W-:Y:S02]  /*62ed0*/  FADD R11, R10, R9 ;  /* 0x000000090a0b7221 */ /* 0x000fe40000000000 */
        /* <DEDUP_REMOVED lines=80> */
[----:B0-----:R-:W4:Y:S04]  /*633e0*/  LDL.LU R11, [R1+0x568] ;  /* 0x00056800010b7983 */ /* 0x001f280000300800 */
[----:B------:R-:W5:Y:S04]  /*633f0*/  LDL.LU R12, [R1+0x56c] ;  /* 0x00056c00010c7983 */ /* 0x000f680000300800 */
        /* <DEDUP_REMOVED lines=31> */
[----:B0-----:R-:W-:Y:S02]  /*635f0*/  FMUL R18, R13, R17 ;  /* 0x000000110d127220 */ /* 0x001fe40000400000 */
[----:B------:R-:W-:-:S02]  /*63600*/  @!P2 FMUL R11, R11, 16777216 ;  /* 0x4b8000000b0ba820 */ /* 0x000fc40000400000 */
[C---:B------:R-:W-:Y:S02]  /*63610*/  FMUL R17, R13.reuse, R16 ;  /* 0x000000100d117220 */ /* 0x040fe40000400000 */
[C---:B------:R-:W-:Y:S02]  /*63620*/  FMUL R16, R13.reuse, R15 ;  /* 0x0000000f0d107220 */ /* 0x040fe40000400000 */
[C---:B------:R-:W-:Y:S02]  /*63630*/  FMUL R15, R13.reuse, R14 ;  /* 0x0000000e0d0f7220 */ /* 0x040fe40000400000 */
[C---:B------:R-:W-:Y:S02]  /*63640*/  FMUL R14, R13.reuse, R12 ;  /* 0x0000000c0d0e7220 */ /* 0x040fe40000400000 */
[C---:B------:R-:W-:Y:S02]  /*63650*/  FMUL R12, R13.reuse, R11 ;  /* 0x0000000b0d0c7220 */ /* 0x040fe40000400000 */
[----:B------:R-:W-:-:S02]  /*63660*/  FMUL R11, R13, R9 ;  /* 0x000000090d0b7220 */ /* 0x000fc40000400000 */
[----:B------:R-:W-:Y:S01]  /*63670*/  FMUL R9, R13, R8 ;  /* 0x000000080d097220 */ /* 0x000fe20000400000 */
[C---:B------:R-:W-:Y:S01]  /*63680*/  FSETP.GEU.AND P1, PT, R10.reuse, 1.175494350822287508e-38, PT ;  /* 0x008000000a00780b */ /* 0x040fe20003f2e000 */
[----:B------:R-:W-:-:S05]  /*63690*/  FMUL R8, R10, 8388608 ;  /* 0x4b0000000a087820 */ /* 0x000fca0000400000 */
[----:B------:R-:W-:-:S04]  /*636a0*/  FSEL R28, R8, R10, !P1 ;  /* 0x0000000a081c7208 */ /* 0x000fc80004800000 */
[----:B------:R-:W-:-:S04]  /*636b0*/  IADD3 R8, R28, -0x3f3504f3, RZ ;  /* 0xc0cafb0d1c087810 */ /* 0x000fc80007ffe0ff */
        /* <DEDUP_REMOVED lines=16> */
[C---:B------:R-:W-:Y:S01]  /*637c0*/  FMUL R8, R6.reuse, R8 ;  /* 0x0000000806087220 */ /* 0x040fe20000400000 */
[----:B------:R-:W-:Y:S03]  /*637d0*/  STL [R1+0x74], R18 ;  /* 0x0000741201007387 */ /* 0x000fe60000100800 */
[C---:B------:R-:W-:Y:S01]  /*637e0*/  FMUL R8, R6.reuse, R8 ;  /* 0x0000000806087220 */ /* 0x040fe20000400000 */
[----:B------:R-:W-:Y:S04]  /*637f0*/  STL [R1+0x68], R17 ;  /* 0x0000681101007387 */ /* 0x000fe80000100800 */
[----:B------:R-:W-:Y:S01]  /*63800*/  STL [R1+0x6c], R16 ;  /* 0x00006c1001007387 */ /* 0x000fe20000100800 */
[----:B------:R-:W-:-:S03]  /*63810*/  FFMA.FTZ R6, R6, 1.4426950216293334961, R8 ;  /* 0x3fb8aa3b06067823 */ /* 0x000fc60000010008 */
[----:B------:R-:W-:Y:S04]  /*63820*/  STL [R1+0x60], R15 ;  /* 0x0000600f01007387 */ /* 0x000fe80000100800 */
[----:B------:R-:W-:Y:S04]  /*63830*/  STL [R1+0x64], R14 ;  /* 0x0000640e01007387 */ /* 0x000fe80000100800 */
[----:B------:R-:W-:Y:S04]  /*63840*/  STL [R1+0x58], R12 ;  /* 0x0000580c01007387 */ /* 0x000fe80000100800 */
[----:B------:R-:W-:Y:S04]  /*63850*/  STL [R1+0x5c], R11 ;  /* 0x00005c0b01007387 */ /* 0x000fe80000100800 */
[----:B------:R0:W-:Y:S02]  /*63860*/  STL [R1+0x54], R9 ;  /* 0x0000540901007387 */ /* 0x0001e40000100800 */
[----:B0-----:R-:W-:-:S02]  /*63870*/  FADD R9, R5, R6 ;  /* 0x0000000605097221 */ /* 0x001fc40000000000 */
[----:B------:R-:W-:-:S04]  /*63880*/  @P1 IMAD.MOV.U32 R5, RZ, RZ, 0x7f800000 ;  /* 0x7f800000ff051424 */ /* 0x000fc800078e00ff */
[----:B------:R-:W-:-:S05]  /*63890*/  @P1 FFMA.FTZ R9, R28, R5, +INF ;  /* 0x7f8000001c091423 */ /* 0x000fca0000010005 */
[----:B------:R0:W-:Y:S04]  /*638a0*/  STL [R1+0x14], R9 ;  /* 0x0000140901007387 */ /* 0x0001e80000100800 */
[----:B0-----:R-:W2:Y:S01]  /*638b0*/  LDL.LU R9, [R1+0xcb4] ;  /* 0x000cb40001097983 */ /* 0x001ea20000300800 */
[----:B------:R-:W-:-:S03]  /*638c0*/  FSETP.NEU.AND P3, PT, R2, RZ, PT ;  /* 0x000000ff0200720b */ /* 0x000fc60003f6d000 */
[----:B------:R-:W0:Y:S01]  /*638d0*/  S2R R27, SR_TID.X ;  /* 0x00000000001b7919 */ /* 0x000e220000002100 */
[----:B------:R-:W-:-:S04]  /*638e0*/  LOP3.LUT R0, R0, 0xffffffdf, RZ, 0xc0, !PT ;  /* 0xffffffdf00007812 */ /* 0x000fc800078ec0ff */
[----:B------:R-:W-:Y:S02]  /*638f0*/  @P0 LOP3.LUT R0, R0, 0x20, RZ, 0xfc, !PT ;  /* 0x0000002000000812 */ /* 0x000fe400078efcff */
[----:B------:R-:W-:Y:S01]  /*63900*/  FSETP.NEU.AND P0, PT, R7, RZ, PT ;  /* 0x000000ff0700720b */ /* 0x000fe20003f0d000 */
[----:B------:R-:W1:Y:S01]  /*63910*/  S2R R12, SR_CTAID.Y ;  /* 0x00000000000c7919 */ /* 0x000e620000002600 */
[C---:B0-----:R-:W-:Y:S01]  /*63920*/  SHF.L.U32 R11, R27.reuse, 0x7, RZ ;  /* 0x000000071b0b7819 */ /* 0x041fe200000006ff */
[----:B------:R-:W-:Y:S01]  /*63930*/  IMAD.SHL.U32 R8, R27, 0x8, RZ ;  /* 0x000000081b087824 */ /* 0x000fe200078e00ff */
[----:B------:R-:W-:-:S09]  /*63940*/  LOP3.LUT R0, R0, 0xfffffff7, RZ, 0xc0, !PT ;  /* 0xfffffff700007812 */ /* 0x000fd200078ec0ff */
[----:B------:R-:W-:-:S04]  /*63950*/  @P0 LOP3.LUT R0, R0, 0x8, RZ, 0xfc, !PT ;  /* 0x0000000800000812 */ /* 0x000fc800078efcff */
[----:B------:R-:W-:Y:S01]  /*63960*/  LOP3.LUT R0, R0, 0xfffffffb, RZ, 0xc0, !PT ;  /* 0xfffffffb00007812 */ /* 0x000fe200078ec0ff */
[C---:B--2---:R-:W-:Y:S01]  /*63970*/  FMUL R5, R9.reuse, 8388608 ;  /* 0x4b00000009057820 */ /* 0x044fe20000400000 */
[----:B------:R-:W-:-:S04]  /*63980*/  FSETP.GEU.AND P1, PT, R9, 1.175494350822287508e-38, PT ;  /* 0x008000000900780b */ /* 0x000fc80003f2e000 */
[----:B------:R-:W-:-:S04]  /*63990*/  FSEL R16, R5, R9, !P1 ;  /* 0x0000000905107208 */ /* 0x000fc80004800000 */
[----:B------:R-:W-:-:S04]  /*639a0*/  IADD3 R5, R16, -0x3f3504f3, RZ ;  /* 0xc0cafb0d10057810 */ /* 0x000fc80007ffe0ff */
[----:B------:R-:W-:-:S04]  /*639b0*/  LOP3.LUT R5, R5, 0xff800000, RZ, 0xc0, !PT ;  /* 0xff80000005057812 */ /* 0x000fc800078ec0ff */
[----:B------:R0:W2:Y:S01]  /*639c0*/  I2F R6, R5 ;  /* 0x0000000500067306 */ /* 0x0000a20000201400 */
[----:B------:R-:W-:Y:S02]  /*639d0*/  FSEL R2, RZ, -23, P1 ;  /* 0xc1b80000ff027808 */ /* 0x000fe40000800000 */
[----:B0-----:R-:W-:-:S05]  /*639e0*/  IADD3 R5, R16, -R5, RZ ;  /* 0x8000000510057210 */ /* 0x001fca0007ffe0ff */
        /* <DEDUP_REMOVED lines=16> */
[----:B------:R-:W-:Y:S01]  /*63af0*/  @P1 IMAD.MOV.U32 R2, RZ, RZ, 0x7f800000 ;  /* 0x7f800000ff021424 */ /* 0x000fe200078e00ff */
[----:B------:R-:W0:Y:S03]  /*63b00*/  S2R R26, SR_TID.X ;  /* 0x00000000001a7919 */ /* 0x000e260000002100 */
[----:B------:R-:W-:Y:S01]  /*63b10*/  @P1 FFMA.FTZ R7, R16, R2, +INF ;  /* 0x7f80000010071423 */ /* 0x000fe20000010002 */
[----:B------:R-:W-:-:S04]  /*63b20*/  LOP3.LUT R2, R11, 0xf000, RZ, 0xc0, !PT ;  /* 0x0000f0000b027812 */ /* 0x000fc800078ec0ff */
[----:B------:R-:W-:Y:S02]  /*63b30*/  LOP3.LUT R2, R2, 0x78, R8, 0xf8, !PT ;  /* 0x0000007802027812 */ /* 0x000fe400078ef808 */
[----:B------:R-:W2:Y:S01]  /*63b40*/  S2R R8, SR_CTAID.X ;  /* 0x0000000000087919 */ /* 0x000ea20000002500 */
[----:B------:R-:W-:Y:S01]  /*63b50*/  FSETP.NEU.AND P1, PT, R3, RZ, PT ;  /* 0x000000ff0300720b */ /* 0x000fe20003f2d000 */
[----:B-1----:R-:W-:Y:S01]  /*63b60*/  IMAD R5, R12, c[0x0][0x1c0], RZ ;  /* 0x000070000c057a24 */ /* 0x002fe200078e02ff */
[----:B0-----:R-:W-:Y:S02]  /*63b70*/  SHF.R.S32.HI R17, RZ, 0x4, R26 ;  /* 0x00000004ff117819 */ /* 0x001fe4000001141a */
[----:B------:R-:W-:Y:S02]  /*63b80*/  LOP3.LUT R11, R26, 0xff, RZ, 0xc0, !PT ;  /* 0x000000ff1a0b7812 */ /* 0x000fe400078ec0ff */
[----:B------:R-:W-:Y:S02]  /*63b90*/  SGXT R17, R17, 0x1 ;  /* 0x000000011111781a */ /* 0x000fe40000000200 */
[----:B--2---:R-:W-:-:S02]  /*63ba0*/  LEA R8, R8, R11, 0x8 ;  /* 0x0000000b08087211 */ /* 0x004fc400078e40ff */
[----:B------:R-:W-:-:S03]  /*63bb0*/  LOP3.LUT R17, R2, 0x10008, R17, 0x78, !PT ;  /* 0x0001000802117812 */ /* 0x000fc600078e7811 */
[----:B------:R-:W-:Y:S02]  /*63bc0*/  IMAD R2, R8, c[0x0][0x1c4], RZ ;  /* 0x0000710008027a24 */ /* 0x000fe400078e02ff */
[----:B------:R-:W-:-:S03]  /*63bd0*/  IMAD.SHL.U32 R26, R5, 0x2, RZ ;  /* 0x00000002051a7824 */ /* 0x000fc600078e00ff */
[----:B------:R-:W-:Y:S01]  /*63be0*/  SHF.L.U32 R3, R2, 0x1, RZ ;  /* 0x0000000102037819 */ /* 0x000fe200000006ff */
[----:B------:R-:W-:Y:S01]  /*63bf0*/  IMAD.HI R27, R5, 0x2, RZ ;  /* 0x00000002051b7827 */ /* 0x000fe200078e02ff */
[----:B------:R-:W-:Y:S02]  /*63c00*/  @P1 LOP3.LUT R0, R0, 0x4, RZ, 0xfc, !PT ;  /* 0x0000000400001812 */ /* 0x000fe400078efcff */
[----:B------:R-:W-:Y:S01]  /*63c10*/  IADD3 R26, P1, P2, R3, c[0x0][0x178], R26 ;  /* 0x00005e00031a7a10 */ /* 0x000fe20007a3e01a */
[----:B------:R-:W-:Y:S01]  /*63c20*/  IMAD.HI R2, R2, 0x2, RZ ;  /* 0x0000000202027827 */ /* 0x000fe200078e02ff */
[----:B------:R0:W-:Y:S04]  /*63c30*/  STL [R1+0x12b0], R16 ;  /* 0x0012b01001007387 */ /* 0x0001e80000100800 */
[----:B------:R-:W-:Y:S01]  /*63c40*/  IADD3.X R27, R2, c[0x0][0x17c], R27, P1, P2 ;  /* 0x00005f00021b7a10 */ /* 0x000fe20000fe441b */
[----:B------:R-:W-:Y:S04]  /*63c50*/  STL [R1+0x1ac], R7 ;  /* 0x0001ac0701007387 */ /* 0x000fe80000100800 */
[----:B------:R1:W-:Y:S04]  /*63c60*/  STL [R1+0x12b4], R17 ;  /* 0x0012b41101007387 */ /* 0x0003e80000100800 */
[----:B------:R2:W-:Y:S04]  /*63c70*/  STL [R1+0x11f0], R26 ;  /* 0x0011f01a01007387 */ /* 0x0005e80000100800 */
[----:B------:R-:W-:Y:S04]  /*63c80*/  STL [R1+0x11f4], R27 ;  /* 0x0011f41b01007387 */ /* 0x000fe80000100800 */
[----:B------:R-:W3:Y:S04]  /*63c90*/  LDL.LU R18, [R1+0x550] ;  /* 0x0005500001127983 */ /* 0x000ee80000300800 */
[----:B------:R-:W4:Y:S01]  /*63ca0*/  LDL.LU R2, [R1+0x554] ;  /* 0x0005540001027983 */ /* 0x000f220000300800 */
[----:B------:R-:W-:-:S03]  /*63cb0*/  FSETP.GT.AND P2, PT, |R10|, 8.50705917302346158658e+37, PT ;  /* 0x7e8000000a00780b */ /* 0x000fc60003f44200 */
[----:B------:R-:W5:Y:S04]  /*63cc0*/  LDL.LU R15, [R1+0x560] ;  /* 0x00056000010f7983 */ /* 0x000f680000300800 */
[----:B0-----:R-:W3:Y:S04]  /*63cd0*/  LDL.LU R16, [R1+0x564] ;  /* 0x0005640001107983 */ /* 0x001ee80000300800 */
[----:B------:R-:W3:Y:S04]  /*63ce0*/  LDL.LU R14, [R1+0x5b0] ;  /* 0x0005b000010e7983 */ /* 0x000ee80000300800 */
[----:B-1----:R-:W3:Y:S04]  /*63cf0*/  LDL.LU R17, [R1+0x5b4] ;  /* 0x0005b40001117983 */ /* 0x002ee80000300800 */
[----:B------:R-:W3:Y:S04]  /*63d00*/  LDL.LU R12, [R1+0x5c0] ;  /* 0x0005c000010c7983 */ /* 0x000ee80000300800 */
[----:B--2---:R-:W2:Y:S01]  /*63d10*/  LDL.LU R26, [R1+0x5c4] ;  /* 0x0005c400011a7983 */ /* 0x004ea20000300800 */
[----:B------:R-:W-:Y:S01]  /*63d20*/  FSETP.NEU.AND P0, PT, R4, RZ, PT ;  /* 0x000000ff0400720b */ /* 0x000fe20003f0d000 */
[----:B----4-:R-:W-:-:S05]  /*63d30*/  @P2 FMUL R2, R2, 0.25 ;  /* 0x3e80000002022820 */ /* 0x010fca0000400000 */
[----:B------:R0:W-:Y:S04]  /*63d40*/  STL [R1+0x4], R2 ;  /* 0x0000040201007387 */ /* 0x0001e80000100800 */
[----:B------:R-:W4:Y:S04]  /*63d50*/  LDL.LU R8, [R1+0x5d8] ;  /* 0x0005d80001087983 */ /* 0x000f280000300800 */
[----:B------:R-:W4:Y:S04]  /*63d60*/  LDL.LU R7, [R1+0x5dc] ;  /* 0x0005dc0001077983 */ /* 0x000f280000300800 */
[----:B------:R-:W4:Y:S04]  /*63d70*/  LDL.LU R6, [R1+0x5e8] ;  /* 0x0005e80001067983 */ /* 0x000f280000300800 */
[----:B------:R-:W4:Y:S04]  /*63d80*/  LDL.LU R5, [R1+0x5ec] ;  /* 0x0005ec0001057983 */ /* 0x000f280000300800 */
[----:B------:R-:W4:Y:S04]  /*63d90*/  LDL.LU R4, [R1+0x608] ;  /* 0x0006080001047983 */ /* 0x000f280000300800 */
[----:B------:R-:W4:Y:S04]  /*63da0*/  LDL.LU R3, [R1+0x60c] ;  /* 0x00060c0001037983 */ /* 0x000f280000300800 */
[----:B0-----:R-:W4:Y:S04]  /*63db0*/  LDL.LU R2, [R1+0x618] ;  /* 0x0006180001027983 */ /* 0x001f280000300800 */
[----:B------:R-:W4:Y:S01]  /*63dc0*/  LDL.LU R11, [R1+0x61c] ;  /* 0x00061c00010b7983 */ /* 0x000f220000300800 */
[----:B------:R-:W-:Y:S01]  /*63dd0*/  FSETP.GT.AND P4, PT, |R9|, 8.50705917302346158658e+37, PT ;  /* 0x7e8000000900780b */ /* 0x000fe20003f84200 */
[----:B--2---:R-:W-:Y:S01]  /*63de0*/  @P2 FMUL R26, R26, 0.25 ;  /* 0x3e8000001a1a2820 */ /* 0x004fe20000400000 */
[----:B------:R-:W-:Y:S01]  /*63df0*/  FSETP.GEU.AND P1, PT, |R10|, 1.175494350822287508e-38, PT ;  /* 0x008000000a00780b */ /* 0x000fe20003f2e200 */
[----:B---3--:R-:W-:-:S02]  /*63e00*/  @P2 FMUL R12, R12, 0.25 ;  /* 0x3e8000000c0c2820 */ /* 0x008fc40000400000 */
[----:B------:R-:W-:Y:S02]  /*63e10*/  @P2 FMUL R17, R17, 0.25 ;  /* 0x3e80000011112820 */ /* 0x000fe40000400000 */
[----:B------:R-:W-:Y:S02]  /*63e20*/  @P2 FMUL R14, R14, 0.25 ;  /* 0x3e8000000e0e2820 */ /* 0x000fe40000400000 */
[----:B------:R-:W-:Y:S02]  /*63e30*/  @P2 FMUL R16, R16, 0.25 ;  /* 0x3e80000010102820 */ /* 0x000fe40000400000 */
[----:B-----5:R-:W-:Y:S02]  /*63e40*/  @P2 FMUL R15, R15, 0.25 ;  /* 0x3e8000000f0f2820 */ /* 0x020fe40000400000 */
[----:B------:R-:W-:Y:S02]  /*63e50*/  @P2 FMUL R18, R18, 0.25 ;  /* 0x3e80000012122820 */ /* 0x000fe40000400000 */
[----:B------:R-:W-:Y:S01]  /*63e60*/  @P2 FMUL R10, R10, 0.25 ;  /* 0x3e8000000a0a2820 */ /* 0x000fe20000400000 */
[C---:B------:R-:W-:Y:S01]  /*63e70*/  FSETP.GEU.AND P2, PT, |R9|.reuse, 1.175494350822287508e-38, PT ;  /* 0x008000000900780b */ /* 0x040fe20003f4e200 */
[----:B------:R-:W-:-:S02]  /*63e80*/  @P4 FMUL R9, R9, 0.25 ;  /* 0x3e80000009094820 */ /* 0x000fc40000400000 */
[----:B----4-:R-:W-:Y:S02]  /*63e90*/  @P4 FMUL R8, R8, 0.25 ;  /* 0x3e80000008084820 */ /* 0x010fe40000400000 */
[----:B------:R-:W-:Y:S02]  /*63ea0*/  @P4 FMUL R7, R7, 0.25 ;  /* 0x3e80000007074820 */ /* 0x000fe40000400000 */
[----:B------:R-:W-:Y:S02]  /*63eb0*/  @P4 FMUL R6, R6, 0.25 ;  /* 0x3e80000006064820 */ /* 0x000fe40000400000 */
[----:B------:R-:W-:Y:S02]  /*63ec0*/  @P4 FMUL R5, R5, 0.25 ;  /* 0x3e80000005054820 */ /* 0x000fe40000400000 */
[----:B------:R-:W-:Y:S02]  /*63ed0*/  @P4 FMUL R4, R4, 0.25 ;  /* 0x3e80000004044820 */ /* 0x000fe40000400000 */
[----:B------:R-:W-:-:S02]  /*63ee0*/  @P4 FMUL R3, R3, 0.25 ;  /* 0x3e80000003034820 */ /* 0x000fc40000400000 */
[----:B------:R-:W-:Y:S02]  /*63ef0*/  @P4 FMUL R2, R2, 0.25 ;  /* 0x3e80000002024820 */ /* 0x000fe40000400000 */
[----:B------:R-:W-:-:S03]  /*63f00*/  @P4 FMUL R11, R11, 0.25 ;  /* 0x3e8000000b0b4820 */ /* 0x000fc60000400000 */
[----:B------:R-:W-:Y:S04]  /*63f10*/  STL [R1+0x12b8], R2 ;  /* 0x0012b80201007387 */ /* 0x000fe80000100800 */
[----:B------:R0:W-:Y:S04]  /*63f20*/  STL [R1], R11 ;  /* 0x0000000b01007387 */ /* 0x0001e80000100800 */
[----:B------:R-:W-:Y:S04]  /*63f30*/  STL [R1+0x12bc], R3 ;  /* 0x0012bc0301007387 */ /* 0x000fe80000100800 */
[----:B------:R-:W-:Y:S04]  /*63f40*/  STL [R1+0x12c0], R4 ;  /* 0x0012c00401007387 */ /* 0x000fe80000100800 */
[----:B------:R-:W-:Y:S04]  /*63f50*/  STL [R1+0x12c4], R5 ;  /* 0x0012c40501007387 */ /* 0x000fe80000100800 */
[----:B------:R-:W-:Y:S04]  /*63f60*/  STL [R1+0x12c8], R6 ;  /* 0x0012c80601007387 */ /* 0x000fe80000100800 */
[----:B------:R-:W-:Y:S04]  /*63f70*/  STL [R1+0x12cc], R7 ;  /* 0x0012cc0701007387 */ /* 0x000fe80000100800 */
[----:B------:R-:W-:Y:S04]  /*63f80*/  STL [R1+0x12d0], R8 ;  /* 0x0012d00801007387 */ /* 0x000fe80000100800 */
[----:B------:R-:W-:Y:S04]  /*63f90*/  STL [R1+0x12d4], R9 ;  /* 0x0012d40901007387 */ /* 0x000fe80000100800 */
[----:B0-----:R-:W2:Y:S04]  /*63fa0*/  LDL.LU R11, [R1+0x5d0] ;  /* 0x0005d000010b7983 */ /* 0x001ea80000300800 */
[----:B------:R-:W3:Y:S04]  /*63fb0*/  LDL.LU R13, [R1+0x5d4] ;  /* 0x0005d400010d7983 */ /* 0x000ee80000300800 */
[----:B------:R-:W4:Y:S04]  /*63fc0*/  LDL.LU R19, [R1+0x5e0] ;  /* 0x0005e00001137983 */ /* 0x000f280000300800 */
[----:B------:R-:W4:Y:S04]  /*63fd0*/  LDL.LU R20, [R1+0x5e4] ;  /* 0x0005e40001147983 */ /* 0x000f280000300800 */
[----:B------:R-:W2:Y:S04]  /*63fe0*/  LDL.LU R21, [R1+0xce8] ;  /* 0x000ce80001157983 */ /* 0x000ea80000300800 */
[----:B------:R-:W3:Y:S04]  /*63ff0*/  LDL.LU R22, [R1+0x600] ;  /* 0x0006000001167983 */ /* 0x000ee80000300800 */
[----:B------:R-:W3:Y:S04]  /*64000*/  LDL.LU R23, [R1+0x604] ;  /* 0x0006040001177983 */ /* 0x000ee80000300800 */
[----:B------:R-:W3:Y:S04]  /*64010*/  LDL.LU R24, [R1+0x610] ;  /* 0x0006100001187983 */ /* 0x000ee80000300800 */
[----:B------:R-:W3:Y:S01]  /*64020*/  LDL.LU R25, [R1+0x614] ;  /* 0x0006140001197983 */ /* 0x000ee20000300800 */
[----:B------:R-:W-:-:S02]  /*64030*/  @!P1 FMUL R12, R12, 16777216 ;  /* 0x4b8000000c0c9820 */ /* 0x000fc40000400000 */
[----:B------:R-:W-:Y:S02]  /*64040*/  @!P1 FMUL R26, R26, 16777216 ;  /* 0x4b8000001a1a9820 */ /* 0x000fe40000400000 */
[----:B------:R-:W-:Y:S02]  /*64050*/  @!P1 FMUL R14, R14, 16777216 ;  /* 0x4b8000000e0e9820 */ /* 0x000fe40000400000 */
[----:B------:R-:W-:Y:S01]  /*64060*/  @!P1 FMUL R17, R17, 16777216 ;  /* 0x4b80000011119820 */ /* 0x000fe20000400000 */
[----:B------:R-:W-:-:S04]  /*64070*/  LOP3.LUT R29, R29, 0xfffffffe, RZ, 0xc0, !PT ;  /* 0xfffffffe1d1d7812 */ /* 0x000fc800078ec0ff */
[----:B------:R-:W-:Y:S02]  /*64080*/  @P3 LOP3.LUT R29, R29, 0x1, RZ, 0xfc, !PT ;  /* 0x000000011d1d3812 */ /* 0x000fe400078efcff */
[C---:B------:R-:W-:Y:S02]  /*64090*/  LOP3.LUT P3, RZ, R0.reuse, 0x20, RZ, 0xc0, !PT ;  /* 0x0000002000ff7812 */ /* 0x040fe4000786c0ff */
[----:B------:R-:W-:Y:S02]  /*640a0*/  LOP3.LUT R0, R0, 0xfffffffd, RZ, 0xc0, !PT ;  /* 0xfffffffd00007812 */ /* 0x000fe400078ec0ff */
[----:B------:R-:W-:Y:S02]  /*640b0*/  LOP3.LUT R29, R29, 0xfffffffd, RZ, 0xc0, !PT ;  /* 0xfffffffd1d1d7812 */ /* 0x000fe400078ec0ff */
[----:B------:R-:W-:-:S07]  /*640c0*/  @P0 LOP3.LUT R0, R0, 0x2, RZ, 0xfc, !PT ;  /* 0x0000000200000812 */ /* 0x000fce00078efcff */
[----:B------:R-:W-:Y:S02]  /*640d0*/  @P3 LOP3.LUT R29, R29, 0x2, RZ, 0xfc, !PT ;  /* 0x000000021d1d3812 */ /* 0x000fe400078efcff */
[----:B------:R-:W-:Y:S02]  /*640e0*/  LOP3.LUT P3, RZ, R0, 0x40, RZ, 0xc0, !PT ;  /* 0x0000004000ff7812 */ /* 0x000fe4000786c0ff */
[----:B------:R-:W-:-:S11]  /*640f0*/  LOP3.LUT R29, R29, 0xfffffffb, RZ, 0xc0, !PT ;  /* 0xfffffffb1d1d7812 */ /* 0x000fd600078ec0ff */
        /* <DEDUP_REMOVED lines=17> */
[----:B------:R-:W-:Y:S01]  /*64210*/  LOP3.LUT R29, R29, 0xfffffeff, RZ, 0xc0, !PT ;  /* 0xfffffeff1d1d7812 */ /* 0x000fe200078ec0ff */
[C---:B--2---:R-:W-:Y:S01]  /*64220*/  FMUL R2, R21.reuse, 8388608 ;  /* 0x4b00000015027820 */ /* 0x044fe20000400000 */
[----:B------:R-:W-:-:S04]  /*64230*/  FSETP.GEU.AND P4, PT, R21, 1.175494350822287508e-38, PT ;  /* 0x008000001500780b */ /* 0x000fc80003f8e000 */
[----:B------:R-:W-:-:S05]  /*64240*/  FSEL R27, R2, R21, !P4 ;  /* 0x00000015021b7208 */ /* 0x000fca0006000000 */
[----:B------:R-:W-:Y:S04]  /*64250*/  STL [R1+0x4a8], R27 ;  /* 0x0004a81b01007387 */ /* 0x000fe80000100800 */
[----:B------:R0:W-:Y:S04]  /*64260*/  STL [R1+0x12ac], R27 ;  /* 0x0012ac1b01007387 */ /* 0x0001e80000100800 */
[----:B0-----:R-:W2:Y:S04]  /*64270*/  LDL.LU R27, [R1+0x4] ;  /* 0x00000400011b7983 */ /* 0x001ea80000300800 */
[----:B------:R-:W3:Y:S04]  /*64280*/  LDL.LU R6, [R1+0x1fc] ;  /* 0x0001fc0001067983 */ /* 0x000ee80000300800 */
[----:B------:R-:W-:Y:S04]  /*64290*/  STL [R1+0x12d8], R12 ;  /* 0x0012d80c01007387 */ /* 0x000fe80000100800 */
[----:B------:R0:W-:Y:S04]  /*642a0*/  STL [R1+0x10], R26 ;  /* 0x0000101a01007387 */ /* 0x0001e80000100800 */
[----:B------:R-:W4:Y:S04]  /*642b0*/  LDL.LU R5, [R1+0x1d8] ;  /* 0x0001d80001057983 */ /* 0x000f280000300800 */
[----:B------:R-:W-:Y:S04]  /*642c0*/  STL [R1+0x12dc], R14 ;  /* 0x0012dc0e01007387 */ /* 0x000fe80000100800 */
[----:B------:R1:W-:Y:S04]  /*642d0*/  STL [R1+0xc], R17 ;  /* 0x00000c1101007387 */ /* 0x0003e80000100800 */
[----:B------:R-:W4:Y:S04]  /*642e0*/  LDL.LU R4, [R1+0x1b8] ;  /* 0x0001b80001047983 */ /* 0x000f280000300800 */
[----:B------:R-:W4:Y:S04]  /*642f0*/  LDL.LU R3, [R1+0x1b0] ;  /* 0x0001b00001037983 */ /* 0x000f280000300800 */
[----:B------:R-:W4:Y:S01]  /*64300*/  LDL.LU R2, [R1+0x1a4] ;  /* 0x0001a40001027983 */ /* 0x000f220000300800 */
[----:B------:R-:W-:-:S02]  /*64310*/  @P3 LOP3.LUT R29, R29, 0x100, RZ, 0xfc, !PT ;  /* 0x000001001d1d3812 */ /* 0x000fc400078efcff */
        /* <DEDUP_REMOVED lines=26> */
[----:B------:R-:W-:-:S10]  /*644c0*/  @!P1 FMUL R16, R16, 16777216 ;  /* 0x4b80000010109820 */ /* 0x000fd40000400000 */
[----:B------:R-:W-:Y:S02]  /*644d0*/  @P3 LOP3.LUT R29, R29, 0x20000, RZ, 0xfc, !PT ;  /* 0x000200001d1d3812 */ /* 0x000fe400078efcff */
[----:B------:R-:W-:Y:S01]  /*644e0*/  LOP3.LUT P3, RZ, R0, 0x400000, RZ, 0xc0, !PT ;  /* 0x0040000000ff7812 */ /* 0x000fe2000786c0ff */
[----:B------:R1:W-:Y:S01]  /*644f0*/  STL [R1+0x8], R16 ;  /* 0x0000081001007387 */ /* 0x0003e20000100800 */
[----:B------:R-:W-:-:S03]  /*64500*/  LOP3.LUT R29, R29, 0xfffbffff, RZ, 0xc0, !PT ;  /* 0xfffbffff1d1d7812 */ /* 0x000fc600078ec0ff */
[----:B0-----:R-:W5:Y:S04]  /*64510*/  LDL.LU R26, [R1+0x164] ;  /* 0x00016400011a7983 */ /* 0x001f680000300800 */
[----:B-1----:R-:W5:Y:S04]  /*64520*/  LDL.LU R17, [R1+0x160] ;  /* 0x0001600001117983 */ /* 0x002f680000300800 */
[----:B------:R-:W-:Y:S01]  /*64530*/  @P3 LOP3.LUT R29, R29, 0x40000, RZ, 0xfc, !PT ;  /* 0x000400001d1d3812 */ /* 0x000fe200078efcff */
[----:B------:R-:W-:Y:S01]  /*64540*/  @!P1 FMUL R15, R15, 16777216 ;  /* 0x4b8000000f0f9820 */ /* 0x000fe20000400000 */
[----:B------:R-:W-:Y:S01]  /*64550*/  LOP3.LUT P3, RZ, R0, 0x800000, RZ, 0xc0, !PT ;  /* 0x0080000000ff7812 */ /* 0x000fe2000786c0ff */
[----:B------:R-:W5:Y:S01]  /*64560*/  LDL.LU R16, [R1+0x154] ;  /* 0x0001540001107983 */ /* 0x000f620000300800 */
[----:B------:R-:W-:-:S03]  /*64570*/  LOP3.LUT R29, R29, 0xfff7ffff, RZ, 0xc0, !PT ;  /* 0xfff7ffff1d1d7812 */ /* 0x000fc600078ec0ff */
[----:B------:R-:W-:Y:S08]  /*64580*/  STL [R1+0x12e0], R15 ;  /* 0x0012e00f01007387 */ /* 0x000ff00000100800 */
[----:B------:R-:W-:Y:S02]  /*64590*/  @P3 LOP3.LUT R29, R29, 0x80000, RZ, 0xfc, !PT ;  /* 0x000800001d1d3812 */ /* 0x000fe400078efcff */
[----:B------:R-:W-:Y:S01]  /*645a0*/  LOP3.LUT P3, RZ, R0, 0x1000000, RZ, 0xc0, !PT ;  /* 0x0100000000ff7812 */ /* 0x000fe2000786c0ff */
[----:B--2---:R-:W-:-:S05]  /*645b0*/  @!P1 FMUL R27, R27, 16777216 ;  /* 0x4b8000001b1b9820 */ /* 0x004fca0000400000 */
[----:B------:R0:W-:Y:S01]  /*645c0*/  STL [R1+0x12e4], R27 ;  /* 0x0012e41b01007387 */ /* 0x0001e20000100800 */
[----:B---3--:R-:W-:-:S03]  /*645d0*/  FSEL R6, R6, -INF , P3 ;  /* 0xff80000006067808 */ /* 0x008fc60001800000 */
[----:B0-----:R-:W2:Y:S04]  /*645e0*/  LDL.LU R27, [R1+0x128] ;  /* 0x00012800011b7983 */ /* 0x001ea80000300800 */
[----:B------:R-:W3:Y:S01]  /*645f0*/  LDL.LU R15, [R1+0x114] ;  /* 0x00011400010f7983 */ /* 0x000ee20000300800 */
[----:B------:R-:W-:-:S03]  /*64600*/  LOP3.LUT P3, RZ, R29, 0x80000, RZ, 0xc0, !PT ;  /* 0x000800001dff7812 */ /* 0x000fc6000786c0ff */
[----:B------:R0:W-:Y:S04]  /*64610*/  STL [R1+0x558], R6 ;  /* 0x0005580601007387 */ /* 0x0001e80000100800 */
[----:B------:R-:W3:Y:S01]  /*64620*/  LDL.LU R14, [R1+0x110] ;  /* 0x00011000010e7983 */ /* 0x000ee20000300800 */
[----:B----4-:R-:W-:-:S03]  /*64630*/  FSEL R5, R5, -INF , P3 ;  /* 0xff80000005057808 */ /* 0x010fc60001800000 */
[----:B------:R-:W4:Y:S01]  /*64640*/  LDL.LU R12, [R1+0xec] ;  /* 0x0000ec00010c7983 */ /* 0x000f220000300800 */
[----:B------:R-:W-:-:S03]  /*64650*/  LOP3.LUT P3, RZ, R29, 0x40000, RZ, 0xc0, !PT ;  /* 0x000400001dff7812 */ /* 0x000fc6000786c0ff */
[----:B------:R1:W-:Y:S04]  /*64660*/  STL [R1+0x554], R5 ;  /* 0x0005540501007387 */ /* 0x0003e80000100800 */
[----:B------:R-:W4:Y:S01]  /*64670*/  LDL.LU R9, [R1+0xc8] ;  /* 0x0000c80001097983 */ /* 0x000f220000300800 */
[----:B------:R-:W-:-:S03]  /*64680*/  FSEL R4, R4, -INF , P3 ;  /* 0xff80000004047808 */ /* 0x000fc60001800000 */
[----:B------:R-:W4:Y:S01]  /*64690*/  LDL.LU R8, [R1+0xc4] ;  /* 0x0000c40001087983 */ /* 0x000f220000300800 */
[----:B------:R-:W-:-:S03]  /*646a0*/  LOP3.LUT P3, RZ, R29, 0x20000, RZ, 0xc0, !PT ;  /* 0x000200001dff7812 */ /* 0x000fc6000786c0ff */
[----:B------:R1:W-:Y:S04]  /*646b0*/  STL [R1+0x550], R4 ;  /* 0x0005500401007387 */ /* 0x0003e80000100800 */
[----:B------:R-:W4:Y:S01]  /*646c0*/  LDL.LU R7, [R1+0xa0] ;  /* 0x0000a00001077983 */ /* 0x000f220000300800 */
[----:B------:R-:W-:-:S03]  /*646d0*/  FSEL R3, R3, -INF , P3 ;  /* 0xff80000003037808 */ /* 0x000fc60001800000 */
[----:B0-----:R-:W4:Y:S01]  /*646e0*/  LDL.LU R6, [R1+0x7c] ;  /* 0x00007c0001067983 */ /* 0x001f220000300800 */
[----:B------:R-:W-:-:S03]  /*646f0*/  LOP3.LUT P3, RZ, R29, 0x10000, RZ, 0xc0, !PT ;  /* 0x000100001dff7812 */ /* 0x000fc6000786c0ff */
[----:B------:R0:W-:Y:S04]  /*64700*/  STL [R1+0x50c], R3 ;  /* 0x00050c0301007387 */ /* 0x0001e80000100800 */
[----:B-1----:R-:W4:Y:S01]  /*64710*/  LDL.LU R5, [R1+0x78] ;  /* 0x0000780001057983 */ /* 0x002f220000300800 */
[----:B------:R-:W-:-:S03]  /*64720*/  FSEL R2, R2, -INF , P3 ;  /* 0xff80000002027808 */ /* 0x000fc60001800000 */
[----:B------:R-:W4:Y:S04]  /*64730*/  LDL.LU R4, [R1+0x70] ;  /* 0x0000700001047983 */ /* 0x000f280000300800 */
[----:B------:R1:W-:Y:S04]  /*64740*/  STL [R1+0x508], R2 ;  /* 0x0005080201007387 */ /* 0x0003e80000100800 */
[----:B0-----:R-:W4:Y:S04]  /*64750*/  LDL.LU R3, [R1+0x4c] ;  /* 0x00004c0001037983 */ /* 0x001f280000300800 */
[----:B-1----:R-:W4:Y:S01]  /*64760*/  LDL.LU R2, [R1+0x2c] ;  /* 0x00002c0001027983 */ /* 0x002f220000300800 */
[----:B------:R-:W-:-:S02]  /*64770*/  LOP3.LUT P3, RZ, R29, 0x8000, RZ, 0xc0, !PT ;  /* 0x000080001dff7812 */ /* 0x000fc4000786c0ff */
[----:B------:R-:W-:Y:S02]  /*64780*/  FSETP.NEU.AND P0, PT, R28, RZ, PT ;  /* 0x000000ff1c00720b */ /* 0x000fe40003f0d000 */
[----:B-----5:R-:W-:Y:S02]  /*64790*/  FSEL R26, R26, -INF , P3 ;  /* 0xff8000001a1a7808 */ /* 0x020fe40001800000 */
[----:B------:R-:W-:-:S03]  /*647a0*/  LOP3.LUT P3, RZ, R29, 0x4000, RZ, 0xc0, !PT ;  /* 0x000040001dff7812 */ /* 0x000fc6000786c0ff */
[----:B------:R0:W-:Y:S02]  /*647b0*/  STL [R1+0x504], R26 ;  /* 0x0005041a01007387 */ /* 0x0001e40000100800 */
[----:B0-----:R-:W-:Y:S02]  /*647c0*/  FSEL R26, R17, -INF , P3 ;  /* 0xff800000111a7808 */ /* 0x001fe40001800000 */
[----:B------:R-:W-:Y:S01]  /*647d0*/  LOP3.LUT P3, RZ, R29, 0x2000, RZ, 0xc0, !PT ;  /* 0x000020001dff7812 */ /* 0x000fe2000786c0ff */
[----:B------:R-:W5:Y:S04]  /*647e0*/  LDL.LU R17, [R1+0x28] ;  /* 0x0000280001117983 */ /* 0x000f680000300800 */
[----:B------:R0:W-:Y:S02]  /*647f0*/  STL [R1+0x500], R26 ;  /* 0x0005001a01007387 */ /* 0x0001e40000100800 */
[----:B0-----:R-:W-:-:S02]  /*64800*/  FSEL R26, R16, -INF , P3 ;  /* 0xff800000101a7808 */ /* 0x001fc40001800000 */
[----:B------:R-:W-:Y:S01]  /*64810*/  LOP3.LUT P3, RZ, R29, 0x1000, RZ, 0xc0, !PT ;  /* 0x000010001dff7812 */ /* 0x000fe2000786c0ff */
[----:B------:R-:W5:Y:S04]  /*64820*/  LDL.LU R16, [R1+0x24] ;  /* 0x0000240001107983 */ /* 0x000f680000300800 */
[----:B------:R-:W5:Y:S04]  /*64830*/  LDL.LU R28, [R1+0x1c] ;  /* 0x00001c00011c7983 */ /* 0x000f680000300800 */
[----:B------:R0:W-:Y:S04]  /*64840*/  STL [R1+0x4fc], R26 ;  /* 0x0004fc1a01007387 */ /* 0x0001e80000100800 */
[----:B0-----:R-:W5:Y:S01]  /*64850*/  LDL.LU R26, [R1+0x14] ;  /* 0x00001400011a7983 */ /* 0x001f620000300800 */
[----:B--2---:R-:W-:-:S02]  /*64860*/  FSEL R27, R27, -INF , P3 ;  /* 0xff8000001b1b7808 */ /* 0x004fc40001800000 */
[----:B------:R-:W-:-:S04]  /*64870*/  LOP3.LUT P3, RZ, R29, 0x800, RZ, 0xc0, !PT ;  /* 0x000008001dff7812 */ /* 0x000fc8000786c0ff */
[----:B---3--:R-:W-:Y:S02]  /*64880*/  FSEL R15, R15, -INF , P3 ;  /* 0xff8000000f0f7808 */ /* 0x008fe40001800000 */
[----:B------:R-:W-:-:S04]  /*64890*/  LOP3.LUT P3, RZ, R29, 0x400, RZ, 0xc0, !PT ;  /* 0x000004001dff7812 */ /* 0x000fc8000786c0ff */
[----:B------:R-:W-:Y:S02]  /*648a0*/  FSEL R14, R14, -INF , P3 ;  /* 0xff8000000e0e7808 */ /* 0x000fe40001800000 */
[----:B------:R-:W-:-:S04]  /*648b0*/  LOP3.LUT P3, RZ, R29, 0x200, RZ, 0xc0, !PT ;  /* 0x000002001dff7812 */ /* 0x000fc8000786c0ff */
[----:B----4-:R-:W-:Y:S02]  /*648c0*/  FSEL R12, R12, -INF , P3 ;  /* 0xff8000000c0c7808 */ /* 0x010fe40001800000 */
[----:B------:R-:W-:-:S04]  /*648d0*/  LOP3.LUT P3, RZ, R29, 0x100, RZ, 0xc0, !PT ;  /* 0x000001001dff7812 */ /* 0x000fc8000786c0ff */
[----:B------:R-:W-:Y:S02]  /*648e0*/  FSEL R9, R9, -INF , P3 ;  /* 0xff80000009097808 */ /* 0x000fe40001800000 */
[----:B------:R-:W-:-:S04]  /*648f0*/  LOP3.LUT P3, RZ, R29, 0x80, RZ, 0xc0, !PT ;  /* 0x000000801dff7812 */ /* 0x000fc8000786c0ff */
[----:B------:R-:W-:Y:S02]  /*64900*/  FSEL R8, R8, -INF , P3 ;  /* 0xff80000008087808 */ /* 0x000fe40001800000 */
[----:B------:R-:W-:-:S04]  /*64910*/  LOP3.LUT P3, RZ, R29, 0x40, RZ, 0xc0, !PT ;  /* 0x000000401dff7812 */ /* 0x000fc8000786c0ff */
[----:B------:R-:W-:Y:S02]  /*64920*/  FSEL R7, R7, -INF , P3 ;  /* 0xff80000007077808 */ /* 0x000fe40001800000 */
[C---:B------:R-:W-:Y:S01]  /*64930*/  LOP3.LUT P3, RZ, R29.reuse, 0x20, RZ, 0xc0, !PT ;  /* 0x000000201dff7812 */ /* 0x040fe2000786c0ff */
[----:B------:R0:W-:Y:S03]  /*64940*/  STL [R1+0x4f8], R27 ;  /* 0x0004f81b01007387 */ /* 0x0001e60000100800 */
[----:B------:R-:W-:Y:S02]  /*64950*/  FSEL R6, R6, -INF , P3 ;  /* 0xff80000006067808 */ /* 0x000fe40001800000 */
[----:B------:R-:W-:-:S04]  /*64960*/  LOP3.LUT P3, RZ, R29, 0x10, RZ, 0xc0, !PT ;  /* 0x000000101dff7812 */ /* 0x000fc8000786c0ff */
[----:B------:R-:W-:Y:S01]  /*64970*/  FSEL R5, R5, -INF , P3 ;  /* 0xff80000005057808 */ /* 0x000fe20001800000 */
[----:B0-----:R-:W2:Y:S01]  /*64980*/  LDL.LU R27, [R1+0x12e4] ;  /* 0x0012e400011b7983 */ /* 0x001ea20000300800 */
[----:B------:R-:W-:-:S03]  /*64990*/  LOP3.LUT P3, RZ, R29, 0x8, RZ, 0xc0, !PT ;  /* 0x000000081dff7812 */ /* 0x000fc6000786c0ff */
[----:B------:R0:W-:Y:S01]  /*649a0*/  STL [R1+0x4f4], R15 ;  /* 0x0004f40f01007387 */ /* 0x0001e20000100800 */
[----:B------:R-:W-:Y:S02]  /*649b0*/  FSEL R4, R4, -INF , P3 ;  /* 0xff80000004047808 */ /* 0x000fe40001800000 */
[----:B------:R-:W-:Y:S01]  /*649c0*/  LOP3.LUT P3, RZ, R29, 0x4, RZ, 0xc0, !PT ;  /* 0x000000041dff7812 */ /* 0x000fe2000786c0ff */
[----:B0-----:R-:W3:Y:S04]  /*649d0*/  LDL.LU R15, [R1+0x12e0] ;  /* 0x0012e000010f7983 */ /* 0x001ee80000300800 */
[----:B------:R0:W-:Y:S01]  /*649e0*/  STL [R1+0x4f0], R14 ;  /* 0x0004f00e01007387 */ /* 0x0001e20000100800 */
[----:B------:R-:W-:-:S03]  /*649f0*/  FSEL R3, R3, -INF , P3 ;  /* 0xff80000003037808 */ /* 0x000fc60001800000 */
[----:B0-----:R-:W4:Y:S04]  /*64a00*/  LDL.LU R14, [R1+0x12dc] ;  /* 0x0012dc00010e7983 */ /* 0x001f280000300800 */
[----:B------:R0:W-:Y:S01]  /*64a10*/  STL [R1+0x4ec], R12 ;  /* 0x0004ec0c01007387 */ /* 0x0001e20000100800 */
[----:B------:R-:W-:-:S03]  /*64a20*/  LOP3.LUT P3, RZ, R29, 0x2, RZ, 0xc0, !PT ;  /* 0x000000021dff7812 */ /* 0x000fc6000786c0ff */
[----:B0-----:R-:W2:Y:S04]  /*64a30*/  LDL.LU R12, [R1+0x12d8] ;  /* 0x0012d800010c7983 */ /* 0x001ea80000300800 */
[----:B------:R0:W-:Y:S01]  /*64a40*/  STL [R1+0x4e8], R9 ;  /* 0x0004e80901007387 */ /* 0x0001e20000100800 */
[----:B------:R-:W-:-:S03]  /*64a50*/  FSEL R2, R2, -INF , P3 ;  /* 0xff80000002027808 */ /* 0x000fc60001800000 */
[----:B0-----:R-:W2:Y:S04]  /*64a60*/  LDL.LU R9, [R1+0x12d4] ;  /* 0x0012d40001097983 */ /* 0x001ea80000300800 */
[----:B------:R0:W-:Y:S04]  /*64a70*/  STL [R1+0x4e4], R8 ;  /* 0x0004e40801007387 */ /* 0x0001e80000100800 */
[----:B0-----:R-:W2:Y:S04]  /*64a80*/  LDL.LU R8, [R1+0x12d0] ;  /* 0x0012d00001087983 */ /* 0x001ea80000300800 */
[----:B------:R0:W-:Y:S04]  /*64a90*/  STL [R1+0x4e0], R7 ;  /* 0x0004e00701007387 */ /* 0x0001e80000100800 */
[----:B0-----:R-:W2:Y:S04]  /*64aa0*/  LDL.LU R7, [R1+0x12cc] ;  /* 0x0012cc0001077983 */ /* 0x001ea80000300800 */
[----:B------:R0:W-:Y:S01]  /*64ab0*/  STL [R1+0x4dc], R6 ;  /* 0x0004dc0601007387 */ /* 0x0001e20000100800 */
[----:B------:R-:W-:-:S03]  /*64ac0*/  LOP3.LUT P3, RZ, R29, 0x1, RZ, 0xc0, !PT ;  /* 0x000000011dff7812 */ /* 0x000fc6000786c0ff */
[----:B0-----:R-:W2:Y:S04]  /*64ad0*/  LDL.LU R6, [R1+0x12c8] ;  /* 0x0012c80001067983 */ /* 0x001ea80000300800 */
[----:B------:R0:W-:Y:S04]  /*64ae0*/  STL [R1+0x4d8], R5 ;  /* 0x0004d80501007387 */ /* 0x0001e80000100800 */
[----:B0-----:R-:W2:Y:S04]  /*64af0*/  LDL.LU R5, [R1+0x12c4] ;  /* 0x0012c40001057983 */ /* 0x001ea80000300800 */
[----:B------:R0:W-:Y:S04]  /*64b00*/  STL [R1+0x4d4], R4 ;  /* 0x0004d40401007387 */ /* 0x0001e80000100800 */
[----:B0-----:R-:W2:Y:S04]  /*64b10*/  LDL.LU R4, [R1+0x12c0] ;  /* 0x0012c00001047983 */ /* 0x001ea80000300800 */
[----:B------:R0:W-:Y:S04]  /*64b20*/  STL [R1+0x4d0], R3 ;  /* 0x0004d00301007387 */ /* 0x0001e80000100800 */
[----:B0-----:R-:W2:Y:S04]  /*64b30*/  LDL.LU R3, [R1+0x12bc] ;  /* 0x0012bc0001037983 */ /* 0x001ea80000300800 */
[----:B------:R0:W-:Y:S04]  /*64b40*/  STL [R1+0x4cc], R2 ;  /* 0x0004cc0201007387 */ /* 0x0001e80000100800 */
[----:B0-----:R-:W2:Y:S04]  /*64b50*/  LDL.LU R2, [R1+0x12b8] ;  /* 0x0012b80001027983 */ /* 0x001ea80000300800 */
[----:B------:R-:W2:Y:S01]  /*64b60*/  LDL.LU R29, [R1+0x20] ;  /* 0x00002000011d7983 */ /* 0x000ea20000300800 */
[----:B------:R-:W-:-:S02]  /*64b70*/  FSETP.GT.AND P5, PT, |R21|, 8.50705917302346158658e+37, PT ;  /* 0x7e8000001500780b */ /* 0x000fc40003fa4200 */
[----:B------:R-:W-:Y:S02]  /*64b80*/  FSETP.GEU.AND P6, PT, |R21|, 1.175494350822287508e-38, PT ;  /* 0x008000001500780b */ /* 0x000fe40003fce200 */
[----:B-----5:R-:W-:-:S09]  /*64b90*/  FSEL R17, R17, -INF , P3 ;  /* 0xff80000011117808 */ /* 0x020fd20001800000 */
[----:B------:R-:W-:-:S04]  /*64ba0*/  @P5 FMUL R21, R21, 0.25 ;  /* 0x3e80000015155820 */ /* 0x000fc80000400000 */
[----:B------:R-:W-:Y:S02]  /*64bb0*/  @!P6 FMUL R21, R21, 16777216 ;  /* 0x4b8000001515e820 */ /* 0x000fe40000400000 */
[----:B------:R-:W-:Y:S02]  /*64bc0*/  @P5 FMUL R25, R25, 0.25 ;  /* 0x3e80000019195820 */ /* 0x000fe40000400000 */
[----:B------:R-:W-:Y:S02]  /*64bd0*/  @P5 FMUL R24, R24, 0.25 ;  /* 0x3e80000018185820 */ /* 0x000fe40000400000 */
[----:B------:R-:W-:Y:S02]  /*64be0*/  @P5 FMUL R23, R23, 0.25 ;  /* 0x3e80000017175820 */ /* 0x000fe40000400000 */
[----:B------:R-:W-:Y:S02]  /*64bf0*/  @P5 FMUL R22, R22, 0.25 ;  /* 0x3e80000016165820 */ /* 0x000fe40000400000 */
[----:B------:R-:W-:-:S02]  /*64c00*/  @P5 FMUL R20, R20, 0.25 ;  /* 0x3e80000014145820 */ /* 0x000fc40000400000 */
[----:B------:R-:W-:Y:S02]  /*64c10*/  @P5 FMUL R19, R19, 0.25 ;  /* 0x3e80000013135820 */ /* 0x000fe40000400000 */
[----:B------:R-:W-:Y:S02]  /*64c20*/  @P5 FMUL R13, R13, 0.25 ;  /* 0x3e8000000d0d5820 */ /* 0x000fe40000400000 */
[----:B------:R-:W-:Y:S01]  /*64c30*/  @P5 FMUL R11, R11, 0.25 ;  /* 0x3e8000000b0b5820 */ /* 0x000fe20000400000 */
[----:B------:R-:W0:Y:S01]  /*64c40*/  MUFU.RCP R21, R21 ;  /* 0x0000001500157308 */ /* 0x000e220000001000 */
        /* <DEDUP_REMOVED lines=8> */
[----:B------:R-:W-:Y:S01]  /*64cd0*/  LOP3.LUT P6, RZ, R0, 0x8, RZ, 0xc0, !PT ;  /* 0x0000000800ff7812 */ /* 0x000fe200078cc0ff */
[----:B------:R-:W-:Y:S01]  /*64ce0*/  @!P1 FMUL R18, R18, 16777216 ;  /* 0x4b80000012129820 */ /* 0x000fe20000400000 */
[----:B------:R1:W-:Y:S01]  /*64cf0*/  STL [R1+0x4c8], R17 ;  /* 0x0004c81101007387 */ /* 0x0003e20000100800 */
[----:B------:R-:W-:Y:S01]  /*64d00*/  @!P1 FMUL R10, R10, 16777216 ;  /* 0x4b8000000a0a9820 */ /* 0x000fe20000400000 */
[----:B------:R-:W-:-:S02]  /*64d10*/  LOP3.LUT P1, RZ, R0, 0x4, RZ, 0xc0, !PT ;  /* 0x0000000400ff7812 */ /* 0x000fc4000782c0ff */
[----:B------:R-:W-:Y:S02]  /*64d20*/  LOP3.LUT P5, RZ, R0, 0x2, RZ, 0xc0, !PT ;  /* 0x0000000200ff7812 */ /* 0x000fe400078ac0ff */
[----:B------:R-:W-:Y:S01]  /*64d30*/  FSEL R16, R16, -INF , P6 ;  /* 0xff80000010107808 */ /* 0x000fe20003000000 */
[----:B-1----:R-:W5:Y:S01]  /*64d40*/  LDL.LU R17, [R1+0x12b4] ;  /* 0x0012b40001117983 */ /* 0x002f620000300800 */
[----:B------:R-:W-:Y:S02]  /*64d50*/  FSEL R28, R28, -INF , P5 ;  /* 0xff8000001c1c7808 */ /* 0x000fe40002800000 */
[----:B------:R-:W-:Y:S01]  /*64d60*/  FSEL R26, R26, -INF , P0 ;  /* 0xff8000001a1a7808 */ /* 0x000fe20000000000 */
[----:B------:R1:W-:Y:S01]  /*64d70*/  STL [R1+0x4c4], R16 ;  /* 0x0004c41001007387 */ /* 0x0003e20000100800 */
[C---:B------:R-:W-:Y:S01]  /*64d80*/  LOP3.LUT P3, RZ, R0.reuse, 0x80000000, RZ, 0xc0, !PT ;  /* 0x8000000000ff7812 */ /* 0x040fe2000786c0ff */
[----:B0-----:R-:W-:Y:S02]  /*64d90*/  FMUL R24, R21, R24 ;  /* 0x0000001815187220 */ /* 0x001fe40000400000 */
[----:B-1----:R-:W3:Y:S01]  /*64da0*/  LDL.LU R16, [R1+0x12b0] ;  /* 0x0012b00001107983 */ /* 0x002ee20000300800 */
[----:B------:R-:W-:-:S02]  /*64db0*/  LOP3.LUT P0, RZ, R0, 0x40000000, RZ, 0xc0, !PT ;  /* 0x4000000000ff7812 */ /* 0x000fc4000780c0ff */
[C---:B------:R-:W-:Y:S02]  /*64dc0*/  LOP3.LUT P6, RZ, R0.reuse, 0x4000000, RZ, 0xc0, !PT ;  /* 0x0400000000ff7812 */ /* 0x040fe400078cc0ff */
[----:B------:R-:W-:Y:S02]  /*64dd0*/  LOP3.LUT P5, RZ, R0, 0x10000000, RZ, 0xc0, !PT ;  /* 0x1000000000ff7812 */ /* 0x000fe400078ac0ff */
[----:B--2---:R-:W-:-:S05]  /*64de0*/  FSEL R29, R29, -INF , P1 ;  /* 0xff8000001d1d7808 */ /* 0x004fca0000800000 */
[----:B------:R0:W-:Y:S04]  /*64df0*/  STL [R1+0x4c0], R29 ;  /* 0x0004c01d01007387 */ /* 0x0001e80000100800 */
[----:B------:R1:W-:Y:S04]  /*64e00*/  STL [R1+0x4bc], R28 ;  /* 0x0004bc1c01007387 */ /* 0x0003e80000100800 */
[----:B------:R2:W-:Y:S01]  /*64e10*/  STL [R1+0x4b8], R26 ;  /* 0x0004b81a01007387 */ /* 0x0005e20000100800 */
[C---:B0-----:R-:W-:Y:S02]  /*64e20*/  FMUL R29, R21.reuse, R20 ;  /* 0x00000014151d7220 */ /* 0x041fe40000400000 */
[----:B-1----:R-:W-:-:S02]  /*64e30*/  FMUL R28, R21, R25 ;  /* 0x00000019151c7220 */ /* 0x002fc40000400000 */
[C---:B------:R-:W-:Y:S01]  /*64e40*/  FMUL R25, R21.reuse, R23 ;  /* 0x0000001715197220 */ /* 0x040fe20000400000 */
[----:B--2---:R-:W-:Y:S01]  /*64e50*/  FSEL R26, RZ, -23, P3 ;  /* 0xc1b80000ff1a7808 */ /* 0x004fe20001800000 */
[C---:B------:R-:W-:Y:S01]  /*64e60*/  FMUL R23, R21.reuse, R22 ;  /* 0x0000001615177220 */ /* 0x040fe20000400000 */
[----:B------:R-:W-:Y:S01]  /*64e70*/  STL [R1+0xd28], R0 ;  /* 0x000d280001007387 */ /* 0x000fe20000100800 */
[C---:B------:R-:W-:Y:S01]  /*64e80*/  FMUL R20, R21.reuse, R19 ;  /* 0x0000001315147220 */ /* 0x040fe20000400000 */
[----:B------:R-:W-:Y:S01]  /*64e90*/  LOP3.LUT P3, RZ, R0, 0x2000000, RZ, 0xc0, !PT ;  /* 0x0200000000ff7812 */ /* 0x000fe2000786c0ff */
[C---:B------:R-:W-:Y:S01]  /*64ea0*/  FMUL R22, R21.reuse, R13 ;  /* 0x0000000d15167220 */ /* 0x040fe20000400000 */
[----:B------:R-:W-:Y:S01]  /*64eb0*/  STL [R1+0x14], R26 ;  /* 0x0000141a01007387 */ /* 0x000fe20000100800 */
[----:B------:R-:W-:Y:S01]  /*64ec0*/  FMUL R21, R21, R11 ;  /* 0x0000000b15157220 */ /* 0x000fe20000400000 */
[----:B------:R-:W-:Y:S02]  /*64ed0*/  F2FP.PACK_AB R11, R24, R23 ;  /* 0x00000017180b723e */ /* 0x000fe400000000ff */
[----:B------:R0:W-:Y:S01]  /*64ee0*/  STL [R1+0x10a4], R0 ;  /* 0x0010a40001007387 */ /* 0x0001e20000100800 */
[----:B------:R-:W-:-:S03]  /*64ef0*/  F2FP.PACK_AB R13, R28, R25 ;  /* 0x000000191c0d723e */ /* 0x000fc600000000ff */
[----:B0-----:R-:W2:Y:S04]  /*64f00*/  LDL.LU R0, [R1] ;  /* 0x0000000001007983 */ /* 0x001ea80000300800 */
[----:B------:R-:W2:Y:S04]  /*64f10*/  LDL.LU R23, [R1+0xc] ;  /* 0x00000c0001177983 */ /* 0x000ea80000300800 */
[----:B------:R-:W2:Y:S04]  /*64f20*/  LDL.LU R24, [R1+0x8] ;  /* 0x0000080001187983 */ /* 0x000ea80000300800 */
[----:B------:R-:W2:Y:S01]  /*64f30*/  LDL.LU R28, [R1+0x10] ;  /* 0x00001000011c7983 */ /* 0x000ea20000300800 */
[----:B------:R0:W1:Y:S03]  /*64f40*/  MUFU.RCP R19, R10 ;  /* 0x0000000a00137308 */ /* 0x0000660000001000 */
[----:B------:R-:W3:Y:S04]  /*64f50*/  S2R R26, SR_TID.X ;  /* 0x00000000001a7919 */ /* 0x000ee80000002100 */
[----:B------:R4:W-:Y:S01]  /*64f60*/  STL [R1+0x11c8], R29 ;  /* 0x0011c81d01007387 */ /* 0x0009e20000100800 */
[----:B0-----:R-:W-:Y:S01]  /*64f70*/  F2FP.PACK_AB R10, R20, R21 ;  /* 0x00000015140a723e */ /* 0x001fe200000000ff */
[----:B-1----:R-:W-:Y:S01]  /*64f80*/  FMUL R20, R19, R12 ;  /* 0x0000000c13147220 */ /* 0x002fe20000400000 */
[----:B------:R-:W-:-:S02]  /*64f90*/  F2FP.PACK_AB R12, R29, R22 ;  /* 0x000000161d0c723e */ /* 0x000fc400000000ff */
[----:B----4-:R-:W0:Y:S04]  /*64fa0*/  S2R R29, SR_TID.X ;  /* 0x00000000001d7919 */ /* 0x010e280000002100 */
[----:B------:R-:W1:Y:S01]  /*64fb0*/  S2R R25, SR_TID.X ;  /* 0x0000000000197919 */ /* 0x000e620000002100 */
[----:B---3--:R-:W-:-:S03]  /*64fc0*/  IMAD.SHL.U32 R26, R26, 0x20, RZ ;  /* 0x000000201a1a7824 */ /* 0x008fc600078e00ff */
[----:B-----5:R3:W-:Y:S02]  /*64fd0*/  STS.64 [R17], R10 ;  /* 0x0000000a11007388 */ /* 0x0207e40000000a00 */
[----:B---3--:R-:W-:Y:S02]  /*64fe0*/  LOP3.LUT R10, R26, 0x60, RZ, 0xc0, !PT ;  /* 0x000000601a0a7812 */ /* 0x008fe400078ec0ff */
[----:B0-----:R-:W-:-:S05]  /*64ff0*/  LOP3.LUT R11, R29, 0xc, RZ, 0xc0, !PT ;  /* 0x0000000c1d0b7812 */ /* 0x001fca00078ec0ff */
[----:B------:R-:W-:Y:S01]  /*65000*/  IMAD R10, R11, 0x4000, R10 ;  /* 0x000040000b0a7824 */ /* 0x000fe200078e020a */
[----:B-1----:R-:W-:-:S04]  /*65010*/  SHF.L.U32 R25, R25, 0x3, RZ ;  /* 0x0000000319197819 */ /* 0x002fc800000006ff */
[----:B------:R-:W-:Y:S02]  /*65020*/  LEA R10, R11, R10, 0x1 ;  /* 0x0000000a0b0a7211 */ /* 0x000fe400078e08ff */
[----:B------:R-:W-:Y:S01]  /*65030*/  LOP3.LUT R11, R25, 0xf80, RZ, 0xc0, !PT ;  /* 0x00000f80190b7812 */ /* 0x000fe200078ec0ff */
[----:B------:R-:W-:Y:S01]  /*65040*/  STL [R1+0x1294], R17 ;  /* 0x0012941101007387 */ /* 0x000fe20000100800 */
[----:B------:R-:W-:-:S03]  /*65050*/  FMUL R21, R19, R14 ;  /* 0x0000000e13157220 */ /* 0x000fc60000400000 */
[----:B------:R-:W-:Y:S01]  /*65060*/  IMAD.IADD R10, R11, 0x1, R10 ;  /* 0x000000010b0a7824 */ /* 0x000fe200078e020a */
[----:B------:R2:W-:Y:S01]  /*65070*/  STS.64 [R17+0x800], R12 ;  /* 0x0008000c11007388 */ /* 0x0005e20000000a00 */
[C---:B------:R-:W-:Y:S02]  /*65080*/  FMUL R14, R19.reuse, R15 ;  /* 0x0000000f130e7220 */ /* 0x040fe40000400000 */
[C---:B------:R-:W-:Y:S01]  /*65090*/  FMUL R18, R19.reuse, R18 ;  /* 0x0000001213127220 */ /* 0x040fe20000400000 */
[----:B------:R-:W3:Y:S04]  /*650a0*/  LDL R26, [R1+0x638] ;  /* 0x00063800011a7983 */ /* 0x000ee80000100800 */
[----:B------:R-:W-:Y:S04]  /*650b0*/  STL [R1+0x11f8], R29 ;  /* 0x0011f81d01007387 */ /* 0x000fe80000100800 */
[----:B------:R-:W-:Y:S01]  /*650c0*/  STL [R1+0x11fc], R10 ;  /* 0x0011fc0a01007387 */ /* 0x000fe20000100800 */
[----:B--2---:R-:W-:-:S02]  /*650d0*/  FMUL R12, R19, R23 ;  /* 0x00000017130c7220 */ /* 0x004fc40000400000 */
[C---:B------:R-:W-:Y:S02]  /*650e0*/  FMUL R13, R19.reuse, R24 ;  /* 0x00000018130d7220 */ /* 0x040fe40000400000 */
[C---:B------:R-:W-:Y:S02]  /*650f0*/  FMUL R11, R19.reuse, R28 ;  /* 0x0000001c130b7220 */ /* 0x040fe40000400000 */
[----:B------:R-:W-:Y:S02]  /*65100*/  FMUL R19, R19, R27 ;  /* 0x0000001b13137220 */ /* 0x000fe40000400000 */
[----:B------:R-:W2:Y:S04]  /*65110*/  LDL.LU R27, [R1+0x12ac] ;  /* 0x0012ac00011b7983 */ /* 0x000ea80000300800 */
[----:B------:R-:W4:Y:S04]  /*65120*/  LDL.LU R28, [R1+0x14] ;  /* 0x00001400011c7983 */ /* 0x000f280000300800 */
[----:B----4-:R0:W-:Y:S04]  /*65130*/  STL [R1+0x1298], R28 ;  /* 0x0012981c01007387 */ /* 0x0101e80000100800 */
[----:B0-----:R-:W4:Y:S04]  /*65140*/  LDL.LU R28, [R1+0x84] ;  /* 0x00008400011c7983 */ /* 0x001f280000300800 */
[----:B----4-:R0:W-:Y:S04]  /*65150*/  STL [R1+0x129c], R28 ;  /* 0x00129c1c01007387 */ /* 0x0101e80000100800 */
[----:B0-----:R-:W4:Y:S04]  /*65160*/  LDL.LU R28, [R1+0x8c] ;  /* 0x00008c00011c7983 */ /* 0x001f280000300800 */
[----:B----4-:R0:W-:Y:S04]  /*65170*/  STL [R1+0x12a0], R28 ;  /* 0x0012a01c01007387 */ /* 0x0101e80000100800 */
[----:B0-----:R-:W4:Y:S01]  /*65180*/  LDL.LU R28, [R1+0x44] ;  /* 0x00004400011c7983 */ /* 0x001f220000300800 */
[----:B------:R-:W-:-:S06]  /*65190*/  @!P2 FMUL R9, R9, 16777216 ;  /* 0x4b8000000909a820 */ /* 0x000fcc0000400000 */
[----:B------:R-:W0:Y:S01]  /*651a0*/  MUFU.RCP R9, R9 ;  /* 0x0000000900097308 */ /* 0x000e220000001000 */
[----:B----4-:R1:W-:Y:S04]  /*651b0*/  STL [R1+0x12a4], R28 ;  /* 0x0012a41c01007387 */ /* 0x0103e80000100800 */
[----:B-1----:R-:W4:Y:S01]  /*651c0*/  LDL.LU R28, [R1+0x50] ;  /* 0x00005000011c7983 */ /* 0x002f220000300800 */
[----:B------:R-:W-:Y:S01]  /*651d0*/  F2FP.PACK_AB R15, R20, R21 ;  /* 0x00000015140f723e */ /* 0x000fe200000000ff */
[----:B------:R-:W-:Y:S01]  /*651e0*/  @!P2 FMUL R0, R0, 16777216 ;  /* 0x4b8000000000a820 */ /* 0x000fe20000400000 */
[----:B------:R-:W-:Y:S01]  /*651f0*/  F2FP.PACK_AB R14, R14, R18 ;  /* 0x000000120e0e723e */ /* 0x000fe200000000ff */
[----:B------:R-:W-:Y:S02]  /*65200*/  @!P2 FMUL R2, R2, 16777216 ;  /* 0x4b8000000202a820 */ /* 0x000fe40000400000 */
[----:B------:R-:W-:-:S02]  /*65210*/  @!P2 FMUL R3, R3, 16777216 ;  /* 0x4b8000000303a820 */ /* 0x000fc40000400000 */
[----:B------:R1:W-:Y:S01]  /*65220*/  STS.64 [R17+0x80], R14 ;  /* 0x0000800e11007388 */ /* 0x0003e20000000a00 */
[C---:B0-----:R-:W-:Y:S02]  /*65230*/  FMUL R24, R9.reuse, R0 ;  /* 0x0000000009187220 */ /* 0x041fe40000400000 */
[----:B------:R-:W-:Y:S02]  /*65240*/  @!P2 FMUL R4, R4, 16777216 ;  /* 0x4b8000000404a820 */ /* 0x000fe40000400000 */
[C---:B------:R-:W-:Y:S02]  /*65250*/  FMUL R20, R9.reuse, R2 ;  /* 0x0000000209147220 */ /* 0x040fe40000400000 */
[----:B------:R-:W-:Y:S02]  /*65260*/  FMUL R23, R9, R3 ;  /* 0x0000000309177220 */ /* 0x000fe40000400000 */
[----:B------:R-:W-:Y:S02]  /*65270*/  @!P2 FMUL R5, R5, 16777216 ;  /* 0x4b8000000505a820 */ /* 0x000fe40000400000 */
[----:B------:R-:W-:-:S02]  /*65280*/  FMUL R18, R9, R4 ;  /* 0x0000000409127220 */ /* 0x000fc40000400000 */
[----:B------:R-:W-:Y:S02]  /*65290*/  @!P2 FMUL R6, R6, 16777216 ;  /* 0x4b8000000606a820 */ /* 0x000fe40000400000 */
[----:B------:R-:W-:Y:S01]  /*652a0*/  FMUL R22, R9, R5 ;  /* 0x0000000509167220 */ /* 0x000fe20000400000 */
[----:B------:R-:W-:Y:S01]  /*652b0*/  FSETP.NEU.AND P1, PT, R16, RZ, PT ;  /* 0x000000ff1000720b */ /* 0x000fe20003f2d000 */
[----:B------:R-:W-:Y:S02]  /*652c0*/  @!P2 FMUL R7, R7, 16777216 ;  /* 0x4b8000000707a820 */ /* 0x000fe40000400000 */
[C---:B------:R-:W-:Y:S02]  /*652d0*/  FMUL R16, R9.reuse, R6 ;  /* 0x0000000609107220 */ /* 0x040fe40000400000 */
[----:B------:R-:W-:Y:S02]  /*652e0*/  @!P2 FMUL R8, R8, 16777216 ;  /* 0x4b8000000808a820 */ /* 0x000fe40000400000 */
[----:B------:R-:W-:-:S02]  /*652f0*/  FMUL R21, R9, R7 ;  /* 0x0000000709157220 */ /* 0x000fc40000400000 */
[----:B-1----:R-:W-:Y:S01]  /*65300*/  FMUL R15, R9, R8 ;  /* 0x00000008090f7220 */ /* 0x002fe20000400000 */
[----:B---3--:R-:W-:Y:S02]  /*65310*/  IADD3 R4, R26, -0x3f3504f3, RZ ;  /* 0xc0cafb0d1a047810 */ /* 0x008fe40007ffe0ff */
[----:B------:R-:W-:Y:S02]  /*65320*/  F2FP.PACK_AB R3, R11, R12 ;  /* 0x0000000c0b03723e */ /* 0x000fe400000000ff */
[----:B------:R-:W-:Y:S02]  /*65330*/  F2FP.PACK_AB R2, R13, R19 ;  /* 0x000000130d02723e */ /* 0x000fe400000000ff */
[----:B------:R-:W-:Y:S02]  /*65340*/  LOP3.LUT R19, R4, 0xff800000, RZ, 0xc0, !PT ;  /* 0xff80000004137812 */ /* 0x000fe400078ec0ff */
[----:B--2---:R-:W-:Y:S02]  /*65350*/  IADD3 R4, R27, -0x3f3504f3, RZ ;  /* 0xc0cafb0d1b047810 */ /* 0x004fe40007ffe0ff */
[----:B------:R0:W1:Y:S02]  /*65360*/  I2F R12, R19 ;  /* 0x00000013000c7306 */ /* 0x0000640000201400 */
[----:B------:R-:W-:Y:S01]  /*65370*/  LOP3.LUT R14, R4, 0xff800000, RZ, 0xc0, !PT ;  /* 0xff800000040e7812 */ /* 0x000fe200078ec0ff */
[----:B----4-:R2:W-:Y:S04]  /*65380*/  STL [R1+0x12a8], R28 ;  /* 0x0012a81c01007387 */ /* 0x0105e80000100800 */
[----:B--2---:R-:W2:Y:S04]  /*65390*/  LDL.LU R28, [R1+0x34] ;  /* 0x00003400011c7983 */ /* 0x004ea80000300800 */
[----:B------:R-:W3:Y:S04]  /*653a0*/  LDL.LU R25, [R1+0x98] ;  /* 0x0000980001197983 */ /* 0x000ee80000300800 */
[----:B------:R-:W4:Y:S04]  /*653b0*/  LDL.LU R17, [R1+0x94] ;  /* 0x0000940001117983 */ /* 0x000f280000300800 */
[----:B------:R-:W5:Y:S04]  /*653c0*/  LDL.LU R10, [R1+0x174] ;  /* 0x00017400010a7983 */ /* 0x000f680000300800 */
[----:B------:R-:W2:Y:S04]  /*653d0*/  LDL.LU R29, [R1+0x16c] ;  /* 0x00016c00011d7983 */ /* 0x000ea80000300800 */
[----:B------:R-:W2:Y:S04]  /*653e0*/  LDL.LU R0, [R1+0x168] ;  /* 0x0001680001007983 */ /* 0x000ea80000300800 */
[----:B------:R0:W-:Y:S04]  /*653f0*/  STL [R1+0x125c], R24 ;  /* 0x00125c1801007387 */ /* 0x0001e80000100800 */
[----:B0-----:R-:W5:Y:S04]  /*65400*/  LDL.LU R24, [R1+0x17c] ;  /* 0x00017c0001187983 */ /* 0x001f680000300800 */
[----:B------:R0:W-:Y:S04]  /*65410*/  STL [R1+0x1260], R20 ;  /* 0x0012601401007387 */ /* 0x0001e80000100800 */
[----:B0-----:R-:W2:Y:S04]  /*65420*/  LDL.LU R20, [R1+0x120] ;  /* 0x0001200001147983 */ /* 0x001ea80000300800 */
[----:B------:R0:W-:Y:S04]  /*65430*/  STL [R1+0x1264], R23 ;  /* 0x0012641701007387 */ /* 0x0001e80000100800 */
[----:B0-----:R-:W2:Y:S04]  /*65440*/  LDL.LU R23, [R1+0x12c] ;  /* 0x00012c0001177983 */ /* 0x001ea80000300800 */
[----:B------:R0:W-:Y:S04]  /*65450*/  STL [R1+0x1268], R18 ;  /* 0x0012681201007387 */ /* 0x0001e80000100800 */
[----:B0-----:R-:W2:Y:S04]  /*65460*/  LDL.LU R18, [R1+0x134] ;  /* 0x0001340001127983 */ /* 0x001ea80000300800 */
[----:B------:R-:W2:Y:S04]  /*65470*/  LDL.LU R5, [R1+0x38] ;  /* 0x0000380001057983 */ /* 0x000ea80000300800 */
        /* <DEDUP_REMOVED lines=9> */
[----:B------:R-:W2:Y:S04]  /*65510*/  LDL.LU R8, [R1+0x80] ;  /* 0x0000800001087983 */ /* 0x000ea80000300800 */
[----:B------:R0:W-:Y:S04]  /*65520*/  STL [R1+0x1278], R15 ;  /* 0x0012780f01007387 */ /* 0x0001e80000100800 */
[----:B0-----:R-:W2:Y:S04]  /*65530*/  LDL.LU R15, [R1+0x124] ;  /* 0x00012400010f7983 */ /* 0x001ea80000300800 */
[----:B------:R-:W2:Y:S04]  /*65540*/  LDL.LU R11, [R1+0x40] ;  /* 0x00004000010b7983 */ /* 0x000ea80000300800 */
[----:B------:R-:W3:Y:S04]  /*65550*/  LDL.LU R13, [R1+0x9c] ;  /* 0x00009c00010d7983 */ /* 0x000ee80000300800 */
[----:B------:R0:W-:Y:S04]  /*65560*/  STL [R1+0x1200], R26 ;  /* 0x0012001a01007387 */ /* 0x0001e80000100800 */
[----:B0-----:R-:W3:Y:S04]  /*65570*/  LDL.LU R26, [R1+0x130] ;  /* 0x00013000011a7983 */ /* 0x001ee80000300800 */
[----:B------:R0:W-:Y:S04]  /*65580*/  STL [R1+0x1218], R27 ;  /* 0x0012181b01007387 */ /* 0x0001e80000100800 */
[----:B0-----:R-:W3:Y:S04]  /*65590*/  LDL.LU R27, [R1+0xd4] ;  /* 0x0000d400011b7983 */ /* 0x001ee80000300800 */
[----:B------:R0:W-:Y:S04]  /*655a0*/  STL [R1+0x1204], R19 ;  /* 0x0012041301007387 */ /* 0x0001e80000100800 */
[----:B0-----:R-:W3:Y:S04]  /*655b0*/  LDL.LU R19, [R1+0xdc] ;  /* 0x0000dc0001137983 */ /* 0x001ee80000300800 */
[----:B------:R-:W3:Y:S04]  /*655c0*/  LDL.LU R4, [R1+0x30] ;  /* 0x0000300001047983 */ /* 0x000ee80000300800 */
[----:B------:R0:W-:Y:S01]  /*655d0*/  STL [R1+0x121c], R14 ;  /* 0x00121c0e01007387 */ /* 0x0001e20000100800 */
[----:B--2---:R-:W-:-:S02]  /*655e0*/  F2FP.PACK_AB R5, R11, R5 ;  /* 0x000000050b05723e */ /* 0x004fc400000000ff */
[----:B------:R0:W2:Y:S02]  /*655f0*/  I2F R11, R14 ;  /* 0x0000000e000b7306 */ /* 0x0000a40000201400 */
[----:B0-----:R-:W2:Y:S01]  /*65600*/  LDL.LU R14, [R1+0xe4] ;  /* 0x0000e400010e7983 */ /* 0x001ea20000300800 */
[----:B---3--:R-:W-:-:S03]  /*65610*/  F2FP.PACK_AB R4, R28, R4 ;  /* 0x000000041c04723e */ /* 0x008fc600000000ff */
[----:B------:R-:W3:Y:S02]  /*65620*/  LDL.LU R28, [R1+0x12a8] ;  /* 0x0012a800011c7983 */ /* 0x000ee40000300800 */
[----:B---3--:R-:W-:Y:S02]  /*65630*/  F2FP.PACK_AB R7, R28, R7 ;  /* 0x000000071c07723e */ /* 0x008fe400000000ff */
[----:B------:R-:W3:Y:S02]  /*65640*/  LDL.LU R28, [R1+0x12a4] ;  /* 0x0012a400011c7983 */ /* 0x000ee40000300800 */
[----:B---3--:R-:W-:Y:S02]  /*65650*/  F2FP.PACK_AB R6, R28, R6 ;  /* 0x000000061c06723e */ /* 0x008fe400000000ff */
[----:B------:R-:W3:Y:S02]  /*65660*/  LDL.LU R28, [R1+0x12a0] ;  /* 0x0012a000011c7983 */ /* 0x000ee40000300800 */
[----:B---3--:R-:W-:-:S02]  /*65670*/  F2FP.PACK_AB R9, R28, R9 ;  /* 0x000000091c09723e */ /* 0x008fc400000000ff */
[----:B------:R-:W3:Y:S02]  /*65680*/  LDL.LU R28, [R1+0x129c] ;  /* 0x00129c00011c7983 */ /* 0x000ee40000300800 */
[----:B---3--:R-:W-:Y:S02]  /*65690*/  F2FP.PACK_AB R8, R28, R8 ;  /* 0x000000081c08723e */ /* 0x008fe400000000ff */
[----:B------:R-:W1:Y:S01]  /*656a0*/  LDL.LU R28, [R1+0x1298] ;  /* 0x00129800011c7983 */ /* 0x000e620000300800 */
[----:B------:R-:W-:Y:S01]  /*656b0*/  F2FP.PACK_AB R13, R13, R25 ;  /* 0x000000190d0d723e */ /* 0x000fe200000000ff */
[----:B-1----:R-:W-:Y:S01]  /*656c0*/  FFMA.FTZ R28, R12, 1.1920928955078125e-07, R28 ;  /* 0x340000000c1c7823 */ /* 0x002fe2000001001c */
[----:B------:R-:W-:-:S04]  /*656d0*/  FSEL R12, RZ, -23, P4 ;  /* 0xc1b80000ff0c7808 */ /* 0x000fc80002000000 */
[----:B------:R0:W-:Y:S01]  /*656e0*/  STL [R1+0x1208], R28 ;  /* 0x0012081c01007387 */ /* 0x0001e20000100800 */
[----:B--2---:R-:W-:-:S03]  /*656f0*/  FFMA.FTZ R25, R11, 1.1920928955078125e-07, R12 ;  /* 0x340000000b197823 */ /* 0x004fc6000001000c */
[----:B0-----:R-:W2:Y:S04]  /*65700*/  LDL.LU R28, [R1+0xe8] ;  /* 0x0000e800011c7983 */ /* 0x001ea80000300800 */
[----:B------:R-:W4:Y:S04]  /*65710*/  LDL.LU R12, [R1+0x90] ;  /* 0x00009000010c7983 */ /* 0x000f280000300800 */
[----:B------:R-:W3:Y:S04]  /*65720*/  LDL.LU R11, [R1+0xcc] ;  /* 0x0000cc00010b7983 */ /* 0x000ee80000300800 */
[----:B------:R0:W-:Y:S04]  /*65730*/  STL [R1+0x120c], R25 ;  /* 0x00120c1901007387 */ /* 0x0001e80000100800 */
[----:B0-----:R-:W3:Y:S01]  /*65740*/  LDL.LU R25, [R1+0xd0] ;  /* 0x0000d00001197983 */ /* 0x001ee20000300800 */
[----:B----4-:R-:W-:-:S03]  /*65750*/  F2FP.PACK_AB R12, R17, R12 ;  /* 0x0000000c110c723e */ /* 0x010fc600000000ff */
[----:B------:R-:W4:Y:S04]  /*65760*/  LDL.LU R17, [R1+0x1294] ;  /* 0x0012940001117983 */ /* 0x000f280000300800 */
[----:B----4-:R0:W-:Y:S04]  /*65770*/  STS.64 [R17+0x880], R2 ;  /* 0x0008800211007388 */ /* 0x0101e80000000a00 */
[----:B0-----:R-:W4:Y:S04]  /*65780*/  LDL.LU R2, [R1+0xe0] ;  /* 0x0000e00001027983 */ /* 0x001f280000300800 */
[----:B------:R-:W4:Y:S04]  /*65790*/  LDL.LU R3, [R1+0xd8] ;  /* 0x0000d80001037983 */ /* 0x000f280000300800 */
[----:B------:R2:W-:Y:S04]  /*657a0*/  STS.64 [R17+0x100], R4 ;  /* 0x0001000411007388 */ /* 0x0005e80000000a00 */
[----:B------:R0:W-:Y:S04]  /*657b0*/  STS.64 [R17+0x900], R6 ;  /* 0x0009000611007388 */ /* 0x0001e80000000a00 */
[----:B------:R5:W-:Y:S01]  /*657c0*/  STS.64 [R17+0x980], R12 ;  /* 0x0009800c11007388 */ /* 0x000be20000000a00 */
[----:B--2---:R-:W-:-:S02]  /*657d0*/  F2FP.PACK_AB R5, R28, R14 ;  /* 0x0000000e1c05723e */ /* 0x004fc400000000ff */
[----:B------:R-:W-:Y:S02]  /*657e0*/  F2FP.PACK_AB R4, R19, R27 ;  /* 0x0000001b1304723e */ /* 0x000fe400000000ff */
[----:B0-----:R-:W-:Y:S02]  /*657f0*/  F2FP.PACK_AB R7, R26, R15 ;  /* 0x0000000f1a07723e */ /* 0x001fe400000000ff */
[----:B-----5:R-:W-:Y:S02]  /*65800*/  F2FP.PACK_AB R13, R24, R10 ;  /* 0x0000000a180d723e */ /* 0x020fe400000000ff */
[----:B------:R-:W-:Y:S02]  /*65810*/  F2FP.PACK_AB R12, R29, R0 ;  /* 0x000000001d0c723e */ /* 0x000fe400000000ff */
[----:B----4-:R-:W-:Y:S02]  /*65820*/  F2FP.PACK_AB R3, R2, R3 ;  /* 0x000000030203723e */ /* 0x010fe400000000ff */
[----:B---3--:R-:W-:-:S02]  /*65830*/  F2FP.PACK_AB R2, R25, R11 ;  /* 0x0000000b1902723e */ /* 0x008fc400000000ff */
[----:B------:R-:W2:Y:S04]  /*65840*/  LDL.LU R25, [R1+0x178] ;  /* 0x0001780001197983 */ /* 0x000ea80000300800 */
[----:B------:R-:W2:Y:S04]  /*65850*/  LDL.LU R11, [R1+0x170] ;  /* 0x00017000010b7983 */ /* 0x000ea80000300800 */
[----:B------:R-:W3:Y:S04]  /*65860*/  LDL.LU R28, [R1+0x1cc] ;  /* 0x0001cc00011c7983 */ /* 0x000ee80000300800 */
[----:B------:R-:W3:Y:S04]  /*65870*/  LDL.LU R14, [R1+0x1c4] ;  /* 0x0001c400010e7983 */ /* 0x000ee80000300800 */
[----:B------:R-:W4:Y:S04]  /*65880*/  LDL.LU R19, [R1+0x1bc] ;  /* 0x0001bc0001137983 */ /* 0x000f280000300800 */
[----:B------:R-:W4:Y:S04]  /*65890*/  LDL.LU R27, [R1+0x1b4] ;  /* 0x0001b400011b7983 */ /* 0x000f280000300800 */
[----:B------:R-:W5:Y:S04]  /*658a0*/  LDL.LU R26, [R1+0x1d4] ;  /* 0x0001d400011a7983 */ /* 0x000f680000300800 */
[----:B------:R-:W5:Y:S04]  /*658b0*/  LDL.LU R10, [R1+0x1d0] ;  /* 0x0001d000010a7983 */ /* 0x000f680000300800 */
[----:B------:R-:W2:Y:S04]  /*658c0*/  LDL.LU R29, [R1+0x1c8] ;  /* 0x0001c800011d7983 */ /* 0x000ea80000300800 */
[----:B------:R-:W2:Y:S04]  /*658d0*/  LDL.LU R0, [R1+0x1c0] ;  /* 0x0001c00001007983 */ /* 0x000ea80000300800 */
[----:B------:R-:W2:Y:S04]  /*658e0*/  LDL.LU R15, [R1+0x254] ;  /* 0x00025400010f7983 */ /* 0x000ea80000300800 */
[----:B--2---:R0:W-:Y:S04]  /*658f0*/  STL [R1+0x1284], R15 ;  /* 0x0012840f01007387 */ /* 0x0041e80000100800 */
[----:B0-----:R-:W2:Y:S04]  /*65900*/  LDL.LU R15, [R1+0x220] ;  /* 0x00022000010f7983 */ /* 0x001ea80000300800 */
[----:B--2---:R0:W-:Y:S04]  /*65910*/  STL [R1+0x1288], R15 ;  /* 0x0012880f01007387 */ /* 0x0041e80000100800 */
[----:B0-----:R-:W2:Y:S04]  /*65920*/  LDL.LU R15, [R1+0x22c] ;  /* 0x00022c00010f7983 */ /* 0x001ea80000300800 */
[----:B--2---:R0:W-:Y:S04]  /*65930*/  STL [R1+0x128c], R15 ;  /* 0x00128c0f01007387 */ /* 0x0041e80000100800 */
[----:B0-----:R-:W2:Y:S01]  /*65940*/  LDL.LU R15, [R1+0x204] ;  /* 0x00020400010f7983 */ /* 0x001ea20000300800 */
[----:B------:R-:W-:-:S03]  /*65950*/  F2FP.PACK_AB R6, R21, R16 ;  /* 0x000000101506723e */ /* 0x000fc600000000ff */
[----:B------:R0:W-:Y:S04]  /*65960*/  STS.64 [R17+0x180], R8 ;  /* 0x0001800811007388 */ /* 0x0001e80000000a00 */
[----:B------:R-:W-:Y:S01]  /*65970*/  STS.64 [R17+0x200], R2 ;  /* 0x0002000211007388 */ /* 0x000fe20000000a00 */
[----:B0-----:R-:W-:Y:S02]  /*65980*/  F2FP.PACK_AB R9, R22, R18 ;  /* 0x000000121609723e */ /* 0x001fe400000000ff */
[----:B------:R-:W-:-:S05]  /*65990*/  F2FP.PACK_AB R8, R23, R20 ;  /* 0x000000141708723e */ /* 0x000fca00000000ff */
[----:B------:R-:W-:Y:S04]  /*659a0*/  STS.64 [R17+0xa80], R8 ;  /* 0x000a800811007388 */ /* 0x000fe80000000a00 */
        /* <DEDUP_REMOVED lines=13> */
[----:B------:R0:W-:Y:S04]  /*65a80*/  STS.64 [R17+0x300], R12 ;  /* 0x0003000c11007388 */ /* 0x0001e80000000a00 */
[----:B------:R3:W-:Y:S04]  /*65a90*/  STS.64 [R17+0xa00], R4 ;  /* 0x000a000411007388 */ /* 0x0007e80000000a00 */
[----:B0-----:R-:W2:Y:S04]  /*65aa0*/  LDL.LU R13, [R1+0x228] ;  /* 0x00022800010d7983 */ /* 0x001ea80000300800 */
[----:B------:R-:W2:Y:S01]  /*65ab0*/  LDL.LU R12, [R1+0x208] ;  /* 0x00020800010c7983 */ /* 0x000ea20000300800 */
[----:B---3--:R-:W-:-:S02]  /*65ac0*/  F2FP.PACK_AB R5, R28, R14 ;  /* 0x0000000e1c05723e */ /* 0x008fc400000000ff */
[----:B----4-:R-:W-:Y:S01]  /*65ad0*/  F2FP.PACK_AB R4, R19, R27 ;  /* 0x0000001b1304723e */ /* 0x010fe200000000ff */
[----:B------:R5:W-:Y:S02]  /*65ae0*/  STS.64 [R17+0x280], R6 ;  /* 0x0002800611007388 */ /* 0x000be40000000a00 */
[----:B-----5:R-:W-:Y:S02]  /*65af0*/  F2FP.PACK_AB R7, R26, R10 ;  /* 0x0000000a1a07723e */ /* 0x020fe400000000ff */
[----:B------:R-:W-:Y:S02]  /*65b00*/  F2FP.PACK_AB R6, R29, R0 ;  /* 0x000000001d06723e */ /* 0x000fe400000000ff */
[----:B--2---:R-:W-:Y:S02]  /*65b10*/  F2FP.PACK_AB R3, R2, R3 ;  /* 0x000000030203723e */ /* 0x004fe400000000ff */
[----:B------:R-:W-:Y:S02]  /*65b20*/  F2FP.PACK_AB R2, R25, R11 ;  /* 0x0000000b1902723e */ /* 0x000fe400000000ff */
[----:B------:R-:W2:Y:S04]  /*65b30*/  LDL.LU R25, [R1+0x294] ;  /* 0x0002940001197983 */ /* 0x000ea80000300800 */
[----:B------:R-:W2:Y:S04]  /*65b40*/  LDL.LU R11, [R1+0x290] ;  /* 0x00029000010b7983 */ /* 0x000ea80000300800 */
[----:B------:R-:W3:Y:S04]  /*65b50*/  LDL.LU R28, [R1+0x2ac] ;  /* 0x0002ac00011c7983 */ /* 0x000ee80000300800 */
[----:B------:R-:W3:Y:S04]  /*65b60*/  LDL.LU R14, [R1+0x2a8] ;  /* 0x0002a800010e7983 */ /* 0x000ee80000300800 */
[----:B------:R-:W4:Y:S04]  /*65b70*/  LDL.LU R19, [R1+0x2a0] ;  /* 0x0002a00001137983 */ /* 0x000f280000300800 */
[----:B------:R-:W4:Y:S01]  /*65b80*/  LDL.LU R27, [R1+0x298] ;  /* 0x00029800011b7983 */ /* 0x000f220000300800 */
[----:B------:R-:W-:-:S03]  /*65b90*/  F2FP.PACK_AB R9, R15, R9 ;  /* 0x000000090f09723e */ /* 0x000fc600000000ff */
[----:B------:R-:W5:Y:S04]  /*65ba0*/  LDL.LU R26, [R1+0x364] ;  /* 0x00036400011a7983 */ /* 0x000f680000300800 */
[----:B------:R-:W5:Y:S04]  /*65bb0*/  LDL.LU R10, [R1+0x2dc] ;  /* 0x0002dc00010a7983 */ /* 0x000f680000300800 */
[----:B------:R-:W2:Y:S04]  /*65bc0*/  LDL.LU R29, [R1+0x2d4] ;  /* 0x0002d400011d7983 */ /* 0x000ea80000300800 */
[----:B------:R-:W2:Y:S04]  /*65bd0*/  LDL.LU R0, [R1+0x2d0] ;  /* 0x0002d00001007983 */ /* 0x000ea80000300800 */
[----:B------:R-:W2:Y:S02]  /*65be0*/  LDL.LU R15, [R1+0x1290] ;  /* 0x00129000010f7983 */ /* 0x000ea40000300800 */
[----:B--2---:R-:W-:-:S02]  /*65bf0*/  F2FP.PACK_AB R8, R15, R8 ;  /* 0x000000080f08723e */ /* 0x004fc400000000ff */
[----:B------:R-:W2:Y:S02]  /*65c00*/  LDL.LU R15, [R1+0x128c] ;  /* 0x00128c00010f7983 */ /* 0x000ea40000300800 */
[----:B--2---:R-:W-:Y:S02]  /*65c10*/  F2FP.PACK_AB R13, R15, R13 ;  /* 0x0000000d0f0d723e */ /* 0x004fe400000000ff */
[----:B------:R-:W2:Y:S04]  /*65c20*/  LDL.LU R15, [R1+0x1288] ;  /* 0x00128800010f7983 */ /* 0x000ea80000300800 */
[----:B------:R0:W-:Y:S01]  /*65c30*/  STS.64 [R17+0xb00], R2 ;  /* 0x000b000211007388 */ /* 0x0001e20000000a00 */
[----:B--2---:R-:W-:-:S03]  /*65c40*/  F2FP.PACK_AB R12, R15, R12 ;  /* 0x0000000c0f0c723e */ /* 0x004fc600000000ff */
[----:B------:R-:W2:Y:S04]  /*65c50*/  LDL.LU R15, [R1+0x1284] ;  /* 0x00128400010f7983 */ /* 0x000ea80000300800 */
[----:B0-----:R-:W2:Y:S04]  /*65c60*/  LDL.LU R2, [R1+0x264] ;  /* 0x0002640001027983 */ /* 0x001ea80000300800 */
[----:B------:R-:W2:Y:S02]  /*65c70*/  LDL.LU R3, [R1+0x25c] ;  /* 0x00025c0001037983 */ /* 0x000ea40000300800 */
[----:B--2---:R-:W-:-:S02]  /*65c80*/  F2FP.PACK_AB R3, R2, R3 ;  /* 0x000000030203723e */ /* 0x004fc400000000ff */
[----:B------:R-:W-:Y:S02]  /*65c90*/  F2FP.PACK_AB R2, R15, R21 ;  /* 0x000000150f02723e */ /* 0x000fe400000000ff */
[----:B------:R-:W2:Y:S04]  /*65ca0*/  LDL.LU R15, [R1+0x524] ;  /* 0x00052400010f7983 */ /* 0x000ea80000300800 */
[----:B--2---:R0:W-:Y:S04]  /*65cb0*/  STL [R1+0x127c], R15 ;  /* 0x00127c0f01007387 */ /* 0x0041e80000100800 */
[----:B0-----:R-:W2:Y:S04]  /*65cc0*/  LDL.LU R15, [R1+0x360] ;  /* 0x00036000010f7983 */ /* 0x001ea80000300800 */
[----:B------:R0:W-:Y:S04]  /*65cd0*/  STS.64 [R17+0x380], R4 ;  /* 0x0003800411007388 */ /* 0x0001e80000000a00 */
[----:B------:R1:W-:Y:S01]  /*65ce0*/  STS.64 [R17+0xb80], R6 ;  /* 0x000b800611007388 */ /* 0x0003e20000000a00 */
[----:B0-----:R-:W-:-:S02]  /*65cf0*/  F2FP.PACK_AB R5, R16, R22 ;  /* 0x000000161005723e */ /* 0x001fc400000000ff */
[----:B------:R-:W-:Y:S02]  /*65d00*/  F2FP.PACK_AB R4, R18, R23 ;  /* 0x000000171204723e */ /* 0x000fe400000000ff */
[----:B-1----:R-:W-:Y:S01]  /*65d10*/  F2FP.PACK_AB R7, R20, R24 ;  /* 0x000000181407723e */ /* 0x002fe200000000ff */
[----:B------:R3:W-:Y:S01]  /*65d20*/  STS.64 [R17+0x400], R8 ;  /* 0x0004000811007388 */ /* 0x0007e20000000a00 */
[----:B------:R-:W-:-:S03]  /*65d30*/  F2FP.PACK_AB R6, R25, R11 ;  /* 0x0000000b1906723e */ /* 0x000fc600000000ff */
[----:B------:R5:W-:Y:S01]  /*65d40*/  STS.64 [R17+0xc00], R12 ;  /* 0x000c000c11007388 */ /* 0x000be20000000a00 */
[----:B---3--:R-:W-:Y:S02]  /*65d50*/  F2FP.PACK_AB R9, R28, R14 ;  /* 0x0000000e1c09723e */ /* 0x008fe400000000ff */
[----:B----4-:R-:W-:Y:S02]  /*65d60*/  F2FP.PACK_AB R8, R19, R27 ;  /* 0x0000001b1308723e */ /* 0x010fe400000000ff */
[----:B-----5:R-:W-:Y:S02]  /*65d70*/  F2FP.PACK_AB R13, R26, R10 ;  /* 0x0000000a1a0d723e */ /* 0x020fe400000000ff */
[----:B------:R-:W-:Y:S01]  /*65d80*/  F2FP.PACK_AB R12, R29, R0 ;  /* 0x000000001d0c723e */ /* 0x000fe200000000ff */
[----:B------:R-:W-:Y:S04]  /*65d90*/  STS.64 [R17+0x480], R2 ;  /* 0x0004800211007388 */ /* 0x000fe80000000a00 */
[----:B--2---:R0:W-:Y:S04]  /*65da0*/  STL [R1+0x1280], R15 ;  /* 0x0012800f01007387 */ /* 0x0041e80000100800 */
[----:B0-----:R-:W2:Y:S04]  /*65db0*/  LDL.LU R15, [R1+0x36c] ;  /* 0x00036c00010f7983 */ /* 0x001ea80000300800 */
[----:B------:R-:W3:Y:S04]  /*65dc0*/  LDL.LU R21, [R1+0x514] ;  /* 0x0005140001157983 */ /* 0x000ee80000300800 */
[----:B------:R-:W4:Y:S04]  /*65dd0*/  LDL.LU R16, [R1+0x52c] ;  /* 0x00052c0001107983 */ /* 0x000f280000300800 */
[----:B------:R-:W5:Y:S04]  /*65de0*/  LDL.LU R22, [R1+0x520] ;  /* 0x0005200001167983 */ /* 0x000f680000300800 */
        /* <DEDUP_REMOVED lines=15> */
[----:B------:R-:W3:Y:S04]  /*65ee0*/  LDL.LU R2, [R1+0x2d8] ;  /* 0x0002d80001027983 */ /* 0x000ee80000300800 */
[----:B------:R0:W-:Y:S04]  /*65ef0*/  STS.64 [R17+0xc80], R4 ;  /* 0x000c800411007388 */ /* 0x0001e80000000a00 */
[----:B------:R1:W-:Y:S04]  /*65f00*/  STS.64 [R17+0x500], R6 ;  /* 0x0005000611007388 */ /* 0x0003e80000000a00 */
[----:B------:R1:W-:Y:S04]  /*65f10*/  STS.64 [R17+0xd00], R8 ;  /* 0x000d000811007388 */ /* 0x0003e80000000a00 */
[----:B0-----:R-:W3:Y:S04]  /*65f20*/  LDL.LU R5, [R1+0x51c] ;  /* 0x00051c0001057983 */ /* 0x001ee80000300800 */
[----:B------:R-:W3:Y:S04]  /*65f30*/  LDL.LU R4, [R1+0x510] ;  /* 0x0005100001047983 */ /* 0x000ee80000300800 */
[----:B-1----:R-:W4:Y:S04]  /*65f40*/  LDL.LU R7, [R1+0x528] ;  /* 0x0005280001077983 */ /* 0x002f280000300800 */
[----:B------:R-:W5:Y:S04]  /*65f50*/  LDL.LU R6, [R1+0x518] ;  /* 0x0005180001067983 */ /* 0x000f680000300800 */
[----:B------:R-:W3:Y:S04]  /*65f60*/  LDL.LU R9, [R1+0x57c] ;  /* 0x00057c0001097983 */ /* 0x000ee80000300800 */
[----:B------:R-:W3:Y:S04]  /*65f70*/  LDL.LU R8, [R1+0x570] ;  /* 0x0005700001087983 */ /* 0x000ee80000300800 */
[----:B------:R0:W-:Y:S04]  /*65f80*/  STS.64 [R17+0x580], R12 ;  /* 0x0005800c11007388 */ /* 0x0001e80000000a00 */
[----:B0-----:R-:W3:Y:S04]  /*65f90*/  LDL.LU R13, [R1+0x588] ;  /* 0x00058800010d7983 */ /* 0x001ee80000300800 */
[----:B------:R-:W3:Y:S01]  /*65fa0*/  LDL.LU R12, [R1+0x578] ;  /* 0x00057800010c7983 */ /* 0x000ee20000300800 */
[----:B--2---:R-:W-:-:S03]  /*65fb0*/  F2FP.PACK_AB R3, R15, R3 ;  /* 0x000000030f03723e */ /* 0x004fc600000000ff */
[----:B------:R-:W3:Y:S02]  /*65fc0*/  LDL.LU R15, [R1+0x1280] ;  /* 0x00128000010f7983 */ /* 0x000ee40000300800 */
[----:B---3--:R-:W-:Y:S02]  /*65fd0*/  F2FP.PACK_AB R2, R15, R2 ;  /* 0x000000020f02723e */ /* 0x008fe400000000ff */
[----:B------:R-:W2:Y:S01]  /*65fe0*/  LDL.LU R15, [R1+0x127c] ;  /* 0x00127c00010f7983 */ /* 0x000ea20000300800 */
[----:B------:R-:W-:Y:S02]  /*65ff0*/  F2FP.PACK_AB R4, R21, R4 ;  /* 0x000000041504723e */ /* 0x000fe400000000ff */
[----:B----4-:R-:W-:Y:S02]  /*66000*/  F2FP.PACK_AB R7, R16, R7 ;  /* 0x000000071007723e */ /* 0x010fe400000000ff */
[----:B-----5:R-:W-:Y:S02]  /*66010*/  F2FP.PACK_AB R6, R22, R6 ;  /* 0x000000061606723e */ /* 0x020fe400000000ff */
[----:B------:R-:W-:-:S02]  /*66020*/  F2FP.PACK_AB R9, R18, R9 ;  /* 0x000000091209723e */ /* 0x000fc400000000ff */
[----:B--2---:R-:W-:Y:S02]  /*66030*/  F2FP.PACK_AB R5, R15, R5 ;  /* 0x000000050f05723e */ /* 0x004fe400000000ff */
[----:B------:R-:W2:Y:S04]  /*66040*/  LDL.LU R15, [R1+0x1278] ;  /* 0x00127800010f7983 */ /* 0x000ea80000300800 */
[----:B------:R-:W3:Y:S04]  /*66050*/  LDL.LU R21, [R1+0x1274] ;  /* 0x0012740001157983 */ /* 0x000ee80000300800 */
[----:B------:R-:W2:Y:S04]  /*66060*/  LDL.LU R16, [R1+0x1270] ;  /* 0x0012700001107983 */ /* 0x000ea80000300800 */
[----:B------:R-:W3:Y:S04]  /*66070*/  LDL.LU R22, [R1+0x126c] ;  /* 0x00126c0001167983 */ /* 0x000ee80000300800 */
[----:B------:R-:W4:Y:S01]  /*66080*/  LDL.LU R18, [R1+0x1268] ;  /* 0x0012680001127983 */ /* 0x000f220000300800 */
[----:B------:R-:W-:-:S02]  /*66090*/  F2FP.PACK_AB R8, R23, R8 ;  /* 0x000000081708723e */ /* 0x000fc400000000ff */
[----:B------:R-:W-:Y:S01]  /*660a0*/  F2FP.PACK_AB R13, R20, R13 ;  /* 0x0000000d140d723e */ /* 0x000fe200000000ff */
[----:B------:R-:W5:Y:S01]  /*660b0*/  LDL.LU R23, [R1+0x1264] ;  /* 0x0012640001177983 */ /* 0x000f620000300800 */
[----:B------:R-:W-:-:S03]  /*660c0*/  F2FP.PACK_AB R12, R24, R12 ;  /* 0x0000000c180c723e */ /* 0x000fc600000000ff */
[----:B------:R-:W3:Y:S04]  /*660d0*/  LDL.LU R20, [R1+0x1260] ;  /* 0x0012600001147983 */ /* 0x000ee80000300800 */
[----:B------:R-:W5:Y:S04]  /*660e0*/  LDL.LU R24, [R1+0x125c] ;  /* 0x00125c0001187983 */ /* 0x000f680000300800 */
[----:B------:R0:W-:Y:S04]  /*660f0*/  STS.64 [R17+0x600], R4 ;  /* 0x0006000411007388 */ /* 0x0001e80000000a00 */
[----:B------:R1:W-:Y:S04]  /*66100*/  STS.64 [R17+0xe00], R6 ;  /* 0x000e000611007388 */ /* 0x0003e80000000a00 */
[----:B------:R1:W-:Y:S04]  /*66110*/  STS.64 [R17+0x680], R8 ;  /* 0x0006800811007388 */ /* 0x0003e80000000a00 */
[----:B0-----:R-:W3:Y:S04]  /*66120*/  LDL.LU R4, [R1+0x62c] ;  /* 0x00062c0001047983 */ /* 0x001ee80000300800 */
[----:B------:R-:W3:Y:S04]  /*66130*/  LDL.LU R5, [R1+0x628] ;  /* 0x0006280001057983 */ /* 0x000ee80000300800 */
[----:B-1----:R-:W3:Y:S04]  /*66140*/  LDL.LU R6, [R1+0x5f4] ;  /* 0x0005f40001067983 */ /* 0x002ee80000300800 */
[----:B------:R-:W3:Y:S04]  /*66150*/  LDL.LU R7, [R1+0x5f0] ;  /* 0x0005f00001077983 */ /* 0x000ee80000300800 */
[----:B------:R-:W3:Y:S04]  /*66160*/  LDL.LU R8, [R1+0x624] ;  /* 0x0006240001087983 */ /* 0x000ee80000300800 */
[----:B------:R2:W-:Y:S04]  /*66170*/  STS.64 [R17+0xd80], R2 ;  /* 0x000d800211007388 */ /* 0x0005e80000000a00 */
[----:B------:R-:W3:Y:S01]  /*66180*/  LDL.LU R9, [R1+0x5fc] ;  /* 0x0005fc0001097983 */ /* 0x000ee20000300800 */
[----:B--2---:R-:W-:-:S03]  /*66190*/  F2FP.PACK_AB R2, R16, R15 ;  /* 0x0000000f1002723e */ /* 0x004fc600000000ff */
[----:B----4-:R-:W-:Y:S04]  /*661a0*/  STL [R1+0x11d0], R18 ;  /* 0x0011d01201007387 */ /* 0x010fe80000100800 */
        /* <DEDUP_REMOVED lines=10> */
[----:B0-----:R-:W2:Y:S01]  /*66250*/  LDL.LU R15, [R1+0x58] ;  /* 0x00005800010f7983 */ /* 0x001ea20000300800 */
[----:B---3--:R-:W-:-:S03]  /*66260*/  F2FP.PACK_AB R3, R20, R18 ;  /* 0x000000121403723e */ /* 0x008fc600000000ff */
[----:B------:R0:W-:Y:S02]  /*66270*/  STS.64 [R17+0xe80], R12 ;  /* 0x000e800c11007388 */ /* 0x0001e40000000a00 */
[----:B0-----:R-:W-:Y:S02]  /*66280*/  F2FP.PACK_AB R13, R8, R9 ;  /* 0x00000009080d723e */ /* 0x001fe400000000ff */
[----:B------:R-:W-:Y:S02]  /*66290*/  F2FP.PACK_AB R12, R6, R7 ;  /* 0x00000007060c723e */ /* 0x000fe400000000ff */
[----:B------:R-:W-:Y:S02]  /*662a0*/  F2FP.PACK_AB R8, R25, R11 ;  /* 0x0000000b1908723e */ /* 0x000fe400000000ff */
[----:B------:R-:W-:Y:S02]  /*662b0*/  F2FP.PACK_AB R7, R28, R14 ;  /* 0x0000000e1c07723e */ /* 0x000fe400000000ff */
[----:B------:R-:W-:-:S02]  /*662c0*/  F2FP.PACK_AB R6, R19, R27 ;  /* 0x0000001b1306723e */ /* 0x000fc400000000ff */
[----:B------:R-:W-:Y:S02]  /*662d0*/  F2FP.PACK_AB R9, R4, R5 ;  /* 0x000000050409723e */ /* 0x000fe400000000ff */
[----:B------:R-:W-:Y:S02]  /*662e0*/  F2FP.PACK_AB R5, R26, R10 ;  /* 0x0000000a1a05723e */ /* 0x000fe400000000ff */
[----:B------:R-:W-:Y:S01]  /*662f0*/  F2FP.PACK_AB R4, R29, R0 ;  /* 0x000000001d04723e */ /* 0x000fe200000000ff */
[----:B------:R-:W-:Y:S04]  /*66300*/  STS.64 [R17+0x700], R12 ;  /* 0x0007000c11007388 */ /* 0x000fe80000000a00 */
[----:B------:R-:W-:Y:S04]  /*66310*/  STS.64 [R17+0xf00], R8 ;  /* 0x000f000811007388 */ /* 0x000fe80000000a00 */
[----:B------:R-:W-:Y:S04]  /*66320*/  STS.64 [R17+0x780], R6 ;  /* 0x0007800611007388 */ /* 0x000fe80000000a00 */
[----:B------:R-:W-:Y:S04]  /*66330*/  STS.64 [R17+0xf80], R4 ;  /* 0x000f800411007388 */ /* 0x000fe80000000a00 */
[----:B--2---:R0:W-:Y:S04]  /*66340*/  STL [R1+0x1258], R15 ;  /* 0x0012580f01007387 */ /* 0x0041e80000100800 */
[----:B0-----:R-:W2:Y:S04]  /*66350*/  LDL.LU R15, [R1+0x68] ;  /* 0x00006800010f7983 */ /* 0x001ea80000300800 */
[----:B------:R-:W3:Y:S04]  /*66360*/  LDL.LU R16, [R1+0x10c] ;  /* 0x00010c0001107983 */ /* 0x000ee80000300800 */
[----:B------:R-:W3:Y:S04]  /*66370*/  LDL.LU R18, [R1+0x108] ;  /* 0x0001080001127983 */ /* 0x000ee80000300800 */
[----:B------:R-:W4:Y:S04]  /*66380*/  LDL.LU R20, [R1+0x100] ;  /* 0x0001000001147983 */ /* 0x000f280000300800 */
[----:B------:R-:W4:Y:S04]  /*66390*/  LDL.LU R25, [R1+0xf8] ;  /* 0x0000f80001197983 */ /* 0x000f280000300800 */
        /* <DEDUP_REMOVED lines=14> */
[----:B------:R-:W2:Y:S01]  /*66480*/  LDL.LU R5, [R1+0x60] ;  /* 0x0000600001057983 */ /* 0x000ea20000300800 */
[----:B------:R-:W-:-:S03]  /*66490*/  LOP3.LUT R11, R17, 0x10, RZ, 0x3c, !PT ;  /* 0x00000010110b7812 */ /* 0x000fc600078e3cff */
[----:B------:R-:W3:Y:S04]  /*664a0*/  LDL.LU R4, [R1+0x54] ;  /* 0x0000540001047983 */ /* 0x000ee80000300800 */
[----:B------:R5:W-:Y:S04]  /*664b0*/  STS.64 [R11+0x20000], R2 ;  /* 0x020000020b007388 */ /* 0x000be80000000a00 */
[----:B------:R-:W3:Y:S01]  /*664c0*/  LDL.LU R17, [R1+0xf4] ;  /* 0x0000f40001117983 */ /* 0x000ee20000300800 */
[----:B-----5:R-:W-:-:S03]  /*664d0*/  F2FP.PACK_AB R3, R24, R23 ;  /* 0x000000171803723e */ /* 0x020fc600000000ff */
[----:B------:R-:W5:Y:S01]  /*664e0*/  LDL.LU R23, [R1+0x104] ;  /* 0x0001040001177983 */ /* 0x000f620000300800 */
[----:B------:R-:W-:-:S03]  /*664f0*/  F2FP.PACK_AB R2, R22, R21 ;  /* 0x000000151602723e */ /* 0x000fc600000000ff */
[----:B------:R-:W5:Y:S04]  /*66500*/  LDL.LU R24, [R1+0xfc] ;  /* 0x0000fc0001187983 */ /* 0x000f680000300800 */
[----:B------:R-:W3:Y:S04]  /*66510*/  LDL.LU R21, [R1+0xc0] ;  /* 0x0000c00001157983 */ /* 0x000ee80000300800 */
[----:B------:R-:W3:Y:S01]  /*66520*/  LDL.LU R22, [R1+0xb4] ;  /* 0x0000b40001167983 */ /* 0x000ee20000300800 */
[----:B--2---:R-:W-:-:S03]  /*66530*/  F2FP.PACK_AB R5, R15, R5 ;  /* 0x000000050f05723e */ /* 0x004fc600000000ff */
[----:B------:R-:W3:Y:S02]  /*66540*/  LDL.LU R15, [R1+0x1258] ;  /* 0x00125800010f7983 */ /* 0x000ee40000300800 */
[----:B---3--:R-:W-:Y:S02]  /*66550*/  F2FP.PACK_AB R4, R15, R4 ;  /* 0x000000040f04723e */ /* 0x008fe400000000ff */
[----:B------:R-:W2:Y:S02]  /*66560*/  LDL.LU R15, [R1+0x1254] ;  /* 0x00125400010f7983 */ /* 0x000ea40000300800 */
[----:B--2---:R-:W-:Y:S02]  /*66570*/  F2FP.PACK_AB R7, R15, R7 ;  /* 0x000000070f07723e */ /* 0x004fe400000000ff */
[----:B------:R-:W2:Y:S02]  /*66580*/  LDL.LU R15, [R1+0x1250] ;  /* 0x00125000010f7983 */ /* 0x000ea40000300800 */
[----:B--2---:R-:W-:-:S02]  /*66590*/  F2FP.PACK_AB R6, R15, R6 ;  /* 0x000000060f06723e */ /* 0x004fc400000000ff */
[----:B------:R-:W2:Y:S02]  /*665a0*/  LDL.LU R15, [R1+0x124c] ;  /* 0x00124c00010f7983 */ /* 0x000ea40000300800 */
[----:B--2---:R-:W-:Y:S02]  /*665b0*/  F2FP.PACK_AB R9, R15, R9 ;  /* 0x000000090f09723e */ /* 0x004fe400000000ff */
[----:B------:R-:W2:Y:S01]  /*665c0*/  LDL.LU R15, [R1+0x1248] ;  /* 0x00124800010f7983 */ /* 0x000ea20000300800 */
[----:B------:R-:W-:-:S03]  /*665d0*/  F2FP.PACK_AB R13, R21, R13 ;  /* 0x0000000d150d723e */ /* 0x000fc600000000ff */
[----:B------:R5:W-:Y:S01]  /*665e0*/  STS.64 [R11+0x20800], R2 ;  /* 0x020800020b007388 */ /* 0x000be20000000a00 */
[----:B------:R-:W-:-:S03]  /*665f0*/  F2FP.PACK_AB R12, R22, R12 ;  /* 0x0000000c160c723e */ /* 0x000fc600000000ff */
[----:B------:R-:W-:Y:S01]  /*66600*/  STS.64 [R11+0x20080], R4 ;  /* 0x020080040b007388 */ /* 0x000fe20000000a00 */
[----:B-----5:R-:W-:-:S03]  /*66610*/  F2FP.PACK_AB R3, R23, R24 ;  /* 0x000000181703723e */ /* 0x020fc600000000ff */
[----:B------:R-:W-:Y:S04]  /*66620*/  STS.64 [R11+0x20900], R12 ;  /* 0x0209000c0b007388 */ /* 0x000fe80000000a00 */
[----:B------:R0:W-:Y:S02]  /*66630*/  STS.64 [R11+0x20880], R6 ;  /* 0x020880060b007388 */ /* 0x0001e40000000a00 */
[----:B0-----:R-:W-:Y:S02]  /*66640*/  F2FP.PACK_AB R7, R28, R14 ;  /* 0x0000000e1c07723e */ /* 0x001fe400000000ff */
[----:B--2---:R-:W-:Y:S02]  /*66650*/  F2FP.PACK_AB R8, R15, R8 ;  /* 0x000000080f08723e */ /* 0x004fe400000000ff */
[----:B------:R-:W2:Y:S04]  /*66660*/  LDL.LU R15, [R1+0x1244] ;  /* 0x00124400010f7983 */ /* 0x000ea80000300800 */
[----:B------:R-:W-:Y:S04]  /*66670*/  STL [R1+0x123c], R11 ;  /* 0x00123c0b01007387 */ /* 0x000fe80000100800 */
[----:B------:R0:W-:Y:S04]  /*66680*/  STL [R1+0x1240], R3 ;  /* 0x0012400301007387 */ /* 0x0001e80000100800 */
[----:B------:R1:W-:Y:S04]  /*66690*/  STS.64 [R11+0x20100], R8 ;  /* 0x020100080b007388 */ /* 0x0003e80000000a00 */
[----:B0-----:R-:W3:Y:S04]  /*666a0*/  LDL.LU R3, [R1+0x19c] ;  /* 0x00019c0001037983 */ /* 0x001ee80000300800 */
[----:B------:R-:W3:Y:S01]  /*666b0*/  LDL.LU R13, [R1+0x194] ;  /* 0x00019400010d7983 */ /* 0x000ee20000300800 */
[----:B-1----:R-:W-:-:S03]  /*666c0*/  F2FP.PACK_AB R8, R29, R0 ;  /* 0x000000001d08723e */ /* 0x002fc600000000ff */
        /* <DEDUP_REMOVED lines=17> */
[----:B------:R-:W-:-:S02]  /*667e0*/  F2FP.PACK_AB R6, R19, R27 ;  /* 0x0000001b1306723e */ /* 0x000fc400000000ff */
[----:B------:R-:W-:Y:S02]  /*667f0*/  F2FP.PACK_AB R2, R17, R15 ;  /* 0x0000000f1102723e */ /* 0x000fe400000000ff */
[----:B------:R-:W-:Y:S02]  /*66800*/  F2FP.PACK_AB R5, R16, R18 ;  /* 0x000000121005723e */ /* 0x000fe400000000ff */
[----:B----4-:R-:W-:Y:S02]  /*66810*/  F2FP.PACK_AB R4, R20, R25 ;  /* 0x000000191404723e */ /* 0x010fe400000000ff */
[----:B------:R-:W-:Y:S02]  /*66820*/  F2FP.PACK_AB R9, R26, R10 ;  /* 0x0000000a1a09723e */ /* 0x000fe400000000ff */
[----:B---3--:R-:W-:Y:S02]  /*66830*/  F2FP.PACK_AB R13, R3, R13 ;  /* 0x0000000d030d723e */ /* 0x008fe400000000ff */
[----:B-----5:R-:W-:Y:S01]  /*66840*/  F2FP.PACK_AB R12, R11, R12 ;  /* 0x0000000c0b0c723e */ /* 0x020fe200000000ff */
[----:B--2---:R0:W-:Y:S04]  /*66850*/  STL [R1+0x1238], R14 ;  /* 0x0012380e01007387 */ /* 0x0041e80000100800 */
[----:B0-----:R-:W2:Y:S04]  /*66860*/  LDL.LU R14, [R1+0x198] ;  /* 0x00019800010e7983 */ /* 0x001ea80000300800 */
        /* <DEDUP_REMOVED lines=17> */
[----:B--2---:R0:W-:Y:S04]  /*66980*/  STS.64 [R11+0x20180], R2 ;  /* 0x020180020b007388 */ /* 0x0041e80000000a00 */
[----:B0-----:R-:W2:Y:S04]  /*66990*/  LDL.LU R2, [R1+0x190] ;  /* 0x0001900001027983 */ /* 0x001ea80000300800 */
[----:B------:R0:W-:Y:S04]  /*669a0*/  STS.64 [R11+0x20980], R4 ;  /* 0x020980040b007388 */ /* 0x0001e80000000a00 */
[----:B------:R1:W-:Y:S04]  /*669b0*/  STS.64 [R11+0x20200], R6 ;  /* 0x020200060b007388 */ /* 0x0003e80000000a00 */
[----:B------:R1:W-:Y:S04]  /*669c0*/  STS.64 [R11+0x20a00], R8 ;  /* 0x020a00080b007388 */ /* 0x0003e80000000a00 */
[----:B0-----:R-:W3:Y:S04]  /*669d0*/  LDL.LU R5, [R1+0x1e8] ;  /* 0x0001e80001057983 */ /* 0x001ee80000300800 */
[----:B------:R-:W3:Y:S04]  /*669e0*/  LDL.LU R4, [R1+0x1dc] ;  /* 0x0001dc0001047983 */ /* 0x000ee80000300800 */
[----:B-1----:R-:W3:Y:S04]  /*669f0*/  LDL.LU R7, [R1+0x1f4] ;  /* 0x0001f40001077983 */ /* 0x002ee80000300800 */
[----:B------:R-:W3:Y:S01]  /*66a00*/  LDL.LU R6, [R1+0x1e4] ;  /* 0x0001e40001067983 */ /* 0x000ee20000300800 */
[----:B------:R-:W-:-:S03]  /*66a10*/  F2FP.PACK_AB R3, R29, R0 ;  /* 0x000000001d03723e */ /* 0x000fc600000000ff */
[----:B------:R-:W3:Y:S04]  /*66a20*/  LDL.LU R9, [R1+0x23c] ;  /* 0x00023c0001097983 */ /* 0x000ee80000300800 */
[----:B------:R-:W3:Y:S04]  /*66a30*/  LDL.LU R8, [R1+0x230] ;  /* 0x0002300001087983 */ /* 0x000ee80000300800 */
[----:B------:R0:W-:Y:S04]  /*66a40*/  STS.64 [R11+0x20280], R12 ;  /* 0x0202800c0b007388 */ /* 0x0001e80000000a00 */
[----:B0-----:R-:W3:Y:S04]  /*66a50*/  LDL.LU R13, [R1+0x248] ;  /* 0x00024800010d7983 */ /* 0x001ee80000300800 */
[----:B------:R-:W3:Y:S04]  /*66a60*/  LDL.LU R12, [R1+0x238] ;  /* 0x00023800010c7983 */ /* 0x000ee80000300800 */
        /* <DEDUP_REMOVED lines=11> */
[----:B------:R-:W2:Y:S02]  /*66b20*/  LDL.LU R14, [R1+0x1228] ;  /* 0x00122800010e7983 */ /* 0x000ea40000300800 */
[----:B--2---:R-:W-:Y:S02]  /*66b30*/  F2FP.PACK_AB R9, R14, R9 ;  /* 0x000000090e09723e */ /* 0x004fe400000000ff */
[----:B------:R-:W2:Y:S02]  /*66b40*/  LDL.LU R14, [R1+0x1224] ;  /* 0x00122400010e7983 */ /* 0x000ea40000300800 */
[----:B--2---:R-:W-:-:S02]  /*66b50*/  F2FP.PACK_AB R8, R14, R8 ;  /* 0x000000080e08723e */ /* 0x004fc400000000ff */
[----:B------:R-:W2:Y:S01]  /*66b60*/  LDL.LU R14, [R1+0x1220] ;  /* 0x00122000010e7983 */ /* 0x000ea20000300800 */
[----:B------:R-:W-:Y:S02]  /*66b70*/  F2FP.PACK_AB R12, R27, R12 ;  /* 0x0000000c1b0c723e */ /* 0x000fe400000000ff */
[----:B--2---:R-:W-:Y:S02]  /*66b80*/  F2FP.PACK_AB R13, R14, R13 ;  /* 0x0000000d0e0d723e */ /* 0x004fe400000000ff */
[----:B------:R-:W2:Y:S04]  /*66b90*/  LDL.LU R14, [R1+0x121c] ;  /* 0x00121c00010e7983 */ /* 0x000ea80000300800 */
[----:B------:R-:W2:Y:S04]  /*66ba0*/  LDL.LU R27, [R1+0x1218] ;  /* 0x00121800011b7983 */ /* 0x000ea80000300800 */
[----:B------:R0:W-:Y:S04]  /*66bb0*/  STS.64 [R11+0x20b80], R12 ;  /* 0x020b800c0b007388 */ /* 0x0001e80000000a00 */
[----:B0-----:R-:W3:Y:S04]  /*66bc0*/  LDL.LU R13, [R1+0x2f8] ;  /* 0x0002f800010d7983 */ /* 0x001ee80000300800 */
[----:B------:R0:W-:Y:S02]  /*66bd0*/  STS.64 [R11+0x20b00], R6 ;  /* 0x020b00060b007388 */ /* 0x0001e40000000a00 */
[----:B0-----:R-:W-:-:S02]  /*66be0*/  F2FP.PACK_AB R7, R20, R25 ;  /* 0x000000191407723e */ /* 0x001fc400000000ff */
[----:B---3--:R0:W-:Y:S04]  /*66bf0*/  STL [R1+0x1214], R13 ;  /* 0x0012140d01007387 */ /* 0x0081e80000100800 */
[----:B0-----:R-:W3:Y:S04]  /*66c00*/  LDL.LU R13, [R1+0x328] ;  /* 0x00032800010d7983 */ /* 0x001ee80000300800 */
[----:B------:R-:W2:Y:S01]  /*66c10*/  LDL.LU R25, [R1+0x32c] ;  /* 0x00032c0001197983 */ /* 0x000ea20000300800 */
[----:B------:R-:W-:-:S03]  /*66c20*/  F2FP.PACK_AB R6, R28, R19 ;  /* 0x000000131c06723e */ /* 0x000fc600000000ff */
[----:B------:R0:W-:Y:S04]  /*66c30*/  STS.64 [R11+0x20380], R8 ;  /* 0x020380080b007388 */ /* 0x0001e80000000a00 */
[----:B------:R4:W-:Y:S01]  /*66c40*/  STS.64 [R11+0x20a80], R2 ;  /* 0x020a80020b007388 */ /* 0x0009e20000000a00 */
[----:B0-----:R-:W-:Y:S02]  /*66c50*/  F2FP.PACK_AB R9, R26, R10 ;  /* 0x0000000a1a09723e */ /* 0x001fe400000000ff */
[----:B----4-:R-:W-:Y:S02]  /*66c60*/  F2FP.PACK_AB R3, R21, R22 ;  /* 0x000000161503723e */ /* 0x010fe400000000ff */
[----:B------:R-:W-:Y:S01]  /*66c70*/  F2FP.PACK_AB R8, R29, R0 ;  /* 0x000000001d08723e */ /* 0x000fe200000000ff */
[----:B------:R0:W-:Y:S01]  /*66c80*/  STS.64 [R11+0x20300], R4 ;  /* 0x020300040b007388 */ /* 0x0001e20000000a00 */
[----:B-----5:R-:W-:-:S05]  /*66c90*/  F2FP.PACK_AB R2, R23, R24 ;  /* 0x000000181702723e */ /* 0x020fca00000000ff */
[----:B------:R-:W-:Y:S01]  /*66ca0*/  STS.64 [R11+0x20400], R2 ;  /* 0x020400020b007388 */ /* 0x000fe20000000a00 */
[----:B0-----:R-:W-:Y:S02]  /*66cb0*/  F2FP.PACK_AB R5, R17, R15 ;  /* 0x0000000f1105723e */ /* 0x001fe400000000ff */
[----:B------:R-:W-:-:S05]  /*66cc0*/  F2FP.PACK_AB R4, R16, R18 ;  /* 0x000000121004723e */ /* 0x000fca00000000ff */
[----:B------:R-:W-:Y:S04]  /*66cd0*/  STS.64 [R11+0x20c00], R4 ;  /* 0x020c00040b007388 */ /* 0x000fe80000000a00 */
[----:B--2---:R0:W-:Y:S04]  /*66ce0*/  STL [R1+0x1210], R25 ;  /* 0x0012101901007387 */ /* 0x0041e80000100800 */
[----:B0-----:R-:W2:Y:S04]  /*66cf0*/  LDL.LU R25, [R1+0x33c] ;  /* 0x00033c0001197983 */ /* 0x001ea80000300800 */
        /* <DEDUP_REMOVED lines=16> */
[----:B------:R-:W2:Y:S04]  /*66e00*/  LDL.LU R2, [R1+0x2fc] ;  /* 0x0002fc0001027983 */ /* 0x000ea80000300800 */
[----:B------:R-:W2:Y:S01]  /*66e10*/  LDL.LU R5, [R1+0x338] ;  /* 0x0003380001057983 */ /* 0x000ea20000300800 */
[----:B------:R-:W-:-:S03]  /*66e20*/  IADD3 R12, R27, -R14, RZ ;  /* 0x8000000e1b0c7210 */ /* 0x000fc60007ffe0ff */
[----:B------:R-:W4:Y:S04]  /*66e30*/  LDL.LU R4, [R1+0x30c] ;  /* 0x00030c0001047983 */ /* 0x000f280000300800 */
[----:B------:R0:W-:Y:S04]  /*66e40*/  STL [R1+0x11d4], R14 ;  /* 0x0011d40e01007387 */ /* 0x0001e80000100800 */
[----:B------:R1:W-:Y:S04]  /*66e50*/  STS.64 [R11+0x20480], R6 ;  /* 0x020480060b007388 */ /* 0x0003e80000000a00 */
[----:B------:R1:W-:Y:S04]  /*66e60*/  STS.64 [R11+0x20c80], R8 ;  /* 0x020c80080b007388 */ /* 0x0003e80000000a00 */
[----:B0-----:R-:W4:Y:S04]  /*66e70*/  LDL.LU R14, [R1+0x53c] ;  /* 0x00053c00010e7983 */ /* 0x001f280000300800 */
[----:B-1----:R-:W4:Y:S04]  /*66e80*/  LDL.LU R7, [R1+0x538] ;  /* 0x0005380001077983 */ /* 0x002f280000300800 */
[----:B------:R-:W5:Y:S04]  /*66e90*/  LDL.LU R6, [R1+0x530] ;  /* 0x0005300001067983 */ /* 0x000f680000300800 */
[----:B------:R-:W5:Y:S04]  /*66ea0*/  LDL.LU R9, [R1+0x548] ;  /* 0x0005480001097983 */ /* 0x000f680000300800 */
[----:B------:R-:W5:Y:S01]  /*66eb0*/  LDL.LU R8, [R1+0x544] ;  /* 0x0005440001087983 */ /* 0x000f620000300800 */
[----:B---3--:R-:W-:-:S03]  /*66ec0*/  F2FP.PACK_AB R3, R13, R3 ;  /* 0x000000030d03723e */ /* 0x008fc600000000ff */
[----:B------:R-:W3:Y:S01]  /*66ed0*/  LDL.LU R13, [R1+0x1214] ;  /* 0x00121400010d7983 */ /* 0x000ee20000300800 */
[----:B--2---:R-:W-:-:S03]  /*66ee0*/  F2FP.PACK_AB R5, R25, R5 ;  /* 0x000000051905723e */ /* 0x004fc600000000ff */
[----:B------:R-:W2:Y:S01]  /*66ef0*/  LDL.LU R25, [R1+0x1210] ;  /* 0x0012100001197983 */ /* 0x000ea20000300800 */
[----:B----4-:R-:W-:Y:S02]  /*66f00*/  F2FP.PACK_AB R7, R28, R7 ;  /* 0x000000071c07723e */ /* 0x010fe400000000ff */
[----:B-----5:R-:W-:Y:S02]  /*66f10*/  F2FP.PACK_AB R6, R19, R6 ;  /* 0x000000061306723e */ /* 0x020fe400000000ff */
[----:B------:R-:W-:Y:S02]  /*66f20*/  F2FP.PACK_AB R9, R26, R9 ;  /* 0x000000091a09723e */ /* 0x000fe400000000ff */
[----:B--2---:R-:W-:Y:S02]  /*66f30*/  F2FP.PACK_AB R4, R25, R4 ;  /* 0x000000041904723e */ /* 0x004fe400000000ff */
[----:B------:R-:W2:Y:S04]  /*66f40*/  LDL.LU R25, [R1+0x120c] ;  /* 0x00120c0001197983 */ /* 0x000ea80000300800 */
[----:B------:R-:W4:Y:S04]  /*66f50*/  LDL.LU R28, [R1+0x1208] ;  /* 0x00120800011c7983 */ /* 0x000f280000300800 */
[----:B------:R-:W5:Y:S04]  /*66f60*/  LDL.LU R19, [R1+0x1204] ;  /* 0x0012040001137983 */ /* 0x000f680000300800 */
[----:B------:R-:W2:Y:S01]  /*66f70*/  LDL.LU R26, [R1+0x1200] ;  /* 0x00120000011a7983 */ /* 0x000ea20000300800 */
[----:B---3--:R-:W-:-:S02]  /*66f80*/  F2FP.PACK_AB R2, R2, R13 ;  /* 0x0000000d0202723e */ /* 0x008fc400000000ff */
[----:B------:R-:W-:-:S03]  /*66f90*/  F2FP.PACK_AB R8, R8, R14 ;  /* 0x0000000e0808723e */ /* 0x000fc600000000ff */
[----:B------:R0:W-:Y:S04]  /*66fa0*/  STS.64 [R11+0x20500], R2 ;  /* 0x020500020b007388 */ /* 0x0001e80000000a00 */
[----:B------:R1:W-:Y:S01]  /*66fb0*/  STS.64 [R11+0x20d00], R4 ;  /* 0x020d00040b007388 */ /* 0x0003e20000000a00 */
[----:B0-----:R-:W-:-:S03]  /*66fc0*/  F2FP.PACK_AB R2, R10, R29 ;  /* 0x0000001d0a02723e */ /* 0x001fc600000000ff */
[----:B------:R-:W3:Y:S01]  /*66fd0*/  LDL.LU R10, [R1+0x650] ;  /* 0x00065000010a7983 */ /* 0x000ee20000300800 */
[----:B------:R-:W-:-:S03]  /*66fe0*/  F2FP.PACK_AB R3, R21, R22 ;  /* 0x000000161503723e */ /* 0x000fc600000000ff */
[----:B------:R-:W3:Y:S01]  /*66ff0*/  LDL.LU R29, [R1+0x648] ;  /* 0x00064800011d7983 */ /* 0x000ee20000300800 */
[----:B-1----:R-:W-:-:S03]  /*67000*/  F2FP.PACK_AB R5, R23, R24 ;  /* 0x000000181705723e */ /* 0x002fc600000000ff */
[----:B------:R-:W3:Y:S01]  /*67010*/  LDL.LU R14, [R1+0x670] ;  /* 0x00067000010e7983 */ /* 0x000ee20000300800 */
[----:B------:R-:W-:-:S03]  /*67020*/  F2FP.PACK_AB R4, R17, R15 ;  /* 0x0000000f1104723e */ /* 0x000fc600000000ff */
[----:B------:R-:W3:Y:S04]  /*67030*/  LDL.LU R21, [R1+0x66c] ;  /* 0x00066c0001157983 */ /* 0x000ee80000300800 */
[----:B------:R-:W3:Y:S04]  /*67040*/  LDL.LU R22, [R1+0x660] ;  /* 0x0006600001167983 */ /* 0x000ee80000300800 */
[----:B------:R-:W3:Y:S04]  /*67050*/  LDL.LU R23, [R1+0x6a4] ;  /* 0x0006a40001177983 */ /* 0x000ee80000300800 */
[----:B------:R-:W3:Y:S04]  /*67060*/  LDL.LU R24, [R1+0x69c] ;  /* 0x00069c0001187983 */ /* 0x000ee80000300800 */
[----:B------:R0:W-:Y:S04]  /*67070*/  STS.64 [R11+0x20580], R6 ;  /* 0x020580060b007388 */ /* 0x0001e80000000a00 */
[----:B------:R-:W3:Y:S04]  /*67080*/  LDL.LU R17, [R1+0x698] ;  /* 0x0006980001117983 */ /* 0x000ee80000300800 */
[----:B------:R-:W3:Y:S01]  /*67090*/  LDL.LU R15, [R1+0x694] ;  /* 0x00069400010f7983 */ /* 0x000ee20000300800 */
[----:B0-----:R-:W-:-:S03]  /*670a0*/  F2FP.PACK_AB R7, R16, R18 ;  /* 0x000000121007723e */ /* 0x001fc600000000ff */
[----:B------:R-:W3:Y:S01]  /*670b0*/  LDL.LU R16, [R1+0x6b0] ;  /* 0x0006b00001107983 */ /* 0x000ee20000300800 */
[----:B------:R-:W-:-:S03]  /*670c0*/  F2FP.PACK_AB R6, R20, R0 ;  /* 0x000000001406723e */ /* 0x000fc600000000ff */
[----:B------:R-:W3:Y:S04]  /*670d0*/  LDL.LU R18, [R1+0x6ac] ;  /* 0x0006ac0001127983 */ /* 0x000ee80000300800 */
[----:B------:R-:W3:Y:S04]  /*670e0*/  LDL.LU R20, [R1+0x6a8] ;  /* 0x0006a80001147983 */ /* 0x000ee80000300800 */
[----:B------:R2:W-:Y:S04]  /*670f0*/  STS.64 [R11+0x20d80], R8 ;  /* 0x020d80080b007388 */ /* 0x0005e80000000a00 */
[----:B------:R-:W3:Y:S04]  /*67100*/  LDL.LU R0, [R1+0x6a0] ;  /* 0x0006a00001007983 */ /* 0x000ee80000300800 */
[----:B------:R-:W-:Y:S04]  /*67110*/  STS.64 [R11+0x20600], R2 ;  /* 0x020600020b007388 */ /* 0x000fe80000000a00 */
[----:B-----5:R0:W-:Y:S01]  /*67120*/  STL [R1+0x11cc], R19 ;  /* 0x0011cc1301007387 */ /* 0x0201e20000100800 */
[----:B--2---:R-:W-:-:S03]  /*67130*/  IADD3 R9, R26, -R19, RZ ;  /* 0x800000131a097210 */ /* 0x004fc60007ffe0ff */
[----:B0-----:R-:W2:Y:S04]  /*67140*/  LDL.LU R19, [R1+0x680] ;  /* 0x0006800001137983 */ /* 0x001ea80000300800 */
[----:B------:R-:W3:Y:S01]  /*67150*/  LDL.LU R3, [R1+0x64c] ;  /* 0x00064c0001037983 */ /* 0x000ee20000300800 */
[----:B------:R-:W-:Y:S02]  /*67160*/  FADD R12, R12, -1 ;  /* 0xbf8000000c0c7421 */ /* 0x000fe40000000000 */
[----:B------:R-:W-:-:S04]  /*67170*/  IMAD.MOV.U32 R13, RZ, RZ, 0x3dc6b27f ;  /* 0x3dc6b27fff0d7424 */ /* 0x000fc800078e00ff */
[----:B------:R-:W-:-:S04]  /*67180*/  FFMA.FTZ R13, R12, R13, -0.16845393180847167969 ;  /* 0xbe2c7f300c0d7423 */ /* 0x000fc8000001000d */
[----:B------:R-:W-:-:S04]  /*67190*/  FFMA.FTZ R13, R12, R13, 0.1716887056827545166 ;  /* 0x3e2fcf2a0c0d7423 */ /* 0x000fc8000001000d */
[----:B------:R-:W-:-:S04]  /*671a0*/  FFMA.FTZ R13, R12, R13, -0.17900948226451873779 ;  /* 0xbe374e430c0d7423 */ /* 0x000fc8000001000d */
[----:B------:R-:W-:-:S04]  /*671b0*/  FFMA.FTZ R8, R12, R13, 0.20512372255325317383 ;  /* 0x3e520bf40c087423 */ /* 0x000fc8000001000d */
[C---:B------:R-:W-:Y:S01]  /*671c0*/  FFMA.FTZ R8, R12.reuse, R8, -0.24046532809734344482 ;  /* 0xbe763c8b0c087423 */ /* 0x040fe20000010008 */
[----:B------:R0:W-:Y:S03]  /*671d0*/  STS.64 [R11+0x20e00], R4 ;  /* 0x020e00040b007388 */ /* 0x0001e60000000a00 */
[C---:B------:R-:W-:Y:S01]  /*671e0*/  FFMA.FTZ R2, R12.reuse, R8, 0.28857114911079406738 ;  /* 0x3e93bf990c027423 */ /* 0x040fe20000010008 */
[----:B------:R1:W-:Y:S01]  /*671f0*/  STS.64 [R11+0x20680], R6 ;  /* 0x020680060b007388 */ /* 0x0003e20000000a00 */
[----:B------:R-:W-:Y:S02]  /*67200*/  FADD R8, R9, -1 ;  /* 0xbf80000009087421 */ /* 0x000fe40000000000 */
[----:B------:R-:W-:Y:S01]  /*67210*/  FFMA.FTZ R9, R12, R2, -0.36067417263984680176 ;  /* 0xbeb8aa490c097423 */ /* 0x000fe20000010002 */
[----:B0-----:R-:W5:Y:S04]  /*67220*/  LDL.LU R5, [R1+0x65c] ;  /* 0x00065c0001057983 */ /* 0x001f680000300800 */
[----:B------:R-:W2:Y:S04]  /*67230*/  LDL.LU R4, [R1+0x654] ;  /* 0x0006540001047983 */ /* 0x000ea80000300800 */
[----:B-1----:R-:W5:Y:S04]  /*67240*/  LDL.LU R6, [R1+0x664] ;  /* 0x0006640001067983 */ /* 0x002f680000300800 */
[----:B------:R-:W2:Y:S04]  /*67250*/  LDL.LU R7, [R1+0x658] ;  /* 0x0006580001077983 */ /* 0x000ea80000300800 */
[----:B------:R-:W4:Y:S01]  /*67260*/  LDL.LU R2, [R1+0x644] ;  /* 0x0006440001027983 */ /* 0x000f220000300800 */
[----:B---3--:R-:W-:-:S03]  /*67270*/  F2FP.PACK_AB R3, R10, R3 ;  /* 0x000000030a03723e */ /* 0x008fc600000000ff */
[----:B------:R-:W3:Y:S01]  /*67280*/  LDL.LU R10, [R1+0x11fc] ;  /* 0x0011fc00010a7983 */ /* 0x000ee20000300800 */
[----:B-----5:R-:W-:Y:S02]  /*67290*/  F2FP.PACK_AB R5, R6, R5 ;  /* 0x000000050605723e */ /* 0x020fe400000000ff */
[----:B--2---:R-:W-:Y:S02]  /*672a0*/  F2FP.PACK_AB R4, R7, R4 ;  /* 0x000000040704723e */ /* 0x004fe400000000ff */
[----:B----4-:R-:W-:-:S03]  /*672b0*/  F2FP.PACK_AB R2, R29, R2 ;  /* 0x000000021d02723e */ /* 0x010fc600000000ff */
[----:B------:R0:W-:Y:S01]  /*672c0*/  STS.64 [R11+0x20700], R4 ;  /* 0x020700040b007388 */ /* 0x0001e20000000a00 */
[----:B------:R-:W-:Y:S02]  /*672d0*/  F2FP.PACK_AB R7, R19, R14 ;  /* 0x0000000e1307723e */ /* 0x000fe400000000ff */
[----:B------:R-:W-:Y:S01]  /*672e0*/  F2FP.PACK_AB R6, R21, R22 ;  /* 0x000000161506723e */ /* 0x000fe200000000ff */
[----:B------:R1:W-:Y:S01]  /*672f0*/  STS.64 [R11+0x20e80], R2 ;  /* 0x020e80020b007388 */ /* 0x0003e20000000a00 */
[----:B------:R-:W-:Y:S01]  /*67300*/  FFMA.FTZ R9, R12, R9, 0.48089820146560668945 ;  /* 0x3ef6384a0c097423 */ /* 0x000fe20000010009 */
[----:B------:R-:W-:Y:S01]  /*67310*/  ISETP.GE.U32.AND P2, PT, R27, 0x7f800000, PT ;  /* 0x7f8000001b00780c */ /* 0x000fe20003f46070 */
[----:B------:R-:W-:Y:S01]  /*67320*/  IMAD.MOV.U32 R13, RZ, RZ, 0x3dc6b27f ;  /* 0x3dc6b27fff0d7424 */ /* 0x000fe200078e00ff */
[----:B------:R-:W2:Y:S01]  /*67330*/  LDL.LU R29, [R1+0x11f8] ;  /* 0x0011f800011d7983 */ /* 0x000ea20000300800 */
[----:B0-----:R-:W-:Y:S02]  /*67340*/  F2FP.PACK_AB R5, R16, R18 ;  /* 0x000000121005723e */ /* 0x001fe400000000ff */
[----:B------:R-:W-:-:S02]  /*67350*/  F2FP.PACK_AB R4, R20, R0 ;  /* 0x000000001404723e */ /* 0x000fc400000000ff */
[----:B-1----:R-:W-:Y:S02]  /*67360*/  F2FP.PACK_AB R3, R23, R24 ;  /* 0x000000181703723e */ /* 0x002fe400000000ff */
[----:B------:R-:W-:Y:S01]  /*67370*/  F2FP.PACK_AB R2, R17, R15 ;  /* 0x0000000f1102723e */ /* 0x000fe200000000ff */
[----:B------:R0:W-:Y:S04]  /*67380*/  STS.64 [R11+0x20f00], R6 ;  /* 0x020f00060b007388 */ /* 0x0001e80000000a00 */
[----:B------:R-:W-:Y:S04]  /*67390*/  STS.64 [R11+0x20780], R2 ;  /* 0x020780020b007388 */ /* 0x000fe80000000a00 */
[----:B------:R1:W-:Y:S04]  /*673a0*/  STS.64 [R11+0x20f80], R4 ;  /* 0x020f80040b007388 */ /* 0x0003e80000000a00 */
[----:B------:R-:W-:Y:S01]  /*673b0*/  BAR.SYNC.DEFER_BLOCKING 0x0 ;  /* 0x0000000000007b1d */ /* 0x000fe20000010000 */
[----:B------:R-:W-:-:S04]  /*673c0*/  FFMA.FTZ R9, R12, R9, -0.72134751081466674805 ;  /* 0xbf38aa3b0c097423 */ /* 0x000fc80000010009 */
[----:B------:R-:W-:-:S04]  /*673d0*/  FMUL R9, R12, R9 ;  /* 0x000000090c097220 */ /* 0x000fc80000400000 */
[----:B------:R-:W-:Y:S01]  /*673e0*/  FMUL R9, R12, R9 ;  /* 0x000000090c097220 */ /* 0x000fe20000400000 */
[----:B0-----:R-:W-:-:S03]  /*673f0*/  @P2 MOV R6, 0x7f800000 ;  /* 0x7f80000000062802 */ /* 0x001fc60000000f00 */
[----:B------:R-:W-:-:S04]  /*67400*/  FFMA.FTZ R9, R12, 1.4426950216293334961, R9 ;  /* 0x3fb8aa3b0c097823 */ /* 0x000fc80000010009 */
[----:B------:R-:W-:Y:S02]  /*67410*/  FADD R0, R25, R9 ;  /* 0x0000000919007221 */ /* 0x000fe40000000000 */
[----:B------:R-:W-:Y:S02]  /*67420*/  @P2 FFMA.FTZ R0, R27, R6, +INF ;  /* 0x7f8000001b002423 */ /* 0x000fe40000010006 */
[C---:B------:R-:W-:Y:S01]  /*67430*/  FFMA.FTZ R13, R8.reuse, R13, -0.16845393180847167969 ;  /* 0xbe2c7f30080d7423 */ /* 0x040fe2000001000d */
[----:B------:R-:W4:Y:S04]  /*67440*/  LDL.LU R27, [R1+0x11f4] ;  /* 0x0011f400011b7983 */ /* 0x000f280000300800 */
[----:B------:R-:W-:Y:S01]  /*67450*/  STL [R1+0x4ac], R0 ;  /* 0x0004ac0001007387 */ /* 0x000fe20000100800 */
        /* <DEDUP_REMOVED lines=11> */
[----:B-1----:R-:W-:Y:S01]  /*67510*/  FADD R4, R28, R7 ;  /* 0x000000071c047221 */ /* 0x002fe20000000000 */
[----:B------:R-:W-:Y:S01]  /*67520*/  ISETP.GE.U32.AND P2, PT, R26, 0x7f800000, PT ;  /* 0x7f8000001a00780c */ /* 0x000fe20003f46070 */
[----:B---3--:R-:W0:Y:S01]  /*67530*/  LDS.64 R2, [R10] ;  /* 0x000000000a027984 */ /* 0x008e220000000a00 */
[C---:B------:R-:W-:Y:S02]  /*67540*/  LOP3.LUT R12, R10.reuse, 0x8, RZ, 0x3c, !PT ;  /* 0x000000080a0c7812 */ /* 0x040fe400078e3cff */
[C---:B------:R-:W-:Y:S02]  /*67550*/  LOP3.LUT R13, R10.reuse, 0x10, RZ, 0x3c, !PT ;  /* 0x000000100a0d7812 */ /* 0x040fe400078e3cff */
[----:B------:R-:W-:Y:S01]  /*67560*/  LOP3.LUT R11, R10, 0x18, RZ, 0x3c, !PT ;  /* 0x000000180a0b7812 */ /* 0x000fe200078e3cff */
[----:B------:R-:W1:Y:S04]  /*67570*/  S2R R20, SR_TID.X ;  /* 0x0000000000147919 */ /* 0x000e680000002100 */
[----:B------:R-:W-:Y:S01]  /*67580*/  LDS.64 R6, [R11] ;  /* 0x000000000b067984 */ /* 0x000fe20000000a00 */
[----:B------:R-:W-:-:S03]  /*67590*/  IMAD.MOV.U32 R22, RZ, RZ, c[0x0][0x1c8] ;  /* 0x00007200ff167624 */ /* 0x000fc600078e00ff */
[----:B------:R-:W-:Y:S04]  /*675a0*/  LDS.64 R24, [R13+0x2000] ;  /* 0x002000000d187984 */ /* 0x000fe80000000a00 */
[----:B0-----:R-:W-:Y:S01]  /*675b0*/  STL.64 [R1+0x4a0], R2 ;  /* 0x0004a00201007387 */ /* 0x001fe20000100a00 */
[----:B------:R-:W-:-:S03]  /*675c0*/  IMAD.MOV.U32 R0, RZ, RZ, R2 ;  /* 0x000000ffff007224 */ /* 0x000fc600078e0002 */
[----:B------:R-:W0:Y:S04]  /*675d0*/  LDS.64 R2, [R12] ;  /* 0x000000000c027984 */ /* 0x000e280000000a00 */
[----:B0-----:R-:W-:Y:S01]  /*675e0*/  STL.64 [R1+0x498], R2 ;  /* 0x0004980201007387 */ /* 0x001fe20000100a00 */
[----:B------:R-:W-:-:S03]  /*675f0*/  MOV R19, R2 ;  /* 0x0000000200137202 */ /* 0x000fc60000000f00 */
[----:B------:R-:W0:Y:S04]  /*67600*/  LDS.64 R2, [R13] ;  /* 0x000000000d027984 */ /* 0x000e280000000a00 */
[----:B0-----:R0:W-:Y:S01]  /*67610*/  STL.64 [R1+0x490], R2 ;  /* 0x0004900201007387 */ /* 0x0011e20000100a00 */
[----:B------:R-:W-:-:S03]  /*67620*/  IMAD.MOV.U32 R18, RZ, RZ, R2 ;  /* 0x000000ffff127224 */ /* 0x000fc600078e0002 */
[----:B------:R-:W-:Y:S01]  /*67630*/  STL.64 [R1+0x488], R6 ;  /* 0x0004880601007387 */ /* 0x000fe20000100a00 */
[----:B0-----:R-:W-:-:S05]  /*67640*/  @P2 MOV R2, 0x7f800000 ;  /* 0x7f80000000022802 */ /* 0x001fca0000000f00 */
[----:B------:R-:W-:Y:S02]  /*67650*/  @P2 FFMA.FTZ R4, R26, R2, +INF ;  /* 0x7f8000001a042423 */ /* 0x000fe40000010002 */
[----:B------:R-:W3:Y:S01]  /*67660*/  LDL.LU R26, [R1+0x11f0] ;  /* 0x0011f000011a7983 */ /* 0x000ee20000300800 */
[----:B-1----:R-:W-:-:S03]  /*67670*/  SHF.R.U32.HI R3, RZ, 0x8, R20 ;  /* 0x00000008ff037819 */ /* 0x002fc60000011614 */
[----:B------:R-:W-:Y:S04]  /*67680*/  STL [R1+0x4b0], R4 ;  /* 0x0004b00401007387 */ /* 0x000fe80000100800 */
[----:B------:R-:W0:Y:S04]  /*67690*/  LDS.64 R4, [R10+0x1000] ;  /* 0x001000000a047984 */ /* 0x000e280000000a00 */
[----:B------:R-:W1:Y:S04]  /*676a0*/  LDS.64 R20, [R12+0x1000] ;  /* 0x001000000c147984 */ /* 0x000e680000000a00 */
[----:B0-----:R2:W-:Y:S04]  /*676b0*/  STL.64 [R1+0x480], R4 ;  /* 0x0004800401007387 */ /* 0x0015e80000100a00 */
[----:B-1----:R-:W-:Y:S01]  /*676c0*/  STL.64 [R1+0x478], R20 ;  /* 0x0004781401007387 */ /* 0x002fe20000100a00 */
[----:B------:R-:W-:-:S03]  /*676d0*/  IMAD.MOV.U32 R16, RZ, RZ, R20 ;  /* 0x000000ffff107224 */ /* 0x000fc600078e0014 */
[----:B------:R-:W0:Y:S01]  /*676e0*/  LDS.64 R20, [R13+0x1000] ;  /* 0x001000000d147984 */ /* 0x000e220000000a00 */
[----:B------:R-:W-:-:S05]  /*676f0*/  SGXT.U32 R3, R3, 0x1 ;  /* 0x000000010303781a */ /* 0x000fca0000000000 */
[----:B------:R-:W-:Y:S01]  /*67700*/  IMAD R3, R3, c[0x0][0x1c8], RZ ;  /* 0x0000720003037a24 */ /* 0x000fe200078e02ff */
[----:B------:R-:W-:Y:S01]  /*67710*/  MOV R14, R4 ;  /* 0x00000004000e7202 */ /* 0x000fe20000000f00 */
[----:B------:R-:W-:Y:S01]  /*67720*/  IMAD.MOV.U32 R17, RZ, RZ, R6 ;  /* 0x000000ffff117224 */ /* 0x000fe200078e0006 */
[C---:B--2---:R-:W-:Y:S01]  /*67730*/  SHF.L.U32 R4, R29.reuse, 0x2, RZ ;  /* 0x000000021d047819 */ /* 0x044fe200000006ff */
[----:B------:R-:W-:Y:S01]  /*67740*/  IMAD R5, R22, 0x2, R3 ;  /* 0x0000000216057824 */ /* 0x000fe200078e0203 */
[----:B------:R-:W-:Y:S02]  /*67750*/  SHF.L.U32 R9, R29, 0x4, RZ ;  /* 0x000000041d097819 */ /* 0x000fe400000006ff */
[----:B------:R-:W-:Y:S01]  /*67760*/  SHF.R.U32.HI R6, RZ, 0x1, R29 ;  /* 0x00000001ff067819 */ /* 0x000fe2000001161d */
[----:B0-----:R-:W-:Y:S01]  /*67770*/  STL.64 [R1+0x470], R20 ;  /* 0x0004701401007387 */ /* 0x001fe20000100a00 */
[----:B------:R-:W-:-:S03]  /*67780*/  IMAD.MOV.U32 R15, RZ, RZ, R20 ;  /* 0x000000ffff0f7224 */ /* 0x000fc600078e0014 */
[----:B------:R-:W0:Y:S01]  /*67790*/  LDS.64 R20, [R11+0x1000] ;  /* 0x001000000b147984 */ /* 0x000e220000000a00 */
[----:B------:R-:W-:Y:S02]  /*677a0*/  LOP3.LUT R8, R4, 0x380, RZ, 0xc0, !PT ;  /* 0x0000038004087812 */ /* 0x000fe400078ec0ff */
[----:B------:R-:W-:Y:S01]  /*677b0*/  LOP3.LUT R9, R9, 0x70, RZ, 0xc0, !PT ;  /* 0x0000007009097812 */ /* 0x000fe200078ec0ff */
[----:B------:R-:W-:Y:S01]  /*677c0*/  LDS.64 R28, [R11+0xd000] ;  /* 0x00d000000b1c7984 */ /* 0x000fe20000000a00 */
[----:B------:R-:W-:Y:S02]  /*677d0*/  LOP3.LUT R6, R6, 0xc, RZ, 0xc0, !PT ;  /* 0x0000000c06067812 */ /* 0x000fe400078ec0ff */
[----:B------:R-:W-:Y:S02]  /*677e0*/  LEA R7, R22, R5, 0x1 ;  /* 0x0000000516077211 */ /* 0x000fe400078e08ff */
[----:B------:R-:W-:Y:S02]  /*677f0*/  IADD3 R8, R6, R9, R8 ;  /* 0x0000000906087210 */ /* 0x000fe40007ffe008 */
[----:B------:R-:W-:-:S03]  /*67800*/  LEA R9, R22, R7, 0x1 ;  /* 0x0000000716097211 */ /* 0x000fc600078e08ff */
[----:B------:R1:W-:Y:S04]  /*67810*/  STL [R1+0x4b4], R8 ;  /* 0x0004b40801007387 */ /* 0x0003e80000100800 */
[----:B0-----:R-:W-:Y:S01]  /*67820*/  STL.64 [R1+0x468], R20 ;  /* 0x0004681401007387 */ /* 0x001fe20000100a00 */
[----:B-1----:R-:W-:Y:S02]  /*67830*/  LEA R8, R22, R9, 0x1 ;  /* 0x0000000916087211 */ /* 0x002fe400078e08ff */
[----:B---3--:R-:W-:-:S04]  /*67840*/  LEA R2, P2, R3, R26, 0x1 ;  /* 0x0000001a03027211 */ /* 0x008fc800078408ff */
[----:B----4-:R-:W-:Y:S02]  /*67850*/  LEA.HI.X.SX32 R3, R3, R27, 0x1, P2 ;  /* 0x0000001b03037211 */ /* 0x010fe400010f0eff */
[----:B------:R-:W-:-:S04]  /*67860*/  LEA R4, P2, R5, R26, 0x1 ;  /* 0x0000001a05047211 */ /* 0x000fc800078408ff */
[-C--:B------:R-:W-:Y:S02]  /*67870*/  LEA.HI.X.SX32 R5, R5, R27.reuse, 0x1, P2 ;  /* 0x0000001b05057211 */ /* 0x080fe400010f0eff */
[C---:B------:R-:W-:Y:S01]  /*67880*/  LEA R6, P2, R7.reuse, R26, 0x1 ;  /* 0x0000001a07067211 */ /* 0x040fe200078408ff */
[----:B------:R0:W-:Y:S03]  /*67890*/  STG.E.U16 [R2.64], R0 ;  /* 0x0000000002007986 */ /* 0x0001e6000c101504 */
[----:B------:R-:W-:Y:S01]  /*678a0*/  LEA.HI.X.SX32 R7, R7, R27, 0x1, P2 ;  /* 0x0000001b07077211 */ /* 0x000fe200010f0eff */
[----:B------:R1:W-:Y:S04]  /*678b0*/  STG.E.U16 [R4.64], R19 ;  /* 0x0000001304007986 */ /* 0x0003e8000c101504 */
[----:B------:R2:W-:Y:S01]  /*678c0*/  STG.E.U16 [R6.64], R18 ;  /* 0x0000001206007986 */ /* 0x0005e2000c101504 */
[----:B0-----:R-:W-:-:S03]  /*678d0*/  IMAD.MOV.U32 R0, RZ, RZ, R20 ;  /* 0x000000ffff007224 */ /* 0x001fc600078e0014 */
[----:B------:R-:W-:Y:S04]  /*678e0*/  LDS.64 R18, [R12+0x2000] ;  /* 0x002000000c127984 */ /* 0x000fe80000000a00 */
[----:B------:R-:W0:Y:S01]  /*678f0*/  LDS.64 R20, [R10+0x2000] ;  /* 0x002000000a147984 */ /* 0x000e220000000a00 */
[----:B------:R-:W-:-:S04]  /*67900*/  LEA R2, P2, R9, R26, 0x1 ;  /* 0x0000001a09027211 */ /* 0x000fc800078408ff */
[----:B------:R-:W-:Y:S01]  /*67910*/  LEA.HI.X.SX32 R3, R9, R27, 0x1, P2 ;  /* 0x0000001b09037211 */ /* 0x000fe200010f0eff */
[----:B------:R-:W-:Y:S01]  /*67920*/  IMAD R9, R22, 0x2, R8 ;  /* 0x0000000216097824 */ /* 0x000fe200078e0208 */
[----:B-1----:R-:W-:-:S04]  /*67930*/  LEA R4, P2, R8, R26, 0x1 ;  /* 0x0000001a08047211 */ /* 0x002fc800078408ff */
[----:B------:R-:W-:Y:S02]  /*67940*/  LEA.HI.X.SX32 R5, R8, R27, 0x1, P2 ;  /* 0x0000001b08057211 */ /* 0x000fe400010f0eff */
[C---:B--2---:R-:W-:Y:S02]  /*67950*/  LEA R6, P2, R9.reuse, R26, 0x1 ;  /* 0x0000001a09067211 */ /* 0x044fe400078408ff */
[----:B------:R-:W-:Y:S01]  /*67960*/  LEA R8, R22, R9, 0x1 ;  /* 0x0000000916087211 */ /* 0x000fe200078e08ff */
[----:B------:R1:W-:Y:S01]  /*67970*/  STG.E.U16 [R2.64], R17 ;  /* 0x0000001102007986 */ /* 0x0003e2000c101504 */
[----:B------:R-:W-:-:S03]  /*67980*/  LEA.HI.X.SX32 R7, R9, R27, 0x1, P2 ;  /* 0x0000001b09077211 */ /* 0x000fc600010f0eff */
[----:B------:R2:W-:Y:S01]  /*67990*/  STG.E.U16 [R4.64], R14 ;  /* 0x0000000e04007986 */ /* 0x0005e2000c101504 */
[----:B-1----:R-:W-:Y:S02]  /*679a0*/  LEA R2, P2, R8, R26, 0x1 ;  /* 0x0000001a08027211 */ /* 0x002fe400078408ff */
[----:B--2---:R-:W-:Y:S02]  /*679b0*/  LEA R5, R22, R8, 0x1 ;  /* 0x0000000816057211 */ /* 0x004fe400078e08ff */
[----:B------:R-:W-:Y:S02]  /*679c0*/  LEA.HI.X.SX32 R3, R8, R27, 0x1, P2 ;  /* 0x0000001b08037211 */ /* 0x000fe400010f0eff */
[----:B------:R-:W1:Y:S04]  /*679d0*/  LDS.64 R8, [R10+0x3000] ;  /* 0x003000000a087984 */ /* 0x000e680000000a00 */
[----:B0-----:R-:W-:Y:S04]  /*679e0*/  STL.64 [R1+0x460], R20 ;  /* 0x0004601401007387 */ /* 0x001fe80000100a00 */
[----:B------:R0:W-:Y:S04]  /*679f0*/  STL.64 [R1+0x458], R18 ;  /* 0x0004581201007387 */ /* 0x0001e80000100a00 */
[----:B------:R-:W-:Y:S01]  /*67a00*/  STL.64 [R1+0x450], R24 ;  /* 0x0004501801007387 */ /* 0x000fe20000100a00 */
[----:B0-----:R-:W-:-:S03]  /*67a10*/  IMAD.MOV.U32 R19, RZ, RZ, R24 ;  /* 0x000000ffff137224 */ /* 0x001fc600078e0018 */
[----:B------:R-:W0:Y:S01]  /*67a20*/  LDS.64 R24, [R11+0x2000] ;  /* 0x002000000b187984 */ /* 0x000e220000000a00 */
[----:B-1----:R-:W-:-:S03]  /*67a30*/  IMAD.MOV.U32 R17, RZ, RZ, R8 ;  /* 0x000000ffff117224 */ /* 0x002fc600078e0008 */
[----:B0-----:R-:W-:Y:S01]  /*67a40*/  STL.64 [R1+0x448], R24 ;  /* 0x0004481801007387 */ /* 0x001fe20000100a00 */
[----:B------:R-:W-:-:S03]  /*67a50*/  IMAD.MOV.U32 R14, RZ, RZ, R24 ;  /* 0x000000ffff0e7224 */ /* 0x000fc600078e0018 */
[----:B------:R-:W-:Y:S04]  /*67a60*/  STL.64 [R1+0x440], R8 ;  /* 0x0004400801007387 */ /* 0x000fe80000100a00 */
[----:B------:R-:W0:Y:S04]  /*67a70*/  LDS.64 R8, [R12+0x3000] ;  /* 0x003000000c087984 */ /* 0x000e280000000a00 */
[----:B------:R-:W1:Y:S01]  /*67a80*/  LDS.64 R24, [R13+0x3000] ;  /* 0x003000000d187984 */ /* 0x000e620000000a00 */
[----:B------:R-:W-:-:S03]  /*67a90*/  LEA R4, P2, R5, R26, 0x1 ;  /* 0x0000001a05047211 */ /* 0x000fc600078408ff */
[----:B------:R2:W-:Y:S04]  /*67aa0*/  STG.E.U16 [R6.64], R16 ;  /* 0x0000001006007986 */ /* 0x0005e8000c101504 */
[----:B------:R3:W-:Y:S01]  /*67ab0*/  STG.E.U16 [R2.64], R15 ;  /* 0x0000000f02007986 */ /* 0x0007e2000c101504 */
[C---:B--2---:R-:W-:Y:S02]  /*67ac0*/  LEA R7, R22.reuse, R5, 0x1 ;  /* 0x0000000516077211 */ /* 0x044fe400078e08ff */
[----:B------:R-:W-:Y:S02]  /*67ad0*/  LEA.HI.X.SX32 R5, R5, R27, 0x1, P2 ;  /* 0x0000001b05057211 */ /* 0x000fe400010f0eff */
[----:B------:R-:W-:Y:S02]  /*67ae0*/  LEA R6, P2, R7, R26, 0x1 ;  /* 0x0000001a07067211 */ /* 0x000fe400078408ff */
[----:B---3--:R-:W-:-:S02]  /*67af0*/  LEA R3, R22, R7, 0x1 ;  /* 0x0000000716037211 */ /* 0x008fc400078e08ff */
[----:B------:R-:W-:Y:S01]  /*67b00*/  LEA.HI.X.SX32 R7, R7, R27, 0x1, P2 ;  /* 0x0000001b07077211 */ /* 0x000fe200010f0eff */
[----:B------:R-:W-:Y:S04]  /*67b10*/  STG.E.U16 [R4.64], R0 ;  /* 0x0000000004007986 */ /* 0x000fe8000c101504 */
[----:B------:R-:W-:Y:S04]  /*67b20*/  STG.E.U16 [R6.64], R20 ;  /* 0x0000001406007986 */ /* 0x000fe8000c101504 */
[----:B------:R-:W2:Y:S04]  /*67b30*/  LDS.64 R20, [R10+0x4000] ;  /* 0x004000000a147984 */ /* 0x000ea80000000a00 */
[----:B0-----:R0:W-:Y:S01]  /*67b40*/  STL.64 [R1+0x438], R8 ;  /* 0x0004380801007387 */ /* 0x0011e20000100a00 */
[----:B-1----:R-:W-:-:S03]  /*67b50*/  IMAD.MOV.U32 R15, RZ, RZ, R24 ;  /* 0x000000ffff0f7224 */ /* 0x002fc600078e0018 */
[----:B------:R-:W-:Y:S04]  /*67b60*/  STL.64 [R1+0x430], R24 ;  /* 0x0004301801007387 */ /* 0x000fe80000100a00 */
[----:B------:R-:W1:Y:S01]  /*67b70*/  LDS.64 R24, [R11+0x3000] ;  /* 0x003000000b187984 */ /* 0x000e620000000a00 */
[C---:B------:R-:W-:Y:S01]  /*67b80*/  LEA R2, P2, R3.reuse, R26, 0x1 ;  /* 0x0000001a03027211 */ /* 0x040fe200078408ff */
[----:B------:R-:W-:Y:S01]  /*67b90*/  IMAD.MOV.U32 R16, RZ, RZ, R8 ;  /* 0x000000ffff107224 */ /* 0x000fe200078e0008 */
[----:B0-----:R-:W-:Y:S02]  /*67ba0*/  LEA R8, R22, R3, 0x1 ;  /* 0x0000000316087211 */ /* 0x001fe400078e08ff */
[----:B------:R-:W-:-:S05]  /*67bb0*/  LEA.HI.X.SX32 R3, R3, R27, 0x1, P2 ;  /* 0x0000001b03037211 */ /* 0x000fca00010f0eff */
[----:B------:R2:W-:Y:S01]  /*67bc0*/  STG.E.U16 [R2.64], R18 ;  /* 0x0000001202007986 */ /* 0x0005e2000c101504 */
[----:B------:R-:W-:Y:S01]  /*67bd0*/  LEA R4, P2, R8, R26, 0x1 ;  /* 0x0000001a08047211 */ /* 0x000fe200078408ff */
[----:B--2---:R-:W-:Y:S02]  /*67be0*/  IMAD.MOV.U32 R18, RZ, RZ, R20 ;  /* 0x000000ffff127224 */ /* 0x004fe400078e0014 */
[----:B-1----:R-:W-:Y:S01]  /*67bf0*/  STL.64 [R1+0x428], R24 ;  /* 0x0004281801007387 */ /* 0x002fe20000100a00 */
[----:B------:R-:W-:-:S03]  /*67c00*/  IMAD.MOV.U32 R0, RZ, RZ, R24 ;  /* 0x000000ffff007224 */ /* 0x000fc600078e0018 */
[----:B------:R-:W-:Y:S04]  /*67c10*/  STL.64 [R1+0x420], R20 ;  /* 0x0004201401007387 */ /* 0x000fe80000100a00 */
[----:B------:R-:W0:Y:S04]  /*67c20*/  LDS.64 R20, [R12+0x4000] ;  /* 0x004000000c147984 */ /* 0x000e280000000a00 */
[----:B------:R-:W1:Y:S01]  /*67c30*/  LDS.64 R24, [R13+0x4000] ;  /* 0x004000000d187984 */ /* 0x000e620000000a00 */
[----:B------:R-:W-:Y:S02]  /*67c40*/  LEA R9, R22, R8, 0x1 ;  /* 0x0000000816097211 */ /* 0x000fe400078e08ff */
[----:B------:R-:W-:-:S02]  /*67c50*/  LEA.HI.X.SX32 R5, R8, R27, 0x1, P2 ;  /* 0x0000001b08057211 */ /* 0x000fc400010f0eff */
[CC--:B------:R-:W-:Y:S02]  /*67c60*/  LEA R6, P2, R9.reuse, R26.reuse, 0x1 ;  /* 0x0000001a09067211 */ /* 0x0c0fe400078408ff */
[----:B------:R-:W-:Y:S02]  /*67c70*/  LEA R8, R22, R9, 0x1 ;  /* 0x0000000916087211 */ /* 0x000fe400078e08ff */
[-C--:B------:R-:W-:Y:S02]  /*67c80*/  LEA.HI.X.SX32 R7, R9, R27.reuse, 0x1, P2 ;  /* 0x0000001b09077211 */ /* 0x080fe400010f0eff */
[----:B------:R-:W-:Y:S02]  /*67c90*/  LEA R2, P2, R8, R26, 0x1 ;  /* 0x0000001a08027211 */ /* 0x000fe400078408ff */
[----:B------:R-:W-:Y:S01]  /*67ca0*/  LEA R9, R22, R8, 0x1 ;  /* 0x0000000816097211 */ /* 0x000fe200078e08ff */
[----:B------:R2:W-:Y:S01]  /*67cb0*/  STG.E.U16 [R4.64], R19 ;  /* 0x0000001304007986 */ /* 0x0005e2000c101504 */
[----:B------:R-:W-:-:S03]  /*67cc0*/  LEA.HI.X.SX32 R3, R8, R27, 0x1, P2 ;  /* 0x0000001b08037211 */ /* 0x000fc600010f0eff */
[----:B------:R-:W-:Y:S01]  /*67cd0*/  IMAD R8, R22, 0x2, R9 ;  /* 0x0000000216087824 */ /* 0x000fe200078e0209 */
[----:B------:R3:W-:Y:S01]  /*67ce0*/  STG.E.U16 [R6.64], R14 ;  /* 0x0000000e06007986 */ /* 0x0007e2000c101504 */
[----:B--2---:R-:W-:-:S04]  /*67cf0*/  LEA R4, P2, R9, R26, 0x1 ;  /* 0x0000001a09047211 */ /* 0x004fc800078408ff */
[-C--:B------:R-:W-:Y:S01]  /*67d00*/  LEA.HI.X.SX32 R5, R9, R27.reuse, 0x1, P2 ;  /* 0x0000001b09057211 */ /* 0x080fe200010f0eff */
[----:B------:R-:W-:Y:S01]  /*67d10*/  IMAD R9, R22, 0x2, R8 ;  /* 0x0000000216097824 */ /* 0x000fe200078e0208 */
[C---:B---3--:R-:W-:Y:S01]  /*67d20*/  LEA R6, P2, R8.reuse, R26, 0x1 ;  /* 0x0000001a08067211 */ /* 0x048fe200078408ff */
[----:B------:R2:W-:Y:S03]  /*67d30*/  STG.E.U16 [R2.64], R17 ;  /* 0x0000001102007986 */ /* 0x0005e6000c101504 */
[----:B------:R-:W-:Y:S01]  /*67d40*/  LEA.HI.X.SX32 R7, R8, R27, 0x1, P2 ;  /* 0x0000001b08077211 */ /* 0x000fe200010f0eff */
[----:B0-----:R-:W-:Y:S01]  /*67d50*/  STL.64 [R1+0x418], R20 ;  /* 0x0004181401007387 */ /* 0x001fe20000100a00 */
[----:B-1----:R-:W-:-:S03]  /*67d60*/  MOV R14, R24 ;  /* 0x00000018000e7202 */ /* 0x002fc60000000f00 */
[----:B------:R-:W-:Y:S01]  /*67d70*/  STL.64 [R1+0x410], R24 ;  /* 0x0004101801007387 */ /* 0x000fe20000100a00 */
[----:B--2---:R-:W-:-:S03]  /*67d80*/  LEA R2, P2, R9, R26, 0x1 ;  /* 0x0000001a09027211 */ /* 0x004fc600078408ff */
[----:B------:R-:W0:Y:S04]  /*67d90*/  LDS.64 R24, [R11+0x4000] ;  /* 0x004000000b187984 */ /* 0x000e280000000a00 */
[----:B------:R1:W-:Y:S01]  /*67da0*/  STG.E.U16 [R4.64], R16 ;  /* 0x0000001004007986 */ /* 0x0003e2000c101504 */
[----:B------:R-:W-:-:S03]  /*67db0*/  LEA.HI.X.SX32 R3, R9, R27, 0x1, P2 ;  /* 0x0000001b09037211 */ /* 0x000fc600010f0eff */
[----:B------:R-:W2:Y:S01]  /*67dc0*/  LDS.64 R16, [R10+0x5000] ;  /* 0x005000000a107984 */ /* 0x000ea20000000a00 */
[----:B-1----:R-:W-:-:S03]  /*67dd0*/  IMAD R5, R22, 0x2, R9 ;  /* 0x0000000216057824 */ /* 0x002fc600078e0209 */
[----:B------:R-:W1:Y:S04]  /*67de0*/  LDS.64 R8, [R12+0x5000] ;  /* 0x005000000c087984 */ /* 0x000e680000000a00 */
[----:B0-----:R-:W-:Y:S01]  /*67df0*/  STL.64 [R1+0x408], R24 ;  /* 0x0004081801007387 */ /* 0x001fe20000100a00 */
[----:B------:R-:W-:-:S03]  /*67e00*/  MOV R19, R24 ;  /* 0x0000001800137202 */ /* 0x000fc60000000f00 */
[----:B------:R-:W0:Y:S04]  /*67e10*/  LDS.64 R24, [R11+0x5000] ;  /* 0x005000000b187984 */ /* 0x000e280000000a00 */
[----:B--2---:R2:W-:Y:S04]  /*67e20*/  STL.64 [R1+0x400], R16 ;  /* 0x0004001001007387 */ /* 0x0045e80000100a00 */
[----:B-1----:R-:W-:Y:S01]  /*67e30*/  STL.64 [R1+0x3f8], R8 ;  /* 0x0003f80801007387 */ /* 0x002fe20000100a00 */
[----:B--2---:R-:W-:Y:S02]  /*67e40*/  MOV R17, R16 ;  /* 0x0000001000117202 */ /* 0x004fe40000000f00 */
[----:B------:R-:W-:-:S02]  /*67e50*/  MOV R16, R8 ;  /* 0x0000000800107202 */ /* 0x000fc40000000f00 */
[----:B------:R-:W1:Y:S01]  /*67e60*/  LDS.64 R8, [R13+0x5000] ;  /* 0x005000000d087984 */ /* 0x000e620000000a00 */
[----:B------:R-:W-:-:S03]  /*67e70*/  LEA R4, P2, R5, R26, 0x1 ;  /* 0x0000001a05047211 */ /* 0x000fc600078408ff */
[----:B------:R2:W-:Y:S04]  /*67e80*/  STG.E.U16 [R6.64], R15 ;  /* 0x0000000f06007986 */ /* 0x0005e8000c101504 */
[----:B------:R3:W-:Y:S01]  /*67e90*/  STG.E.U16 [R2.64], R0 ;  /* 0x0000000002007986 */ /* 0x0007e2000c101504 */
[----:B--2---:R-:W-:Y:S01]  /*67ea0*/  IMAD R7, R22, 0x2, R5 ;  /* 0x0000000216077824 */ /* 0x004fe200078e0205 */
[----:B------:R-:W-:-:S04]  /*67eb0*/  LEA.HI.X.SX32 R5, R5, R27, 0x1, P2 ;  /* 0x0000001b05057211 */ /* 0x000fc800010f0eff */
[----:B------:R-:W-:Y:S01]  /*67ec0*/  LEA R6, P2, R7, R26, 0x1 ;  /* 0x0000001a07067211 */ /* 0x000fe200078408ff */
[----:B---3--:R-:W-:-:S03]  /*67ed0*/  IMAD R3, R22, 0x2, R7 ;  /* 0x0000000216037824 */ /* 0x008fc600078e0207 */
[----:B------:R-:W-:Y:S01]  /*67ee0*/  LEA.HI.X.SX32 R7, R7, R27, 0x1, P2 ;  /* 0x0000001b07077211 */ /* 0x000fe200010f0eff */
[----:B------:R-:W-:Y:S01]  /*67ef0*/  STG.E.U16 [R4.64], R18 ;  /* 0x0000001204007986 */ /* 0x000fe2000c101504 */
[----:B0-----:R-:W-:-:S03]  /*67f00*/  MOV R0, R24 ;  /* 0x0000001800007202 */ /* 0x001fc60000000f00 */
[----:B------:R-:W-:Y:S04]  /*67f10*/  STG.E.U16 [R6.64], R20 ;  /* 0x0000001406007986 */ /* 0x000fe8000c101504 */
[----:B------:R-:W0:Y:S04]  /*67f20*/  LDS.64 R20, [R12+0x6000] ;  /* 0x006000000c147984 */ /* 0x000e280000000a00 */
[----:B-1----:R1:W-:Y:S04]  /*67f30*/  STL.64 [R1+0x3f0], R8 ;  /* 0x0003f00801007387 */ /* 0x0023e80000100a00 */
[----:B------:R-:W-:Y:S04]  /*67f40*/  STL.64 [R1+0x3e8], R24 ;  /* 0x0003e81801007387 */ /* 0x000fe80000100a00 */
[----:B------:R-:W2:Y:S01]  /*67f50*/  LDS.64 R24, [R10+0x6000] ;  /* 0x006000000a187984 */ /* 0x000ea20000000a00 */
[----:B------:R-:W-:-:S02]  /*67f60*/  LEA R2, P2, R3, R26, 0x1 ;  /* 0x0000001a03027211 */ /* 0x000fc400078408ff */
[----:B------:R-:W-:Y:S01]  /*67f70*/  MOV R15, R8 ;  /* 0x00000008000f7202 */ /* 0x000fe20000000f00 */
[----:B-1----:R-:W-:Y:S01]  /*67f80*/  IMAD R8, R22, 0x2, R3 ;  /* 0x0000000216087824 */ /* 0x002fe200078e0203 */
[----:B------:R-:W-:-:S05]  /*67f90*/  LEA.HI.X.SX32 R3, R3, R27, 0x1, P2 ;  /* 0x0000001b03037211 */ /* 0x000fca00010f0eff */
[----:B------:R0:W-:Y:S02]  /*67fa0*/  STG.E.U16 [R2.64], R14 ;  /* 0x0000000e02007986 */ /* 0x0001e4000c101504 */
[----:B0-----:R-:W-:Y:S02]  /*67fb0*/  MOV R14, R20 ;  /* 0x00000014000e7202 */ /* 0x001fe40000000f00 */
[----:B--2---:R-:W-:Y:S01]  /*67fc0*/  STL.64 [R1+0x3e0], R24 ;  /* 0x0003e01801007387 */ /* 0x004fe20000100a00 */
[----:B------:R-:W-:-:S03]  /*67fd0*/  MOV R18, R24 ;  /* 0x0000001800127202 */ /* 0x000fc60000000f00 */
[----:B------:R-:W-:Y:S04]  /*67fe0*/  STL.64 [R1+0x3d8], R20 ;  /* 0x0003d81401007387 */ /* 0x000fe80000100a00 */
[----:B------:R-:W0:Y:S04]  /*67ff0*/  LDS.64 R20, [R13+0x6000] ;  /* 0x006000000d147984 */ /* 0x000e280000000a00 */
[----:B------:R-:W1:Y:S01]  /*68000*/  LDS.64 R24, [R11+0x6000] ;  /* 0x006000000b187984 */ /* 0x000e620000000a00 */
[----:B------:R-:W-:Y:S01]  /*68010*/  LEA R4, P2, R8, R26, 0x1 ;  /* 0x0000001a08047211 */ /* 0x000fe200078408ff */
[----:B------:R-:W-:-:S03]  /*68020*/  IMAD R9, R22, 0x2, R8 ;  /* 0x0000000216097824 */ /* 0x000fc600078e0208 */
[----:B------:R-:W-:Y:S02]  /*68030*/  LEA.HI.X.SX32 R5, R8, R27, 0x1, P2 ;  /* 0x0000001b08057211 */ /* 0x000fe400010f0eff */
[----:B------:R-:W-:-:S04]  /*68040*/  LEA R6, P2, R9, R26, 0x1 ;  /* 0x0000001a09067211 */ /* 0x000fc800078408ff */
[----:B------:R-:W-:Y:S01]  /*68050*/  LEA.HI.X.SX32 R7, R9, R27, 0x1, P2 ;  /* 0x0000001b09077211 */ /* 0x000fe200010f0eff */
[----:B------:R-:W-:Y:S04]  /*68060*/  STG.E.U16 [R4.64], R19 ;  /* 0x0000001304007986 */ /* 0x000fe8000c101504 */
[----:B------:R2:W-:Y:S01]  /*68070*/  STG.E.U16 [R6.64], R17 ;  /* 0x0000001106007986 */ /* 0x0005e2000c101504 */
[----:B------:R-:W-:-:S03]  /*68080*/  IMAD R8, R22, 0x2, R9 ;  /* 0x0000000216087824 */ /* 0x000fc600078e0209 */
[----:B0-----:R-:W-:Y:S04]  /*68090*/  STL.64 [R1+0x3d0], R20 ;  /* 0x0003d01401007387 */ /* 0x001fe80000100a00 */
[----:B-1----:R-:W-:Y:S01]  /*680a0*/  STL.64 [R1+0x3c8], R24 ;  /* 0x0003c81801007387 */ /* 0x002fe20000100a00 */
[----:B--2---:R-:W-:-:S03]  /*680b0*/  IMAD.MOV.U32 R17, RZ, RZ, R24 ;  /* 0x000000ffff117224 */ /* 0x004fc600078e0018 */
[----:B------:R-:W0:Y:S01]  /*680c0*/  LDS.64 R24, [R10+0x7000] ;  /* 0x007000000a187984 */ /* 0x000e220000000a00 */
[----:B------:R-:W-:Y:S01]  /*680d0*/  LEA R2, P2, R8, R26, 0x1 ;  /* 0x0000001a08027211 */ /* 0x000fe200078408ff */
[----:B------:R-:W-:-:S03]  /*680e0*/  IMAD R9, R22, 0x2, R8 ;  /* 0x0000000216097824 */ /* 0x000fc600078e0208 */
[----:B------:R-:W-:Y:S02]  /*680f0*/  LEA.HI.X.SX32 R3, R8, R27, 0x1, P2 ;  /* 0x0000001b08037211 */ /* 0x000fe400010f0eff */
[CC--:B------:R-:W-:Y:S02]  /*68100*/  LEA R4, P2, R9.reuse, R26.reuse, 0x1 ;  /* 0x0000001a09047211 */ /* 0x0c0fe400078408ff */
[----:B------:R-:W-:Y:S02]  /*68110*/  LEA R8, R22, R9, 0x1 ;  /* 0x0000000916087211 */ /* 0x000fe400078e08ff */
[-C--:B------:R-:W-:Y:S02]  /*68120*/  LEA.HI.X.SX32 R5, R9, R27.reuse, 0x1, P2 ;  /* 0x0000001b09057211 */ /* 0x080fe400010f0eff */
[----:B------:R-:W-:Y:S02]  /*68130*/  LEA R6, P2, R8, R26, 0x1 ;  /* 0x0000001a08067211 */ /* 0x000fe400078408ff */
[----:B------:R-:W-:Y:S01]  /*68140*/  LEA R9, R22, R8, 0x1 ;  /* 0x0000000816097211 */ /* 0x000fe200078e08ff */
[----:B------:R1:W-:Y:S01]  /*68150*/  STG.E.U16 [R2.64], R16 ;  /* 0x0000001002007986 */ /* 0x0003e2000c101504 */
[----:B------:R-:W-:-:S03]  /*68160*/  LEA.HI.X.SX32 R7, R8, R27, 0x1, P2 ;  /* 0x0000001b08077211 */ /* 0x000fc600010f0eff */
[----:B------:R2:W-:Y:S01]  /*68170*/  STG.E.U16 [R4.64], R15 ;  /* 0x0000000f04007986 */ /* 0x0005e2000c101504 */
[C---:B-1----:R-:W-:Y:S02]  /*68180*/  LEA R2, P2, R9.reuse, R26, 0x1 ;  /* 0x0000001a09027211 */ /* 0x042fe400078408ff */
[----:B--2---:R-:W-:Y:S02]  /*68190*/  LEA R4, R22, R9, 0x1 ;  /* 0x0000000916047211 */ /* 0x004fe400078e08ff */
[----:B------:R-:W-:Y:S02]  /*681a0*/  LEA.HI.X.SX32 R3, R9, R27, 0x1, P2 ;  /* 0x0000001b09037211 */ /* 0x000fe400010f0eff */
[----:B------:R-:W1:Y:S04]  /*681b0*/  LDS.64 R8, [R13+0x7000] ;  /* 0x007000000d087984 */ /* 0x000e680000000a00 */
[----:B0-----:R-:W-:Y:S01]  /*681c0*/  STL.64 [R1+0x3c0], R24 ;  /* 0x0003c01801007387 */ /* 0x001fe20000100a00 */
[----:B------:R-:W-:-:S03]  /*681d0*/  IMAD.MOV.U32 R16, RZ, RZ, R24 ;  /* 0x000000ffff107224 */ /* 0x000fc600078e0018 */
[----:B------:R-:W0:Y:S04]  /*681e0*/  LDS.64 R24, [R12+0x7000] ;  /* 0x007000000c187984 */ /* 0x000e280000000a00 */
[----:B------:R1:W-:Y:S02]  /*681f0*/  STG.E.U16 [R6.64], R0 ;  /* 0x0000000006007986 */ /* 0x0003e4000c101504 */
[----:B-1----:R-:W-:Y:S02]  /*68200*/  IMAD.MOV.U32 R0, RZ, RZ, R8 ;  /* 0x000000ffff007224 */ /* 0x002fe400078e0008 */
[----:B0-----:R-:W-:Y:S01]  /*68210*/  STL.64 [R1+0x3b8], R24 ;  /* 0x0003b81801007387 */ /* 0x001fe20000100a00 */
[----:B------:R-:W-:-:S03]  /*68220*/  IMAD.MOV.U32 R15, RZ, RZ, R24 ;  /* 0x000000ffff0f7224 */ /* 0x000fc600078e0018 */
[----:B------:R-:W-:Y:S04]  /*68230*/  STL.64 [R1+0x3b0], R8 ;  /* 0x0003b00801007387 */ /* 0x000fe80000100a00 */
[----:B------:R-:W0:Y:S04]  /*68240*/  LDS.64 R8, [R11+0x7000] ;  /* 0x007000000b087984 */ /* 0x000e280000000a00 */
[----:B------:R-:W1:Y:S01]  /*68250*/  LDS.64 R24, [R10+0x8000] ;  /* 0x008000000a187984 */ /* 0x000e620000000a00 */
[----:B------:R-:W-:Y:S02]  /*68260*/  LEA R6, P2, R4, R26, 0x1 ;  /* 0x0000001a04067211 */ /* 0x000fe400078408ff */
[----:B------:R-:W-:-:S02]  /*68270*/  LEA R5, R22, R4, 0x1 ;  /* 0x0000000416057211 */ /* 0x000fc400078e08ff */
[----:B------:R-:W-:Y:S02]  /*68280*/  LEA.HI.X.SX32 R7, R4, R27, 0x1, P2 ;  /* 0x0000001b04077211 */ /* 0x000fe400010f0eff */
[C---:B------:R-:W-:Y:S01]  /*68290*/  LEA R4, P2, R5.reuse, R26, 0x1 ;  /* 0x0000001a05047211 */ /* 0x040fe200078408ff */
[----:B------:R2:W-:Y:S04]  /*682a0*/  STG.E.U16 [R2.64], R18 ;  /* 0x0000001202007986 */ /* 0x0005e8000c101504 */
[----:B------:R-:W-:Y:S01]  /*682b0*/  STG.E.U16 [R6.64], R14 ;  /* 0x0000000e06007986 */ /* 0x000fe2000c101504 */
[----:B--2---:R-:W-:Y:S02]  /*682c0*/  LEA R3, R22, R5, 0x1 ;  /* 0x0000000516037211 */ /* 0x004fe400078e08ff */
[----:B------:R-:W-:-:S05]  /*682d0*/  LEA.HI.X.SX32 R5, R5, R27, 0x1, P2 ;  /* 0x0000001b05057211 */ /* 0x000fca00010f0eff */
[----:B------:R-:W-:Y:S04]  /*682e0*/  STG.E.U16 [R4.64], R20 ;  /* 0x0000001404007986 */ /* 0x000fe8000c101504 */
[----:B------:R-:W2:Y:S04]  /*682f0*/  LDS.64 R20, [R13+0x8000] ;  /* 0x008000000d147984 */ /* 0x000ea80000000a00 */
[----:B0-----:R0:W-:Y:S04]  /*68300*/  STL.64 [R1+0x3a8], R8 ;  /* 0x0003a80801007387 */ /* 0x0011e80000100a00 */
[----:B-1----:R-:W-:Y:S01]  /*68310*/  STL.64 [R1+0x3a0], R24 ;  /* 0x0003a01801007387 */ /* 0x002fe20000100a00 */
[----:B------:R-:W-:-:S03]  /*68320*/  IMAD.MOV.U32 R18, RZ, RZ, R24 ;  /* 0x000000ffff127224 */ /* 0x000fc600078e0018 */
[----:B------:R-:W1:Y:S01]  /*68330*/  LDS.64 R24, [R12+0x8000] ;  /* 0x008000000c187984 */ /* 0x000e620000000a00 */
[C---:B------:R-:W-:Y:S01]  /*68340*/  LEA R2, P2, R3.reuse, R26, 0x1 ;  /* 0x0000001a03027211 */ /* 0x040fe200078408ff */
[----:B------:R-:W-:Y:S01]  /*68350*/  IMAD.MOV.U32 R19, RZ, RZ, R8 ;  /* 0x000000ffff137224 */ /* 0x000fe200078e0008 */
[----:B0-----:R-:W-:Y:S02]  /*68360*/  LEA R8, R22, R3, 0x1 ;  /* 0x0000000316087211 */ /* 0x001fe400078e08ff */
[----:B------:R-:W-:-:S05]  /*68370*/  LEA.HI.X.SX32 R3, R3, R27, 0x1, P2 ;  /* 0x0000001b03037211 */ /* 0x000fca00010f0eff */
[----:B------:R2:W-:Y:S02]  /*68380*/  STG.E.U16 [R2.64], R17 ;  /* 0x0000001102007986 */ /* 0x0005e4000c101504 */
[----:B--2---:R-:W-:Y:S02]  /*68390*/  IMAD.MOV.U32 R17, RZ, RZ, R20 ;  /* 0x000000ffff117224 */ /* 0x004fe400078e0014 */
[----:B-1----:R-:W-:Y:S04]  /*683a0*/  STL.64 [R1+0x398], R24 ;  /* 0x0003981801007387 */ /* 0x002fe80000100a00 */
[----:B------:R-:W-:Y:S04]  /*683b0*/  STL.64 [R1+0x390], R20 ;  /* 0x0003901401007387 */ /* 0x000fe80000100a00 */
[----:B------:R-:W0:Y:S01]  /*683c0*/  LDS.64 R20, [R11+0x8000] ;  /* 0x008000000b147984 */ /* 0x000e220000000a00 */
[----:B------:R-:W-:-:S04]  /*683d0*/  LEA R6, P2, R8, R26, 0x1 ;  /* 0x0000001a08067211 */ /* 0x000fc800078408ff */
[----:B------:R-:W-:-:S05]  /*683e0*/  LEA.HI.X.SX32 R7, R8, R27, 0x1, P2 ;  /* 0x0000001b08077211 */ /* 0x000fca00010f0eff */
[----:B------:R1:W-:Y:S01]  /*683f0*/  STG.E.U16 [R6.64], R16 ;  /* 0x0000001006007986 */ /* 0x0003e2000c101504 */
[----:B------:R-:W-:-:S03]  /*68400*/  LEA R9, R22, R8, 0x1 ;  /* 0x0000000816097211 */ /* 0x000fc600078e08ff */
[----:B0-----:R-:W-:Y:S01]  /*68410*/  STL.64 [R1+0x388], R20 ;  /* 0x0003881401007387 */ /* 0x001fe20000100a00 */
[----:B-1----:R-:W-:-:S03]  /*68420*/  IMAD.MOV.U32 R16, RZ, RZ, R20 ;  /* 0x000000ffff107224 */ /* 0x002fc600078e0014 */
[----:B------:R-:W0:Y:S01]  /*68430*/  LDS.64 R20, [R10+0x9000] ;  /* 0x009000000a147984 */ /* 0x000e220000000a00 */
[----:B------:R-:W-:-:S04]  /*68440*/  LEA R4, P2, R9, R26, 0x1 ;  /* 0x0000001a09047211 */ /* 0x000fc800078408ff */
[----:B------:R-:W-:-:S05]  /*68450*/  LEA.HI.X.SX32 R5, R9, R27, 0x1, P2 ;  /* 0x0000001b09057211 */ /* 0x000fca00010f0eff */
[----:B------:R1:W-:Y:S01]  /*68460*/  STG.E.U16 [R4.64], R15 ;  /* 0x0000000f04007986 */ /* 0x0003e2000c101504 */
[----:B------:R-:W-:-:S04]  /*68470*/  LEA R8, R22, R9, 0x1 ;  /* 0x0000000916087211 */ /* 0x000fc800078e08ff */
[----:B------:R-:W-:Y:S01]  /*68480*/  LEA R2, P2, R8, R26, 0x1 ;  /* 0x0000001a08027211 */ /* 0x000fe200078408ff */
[----:B0-----:R-:W-:Y:S01]  /*68490*/  STL.64 [R1+0x380], R20 ;  /* 0x0003801401007387 */ /* 0x001fe20000100a00 */
[----:B-1----:R-:W-:-:S03]  /*684a0*/  IMAD.MOV.U32 R15, RZ, RZ, R20 ;  /* 0x000000ffff0f7224 */ /* 0x002fc600078e0014 */
[----:B------:R-:W0:Y:S01]  /*684b0*/  LDS.64 R20, [R12+0x9000] ;  /* 0x009000000c147984 */ /* 0x000e220000000a00 */
[----:B------:R-:W-:Y:S02]  /*684c0*/  LEA R9, R22, R8, 0x1 ;  /* 0x0000000816097211 */ /* 0x000fe400078e08ff */
[----:B------:R-:W-:Y:S02]  /*684d0*/  LEA.HI.X.SX32 R3, R8, R27, 0x1, P2 ;  /* 0x0000001b08037211 */ /* 0x000fe400010f0eff */
[CC--:B------:R-:W-:Y:S02]  /*684e0*/  LEA R6, P2, R9.reuse, R26.reuse, 0x1 ;  /* 0x0000001a09067211 */ /* 0x0c0fe400078408ff */
[----:B------:R-:W-:Y:S02]  /*684f0*/  LEA R8, R22, R9, 0x1 ;  /* 0x0000000916087211 */ /* 0x000fe400078e08ff */
[----:B------:R-:W-:Y:S02]  /*68500*/  LEA.HI.X.SX32 R7, R9, R27, 0x1, P2 ;  /* 0x0000001b09077211 */ /* 0x000fe400010f0eff */
[----:B------:R-:W-:-:S02]  /*68510*/  LEA R4, P2, R8, R26, 0x1 ;  /* 0x0000001a08047211 */ /* 0x000fc400078408ff */
        /* <DEDUP_REMOVED lines=10> */
[----:B------:R-:W0:Y:S01]  /*685c0*/  LDS.64 R20, [R13+0x9000] ;  /* 0x009000000d147984 */ /* 0x000e220000000a00 */
[----:B------:R-:W-:-:S03]  /*685d0*/  IMAD.MOV.U32 R14, RZ, RZ, R24 ;  /* 0x000000ffff0e7224 */ /* 0x000fc600078e0018 */
[----:B------:R1:W-:Y:S04]  /*685e0*/  STG.E.U16 [R4.64], R18 ;  /* 0x0000001204007986 */ /* 0x0003e8000c101504 */
[----:B------:R-:W2:Y:S01]  /*685f0*/  LDS.64 R24, [R12+0xa000] ;  /* 0x00a000000c187984 */ /* 0x000ea20000000a00 */
[----:B-1----:R-:W-:-:S03]  /*68600*/  MOV R18, R8 ;  /* 0x0000000800127202 */ /* 0x002fc60000000f00 */
[----:B0-----:R-:W-:Y:S04]  /*68610*/  STL.64 [R1+0x370], R20 ;  /* 0x0003701401007387 */ /* 0x001fe80000100a00 */
[----:B------:R-:W-:Y:S04]  /*68620*/  STL.64 [R1+0x368], R8 ;  /* 0x0003680801007387 */ /* 0x000fe80000100a00 */
[----:B------:R-:W0:Y:S01]  /*68630*/  LDS.64 R8, [R10+0xa000] ;  /* 0x00a000000a087984 */ /* 0x000e220000000a00 */
[----:B--2---:R-:W-:Y:S02]  /*68640*/  MOV R19, R24 ;  /* 0x0000001800137202 */ /* 0x004fe40000000f00 */
[C---:B------:R-:W-:Y:S01]  /*68650*/  LEA R4, P2, R6.reuse, R26, 0x1 ;  /* 0x0000001a06047211 */ /* 0x040fe200078408ff */
[----:B0-----:R-:W-:Y:S04]  /*68660*/  STL [R1+0x364], R9 ;  /* 0x0003640901007387 */ /* 0x001fe80000100800 */
[----:B------:R-:W-:Y:S04]  /*68670*/  STL.64 [R1+0x358], R24 ;  /* 0x0003581801007387 */ /* 0x000fe80000100a00 */
[----:B------:R-:W0:Y:S01]  /*68680*/  LDS.64 R24, [R13+0xa000] ;  /* 0x00a000000d187984 */ /* 0x000e220000000a00 */
[----:B------:R-:W-:-:S03]  /*68690*/  LEA.HI.X.SX32 R5, R6, R27, 0x1, P2 ;  /* 0x0000001b06057211 */ /* 0x000fc600010f0eff */
[----:B------:R1:W-:Y:S04]  /*686a0*/  STG.E.U16 [R2.64], R14 ;  /* 0x0000000e02007986 */ /* 0x0003e8000c101504 */
[----:B------:R2:W-:Y:S01]  /*686b0*/  STG.E.U16 [R4.64], R17 ;  /* 0x0000001104007986 */ /* 0x0005e2000c101504 */
[----:B------:R-:W-:-:S05]  /*686c0*/  IMAD R7, R22, 0x2, R6 ;  /* 0x0000000216077824 */ /* 0x000fca00078e0206 */
[----:B------:R-:W-:Y:S01]  /*686d0*/  LEA R6, P2, R7, R26, 0x1 ;  /* 0x0000001a07067211 */ /* 0x000fe200078408ff */
[----:B-1----:R-:W-:Y:S01]  /*686e0*/  IMAD R3, R22, 0x2, R7 ;  /* 0x0000000216037824 */ /* 0x002fe200078e0207 */
[----:B0-----:R-:W-:Y:S01]  /*686f0*/  STL [R1+0x354], R25 ;  /* 0x0003541901007387 */ /* 0x001fe20000100800 */
[----:B--2---:R-:W-:-:S03]  /*68700*/  MOV R17, R24 ;  /* 0x0000001800117202 */ /* 0x004fc60000000f00 */
[----:B------:R-:W0:Y:S01]  /*68710*/  LDS.64 R24, [R11+0xa000] ;  /* 0x00a000000b187984 */ /* 0x000e220000000a00 */
[----:B------:R-:W-:Y:S01]  /*68720*/  MOV R14, R8 ;  /* 0x00000008000e7202 */ /* 0x000fe20000000f00 */
[C---:B------:R-:W-:Y:S01]  /*68730*/  IMAD R8, R22.reuse, 0x2, R3 ;  /* 0x0000000216087824 */ /* 0x040fe200078e0203 */
[----:B------:R-:W-:Y:S02]  /*68740*/  LEA.HI.X.SX32 R7, R7, R27, 0x1, P2 ;  /* 0x0000001b07077211 */ /* 0x000fe400010f0eff */
[----:B------:R-:W-:Y:S01]  /*68750*/  LEA R2, P2, R3, R26, 0x1 ;  /* 0x0000001a03027211 */ /* 0x000fe200078408ff */
[----:B------:R-:W-:-:S03]  /*68760*/  IMAD R9, R22, 0x2, R8 ;  /* 0x0000000216097824 */ /* 0x000fc600078e0208 */
[-C--:B------:R-:W-:Y:S02]  /*68770*/  LEA.HI.X.SX32 R3, R3, R27.reuse, 0x1, P2 ;  /* 0x0000001b03037211 */ /* 0x080fe400010f0eff */
[CC--:B------:R-:W-:Y:S01]  /*68780*/  LEA R4, P2, R8.reuse, R26.reuse, 0x1 ;  /* 0x0000001a08047211 */ /* 0x0c0fe200078408ff */
[----:B------:R1:W-:Y:S03]  /*68790*/  STG.E.U16 [R6.64], R16 ;  /* 0x0000001006007986 */ /* 0x0003e6000c101504 */
[----:B------:R-:W-:Y:S01]  /*687a0*/  LEA.HI.X.SX32 R5, R8, R27, 0x1, P2 ;  /* 0x0000001b08057211 */ /* 0x000fe200010f0eff */
[----:B------:R0:W-:Y:S01]  /*687b0*/  STG.E.U16 [R2.64], R15 ;  /* 0x0000000f02007986 */ /* 0x0001e2000c101504 */
[----:B-1----:R-:W-:-:S04]  /*687c0*/  LEA R6, P2, R9, R26, 0x1 ;  /* 0x0000001a09067211 */ /* 0x002fc800078408ff */
[----:B------:R-:W-:Y:S01]  /*687d0*/  LEA.HI.X.SX32 R7, R9, R27, 0x1, P2 ;  /* 0x0000001b09077211 */ /* 0x000fe200010f0eff */
[----:B------:R-:W-:Y:S04]  /*687e0*/  STG.E.U16 [R4.64], R0 ;  /* 0x0000000004007986 */ /* 0x000fe8000c101504 */
[----:B------:R-:W-:Y:S04]  /*687f0*/  STG.E.U16 [R6.64], R20 ;  /* 0x0000001406007986 */ /* 0x000fe8000c101504 */
[----:B------:R-:W-:Y:S01]  /*68800*/  LDS.64 R20, [R12+0xb000] ;  /* 0x00b000000c147984 */ /* 0x000fe20000000a00 */
[----:B0-----:R-:W-:-:S03]  /*68810*/  MOV R15, R24 ;  /* 0x00000018000f7202 */ /* 0x001fc60000000f00 */
[----:B------:R-:W-:Y:S04]  /*68820*/  STL [R1+0x34c], R25 ;  /* 0x00034c1901007387 */ /* 0x000fe80000100800 */
[----:B------:R-:W0:Y:S01]  /*68830*/  LDS.64 R24, [R10+0xb000] ;  /* 0x00b000000a187984 */ /* 0x000e220000000a00 */
[----:B------:R-:W-:-:S04]  /*68840*/  IMAD R8, R22, 0x2, R9 ;  /* 0x0000000216087824 */ /* 0x000fc800078e0209 */
[----:B------:R-:W-:Y:S01]  /*68850*/  IMAD R9, R22, 0x2, R8 ;  /* 0x0000000216097824 */ /* 0x000fe200078e0208 */
[----:B------:R-:W-:Y:S01]  /*68860*/  LEA R2, P2, R8, R26, 0x1 ;  /* 0x0000001a08027211 */ /* 0x000fe200078408ff */
[----:B0-----:R-:W-:-:S05]  /*68870*/  IMAD.MOV.U32 R0, RZ, RZ, R25 ;  /* 0x000000ffff007224 */ /* 0x001fca00078e0019 */
[----:B------:R0:W-:Y:S04]  /*68880*/  STL [R1+0x10b0], R0 ;  /* 0x0010b00001007387 */ /* 0x0001e80000100800 */
[----:B------:R-:W-:Y:S01]  /*68890*/  STL.64 [R1+0x338], R20 ;  /* 0x0003381401007387 */ /* 0x000fe20000100a00 */
[----:B0-----:R-:W-:-:S03]  /*688a0*/  IMAD.MOV.U32 R0, RZ, RZ, R20 ;  /* 0x000000ffff007224 */ /* 0x001fc600078e0014 */
[----:B------:R-:W0:Y:S01]  /*688b0*/  LDS.64 R20, [R13+0xb000] ;  /* 0x00b000000d147984 */ /* 0x000e220000000a00 */
        /* <DEDUP_REMOVED lines=16> */
[----:B------:R-:W-:Y:S04]  /*689c0*/  STL [R1+0x11d8], R14 ;  /* 0x0011d80e01007387 */ /* 0x000fe80000100800 */
[----:B------:R1:W-:Y:S01]  /*689d0*/  STG.E.U16 [R6.64], R19 ;  /* 0x0000001306007986 */ /* 0x0003e2000c101504 */
[----:B------:R-:W-:-:S03]  /*689e0*/  MOV R16, R24 ;  /* 0x0000001800107202 */ /* 0x000fc60000000f00 */
[----:B------:R-:W-:Y:S01]  /*689f0*/  LDS.64 R24, [R11+0xc000] ;  /* 0x00c000000b187984 */ /* 0x000fe20000000a00 */
[----:B-1----:R-:W-:-:S03]  /*68a00*/  IMAD.MOV.U32 R19, RZ, RZ, R8 ;  /* 0x000000ffff137224 */ /* 0x002fc600078e0008 */
[----:B0-----:R-:W-:Y:S01]  /*68a10*/  STL [R1+0x32c], R21 ;  /* 0x00032c1501007387 */ /* 0x001fe20000100800 */
[----:B------:R-:W-:-:S03]  /*68a20*/  IMAD.MOV.U32 R18, RZ, RZ, R20 ;  /* 0x000000ffff127224 */ /* 0x000fc600078e0014 */
[----:B------:R-:W-:Y:S04]  /*68a30*/  STL [R1+0x324], R9 ;  /* 0x0003240901007387 */ /* 0x000fe80000100800 */
[----:B------:R-:W0:Y:S04]  /*68a40*/  LDS.64 R8, [R12+0xc000] ;  /* 0x00c000000c087984 */ /* 0x000e280000000a00 */
[----:B------:R-:W1:Y:S01]  /*68a50*/  LDS.64 R20, [R13+0xc000] ;  /* 0x00c000000d147984 */ /* 0x000e620000000a00 */
[----:B------:R-:W-:Y:S02]  /*68a60*/  LEA R4, P2, R5, R26, 0x1 ;  /* 0x0000001a05047211 */ /* 0x000fe400078408ff */
[----:B------:R-:W-:-:S02]  /*68a70*/  LEA R7, R22, R5, 0x1 ;  /* 0x0000000516077211 */ /* 0x000fc400078e08ff */
[----:B------:R-:W-:Y:S01]  /*68a80*/  LEA.HI.X.SX32 R5, R5, R27, 0x1, P2 ;  /* 0x0000001b05057211 */ /* 0x000fe200010f0eff */
[----:B------:R-:W-:Y:S04]  /*68a90*/  STL [R1+0x11dc], R17 ;  /* 0x0011dc1101007387 */ /* 0x000fe80000100800 */
[----:B------:R2:W-:Y:S04]  /*68aa0*/  STG.E.U16 [R2.64], R17 ;  /* 0x0000001102007986 */ /* 0x0005e8000c101504 */
[----:B------:R-:W-:Y:S01]  /*68ab0*/  STG.E.U16 [R4.64], R15 ;  /* 0x0000000f04007986 */ /* 0x000fe2000c101504 */
[----:B------:R-:W-:-:S02]  /*68ac0*/  LEA R6, P2, R7, R26, 0x1 ;  /* 0x0000001a07067211 */ /* 0x000fc400078408ff */
[----:B--2---:R-:W-:Y:S01]  /*68ad0*/  LEA R3, R22, R7, 0x1 ;  /* 0x0000000716037211 */ /* 0x004fe200078e08ff */
[----:B0-----:R-:W-:Y:S04]  /*68ae0*/  STL.64 [R1+0x318], R8 ;  /* 0x0003180801007387 */ /* 0x001fe80000100a00 */
[----:B-1----:R0:W-:Y:S04]  /*68af0*/  STL [R1+0x314], R21 ;  /* 0x0003141501007387 */ /* 0x0021e80000100800 */
[----:B------:R-:W-:Y:S04]  /*68b00*/  STL [R1+0x11e0], R15 ;  /* 0x0011e00f01007387 */ /* 0x000fe80000100800 */
[----:B------:R-:W-:Y:S01]  /*68b10*/  STL [R1+0x30c], R25 ;  /* 0x00030c1901007387 */ /* 0x000fe20000100800 */
[----:B0-----:R-:W-:-:S02]  /*68b20*/  IMAD.MOV.U32 R21, RZ, RZ, R20 ;  /* 0x000000ffff157224 */ /* 0x001fc400078e0014 */
[----:B------:R-:W-:Y:S01]  /*68b30*/  IMAD.MOV.U32 R20, RZ, RZ, R24 ;  /* 0x000000ffff147224 */ /* 0x000fe200078e0018 */
[----:B------:R-:W-:Y:S04]  /*68b40*/  LDS.64 R14, [R10+0xd000] ;  /* 0x00d000000a0e7984 */ /* 0x000fe80000000a00 */
[----:B------:R-:W0:Y:S01]  /*68b50*/  LDS.64 R24, [R12+0xd000] ;  /* 0x00d000000c187984 */ /* 0x000e220000000a00 */
[----:B------:R-:W-:Y:S01]  /*68b60*/  LEA.HI.X.SX32 R7, R7, R27, 0x1, P2 ;  /* 0x0000001b07077211 */ /* 0x000fe200010f0eff */
[----:B------:R-:W-:Y:S01]  /*68b70*/  IMAD.MOV.U32 R17, RZ, RZ, R8 ;  /* 0x000000ffff117224 */ /* 0x000fe200078e0008 */
[----:B------:R-:W-:Y:S02]  /*68b80*/  LEA R2, P2, R3, R26, 0x1 ;  /* 0x0000001a03027211 */ /* 0x000fe400078408ff */
[----:B------:R-:W-:-:S02]  /*68b90*/  LEA R8, R22, R3, 0x1 ;  /* 0x0000000316087211 */ /* 0x000fc400078e08ff */
[-C--:B------:R-:W-:Y:S02]  /*68ba0*/  LEA.HI.X.SX32 R3, R3, R27.reuse, 0x1, P2 ;  /* 0x0000001b03037211 */ /* 0x080fe400010f0eff */
[----:B------:R-:W-:Y:S02]  /*68bb0*/  LEA R4, P2, R8, R26, 0x1 ;  /* 0x0000001a08047211 */ /* 0x000fe400078408ff */
[----:B------:R-:W-:Y:S01]  /*68bc0*/  LEA R9, R22, R8, 0x1 ;  /* 0x0000000816097211 */ /* 0x000fe200078e08ff */
[----:B------:R1:W-:Y:S01]  /*68bd0*/  STG.E.U16 [R6.64], R16 ;  /* 0x0000001006007986 */ /* 0x0003e2000c101504 */
[----:B------:R-:W-:Y:S02]  /*68be0*/  LEA.HI.X.SX32 R5, R8, R27, 0x1, P2 ;  /* 0x0000001b08057211 */ /* 0x000fe400010f0eff */
[----:B------:R-:W-:Y:S01]  /*68bf0*/  LEA R8, R22, R9, 0x1 ;  /* 0x0000000916087211 */ /* 0x000fe200078e08ff */
[----:B------:R2:W-:Y:S01]  /*68c00*/  STG.E.U16 [R2.64], R0 ;  /* 0x0000000002007986 */ /* 0x0005e2000c101504 */
[----:B-1----:R-:W-:-:S04]  /*68c10*/  LEA R6, P2, R9, R26, 0x1 ;  /* 0x0000001a09067211 */ /* 0x002fc800078408ff */
[-C--:B------:R-:W-:Y:S01]  /*68c20*/  LEA.HI.X.SX32 R7, R9, R27.reuse, 0x1, P2 ;  /* 0x0000001b09077211 */ /* 0x080fe200010f0eff */
[----:B------:R-:W-:Y:S01]  /*68c30*/  IMAD R9, R22, 0x2, R8 ;  /* 0x0000000216097824 */ /* 0x000fe200078e0208 */
[CC--:B--2---:R-:W-:Y:S01]  /*68c40*/  LEA R2, P2, R8.reuse, R26.reuse, 0x1 ;  /* 0x0000001a08027211 */ /* 0x0c4fe200078408ff */
[----:B------:R1:W-:Y:S03]  /*68c50*/  STG.E.U16 [R4.64], R23 ;  /* 0x0000001704007986 */ /* 0x0003e6000c101504 */
[----:B------:R-:W-:Y:S01]  /*68c60*/  LEA.HI.X.SX32 R3, R8, R27, 0x1, P2 ;  /* 0x0000001b08037211 */ /* 0x000fe200010f0eff */
[----:B------:R-:W-:Y:S01]  /*68c70*/  IMAD R8, R22, 0x2, R9 ;  /* 0x0000000216087824 */ /* 0x000fe200078e0209 */
[----:B------:R2:W-:Y:S01]  /*68c80*/  STG.E.U16 [R6.64], R18 ;  /* 0x0000001206007986 */ /* 0x0005e2000c101504 */
[----:B-1----:R-:W-:-:S04]  /*68c90*/  LEA R4, P2, R9, R26, 0x1 ;  /* 0x0000001a09047211 */ /* 0x002fc800078408ff */
[-C--:B------:R-:W-:Y:S02]  /*68ca0*/  LEA.HI.X.SX32 R5, R9, R27.reuse, 0x1, P2 ;  /* 0x0000001b09057211 */ /* 0x080fe400010f0eff */
[----:B--2---:R-:W-:Y:S02]  /*68cb0*/  LEA R6, P2, R8, R26, 0x1 ;  /* 0x0000001a08067211 */ /* 0x004fe400078408ff */
[----:B------:R-:W-:Y:S01]  /*68cc0*/  LEA R9, R22, R8, 0x1 ;  /* 0x0000000816097211 */ /* 0x000fe200078e08ff */
[----:B------:R-:W-:Y:S01]  /*68cd0*/  STL [R1+0x11e4], R16 ;  /* 0x0011e41001007387 */ /* 0x000fe20000100800 */
[----:B------:R-:W-:Y:S02]  /*68ce0*/  LEA.HI.X.SX32 R7, R8, R27, 0x1, P2 ;  /* 0x0000001b08077211 */ /* 0x000fe400010f0eff */
[----:B0-----:R-:W-:Y:S01]  /*68cf0*/  MOV R0, R24 ;  /* 0x0000001800007202 */ /* 0x001fe20000000f00 */
[----:B------:R-:W-:Y:S04]  /*68d00*/  STL.64 [R1+0x300], R14 ;  /* 0x0003000e01007387 */ /* 0x000fe80000100a00 */
[----:B------:R0:W-:Y:S04]  /*68d10*/  STG.E.U16 [R2.64], R19 ;  /* 0x0000001302007986 */ /* 0x0001e8000c101504 */
[----:B------:R-:W-:Y:S04]  /*68d20*/  STL.64 [R1+0x2f8], R24 ;  /* 0x0002f81801007387 */ /* 0x000fe80000100a00 */
[----:B------:R-:W1:Y:S01]  /*68d30*/  LDS.64 R24, [R13+0xd000] ;  /* 0x00d000000d187984 */ /* 0x000e620000000a00 */
[----:B0-----:R-:W-:-:S03]  /*68d40*/  LEA R2, P2, R9, R26, 0x1 ;  /* 0x0000001a09027211 */ /* 0x001fc600078408ff */
[----:B------:R0:W-:Y:S01]  /*68d50*/  STG.E.U16 [R4.64], R17 ;  /* 0x0000001104007986 */ /* 0x0001e2000c101504 */
[----:B------:R-:W-:-:S03]  /*68d60*/  LEA.HI.X.SX32 R3, R9, R27, 0x1, P2 ;  /* 0x0000001b09037211 */ /* 0x000fc600010f0eff */
[----:B------:R-:W2:Y:S01]  /*68d70*/  LDS.64 R16, [R10+0xe000] ;  /* 0x00e000000a107984 */ /* 0x000ea20000000a00 */
[----:B0-----:R-:W-:-:S03]  /*68d80*/  LEA R5, R22, R9, 0x1 ;  /* 0x0000000916057211 */ /* 0x001fc600078e08ff */
[----:B------:R-:W0:Y:S01]  /*68d90*/  LDS.64 R8, [R12+0xe000] ;  /* 0x00e000000c087984 */ /* 0x000e220000000a00 */
[----:B------:R-:W-:-:S03]  /*68da0*/  IMAD.MOV.U32 R23, RZ, RZ, R28 ;  /* 0x000000ffff177224 */ /* 0x000fc600078e001c */
[----:B-1----:R1:W-:Y:S04]  /*68db0*/  STL [R1+0x2f4], R25 ;  /* 0x0002f41901007387 */ /* 0x0023e80000100800 */
[----:B------:R-:W-:Y:S04]  /*68dc0*/  STL.64 [R1+0x11e8], R18 ;  /* 0x0011e81201007387 */ /* 0x000fe80000100a00 */
[----:B------:R-:W-:Y:S04]  /*68dd0*/  STL [R1+0x2ec], R29 ;  /* 0x0002ec1d01007387 */ /* 0x000fe80000100800 */
[----:B--2---:R-:W-:Y:S01]  /*68de0*/  STL [R1+0x2e4], R17 ;  /* 0x0002e41101007387 */ /* 0x004fe20000100800 */
[----:B0-----:R-:W-:-:S03]  /*68df0*/  IMAD.MOV.U32 R28, RZ, RZ, R8 ;  /* 0x000000ffff1c7224 */ /* 0x001fc600078e0008 */
[----:B------:R-:W-:Y:S04]  /*68e00*/  STL [R1+0x2dc], R9 ;  /* 0x0002dc0901007387 */ /* 0x000fe80000100800 */
[----:B------:R-:W0:Y:S01]  /*68e10*/  LDS.64 R8, [R13+0xe000] ;  /* 0x00e000000d087984 */ /* 0x000e220000000a00 */
[----:B-1----:R-:W-:Y:S01]  /*68e20*/  IMAD.MOV.U32 R25, RZ, RZ, R16 ;  /* 0x000000ffff197224 */ /* 0x002fe200078e0010 */
[----:B------:R-:W-:Y:S02]  /*68e30*/  LEA R4, P2, R5, R26, 0x1 ;  /* 0x0000001a05047211 */ /* 0x000fe400078408ff */
[----:B------:R1:W-:Y:S04]  /*68e40*/  STG.E.U16 [R6.64], R21 ;  /* 0x0000001506007986 */ /* 0x0003e8000c101504 */
[----:B------:R2:W-:Y:S04]  /*68e50*/  STG.E.U16 [R2.64], R20 ;  /* 0x0000001402007986 */ /* 0x0005e8000c101504 */
[----:B------:R-:W-:Y:S04]  /*68e60*/  LDS.64 R18, [R12+0xf000] ;  /* 0x00f000000c127984 */ /* 0x000fe80000000a00 */
[----:B0-----:R-:W-:Y:S01]  /*68e70*/  STL.64 [R1+0x2d0], R8 ;  /* 0x0002d00801007387 */ /* 0x001fe20000100a00 */
[----:B------:R-:W-:-:S03]  /*68e80*/  IMAD.MOV.U32 R16, RZ, RZ, R8 ;  /* 0x000000ffff107224 */ /* 0x000fc600078e0008 */
[----:B------:R-:W0:Y:S01]  /*68e90*/  LDS.64 R8, [R11+0xe000] ;  /* 0x00e000000b087984 */ /* 0x000e220000000a00 */
[----:B-1----:R-:W-:Y:S02]  /*68ea0*/  LEA R6, R22, R5, 0x1 ;  /* 0x0000000516067211 */ /* 0x002fe400078e08ff */
[-C--:B------:R-:W-:Y:S02]  /*68eb0*/  LEA.HI.X.SX32 R5, R5, R27.reuse, 0x1, P2 ;  /* 0x0000001b05057211 */ /* 0x080fe400010f0eff */
[----:B--2---:R-:W-:Y:S02]  /*68ec0*/  LEA R2, P2, R6, R26, 0x1 ;  /* 0x0000001a06027211 */ /* 0x004fe400078408ff */
[----:B------:R-:W-:Y:S01]  /*68ed0*/  LEA R7, R22, R6, 0x1 ;  /* 0x0000000616077211 */ /* 0x000fe200078e08ff */
[----:B------:R1:W-:Y:S01]  /*68ee0*/  STG.E.U16 [R4.64], R14 ;  /* 0x0000000e04007986 */ /* 0x0003e2000c101504 */
[----:B------:R-:W-:Y:S02]  /*68ef0*/  LEA.HI.X.SX32 R3, R6, R27, 0x1, P2 ;  /* 0x0000001b06037211 */ /* 0x000fe400010f0eff */
[----:B-1----:R-:W-:-:S04]  /*68f00*/  LEA R4, P2, R7, R26, 0x1 ;  /* 0x0000001a07047211 */ /* 0x002fc800078408ff */
[----:B------:R-:W-:Y:S02]  /*68f10*/  LEA.HI.X.SX32 R5, R7, R27, 0x1, P2 ;  /* 0x0000001b07057211 */ /* 0x000fe400010f0eff */
[----:B0-----:R-:W-:Y:S01]  /*68f20*/  MOV R29, R8 ;  /* 0x00000008001d7202 */ /* 0x001fe20000000f00 */
[----:B------:R-:W-:Y:S02]  /*68f30*/  IMAD R8, R22, 0x2, R7 ;  /* 0x0000000216087824 */ /* 0x000fe400078e0207 */
[----:B------:R-:W0:Y:S01]  /*68f40*/  LDS.64 R6, [R10+0xf000] ;  /* 0x00f000000a067984 */ /* 0x000e220000000a00 */
[----:B------:R-:W-:-:S03]  /*68f50*/  MOV R17, R18 ;  /* 0x0000001200117202 */ /* 0x000fc60000000f00 */
[----:B------:R-:W-:Y:S04]  /*68f60*/  STL [R1+0x2cc], R9 ;  /* 0x0002cc0901007387 */ /* 0x000fe80000100800 */
[----:B0-----:R0:W-:Y:S04]  /*68f70*/  STL.64 [R1+0x2c0], R6 ;  /* 0x0002c00601007387 */ /* 0x0011e80000100a00 */
[----:B------:R-:W-:Y:S04]  /*68f80*/  STL.64 [R1+0x2b8], R18 ;  /* 0x0002b81201007387 */ /* 0x000fe80000100a00 */
[----:B------:R-:W1:Y:S01]  /*68f90*/  LDS.64 R18, [R13+0xf000] ;  /* 0x00f000000d127984 */ /* 0x000e620000000a00 */
[----:B------:R-:W-:-:S03]  /*68fa0*/  MOV R15, R6 ;  /* 0x00000006000f7202 */ /* 0x000fc60000000f00 */
[----:B------:R2:W-:Y:S01]  /*68fb0*/  STG.E.U16 [R2.64], R0 ;  /* 0x0000000002007986 */ /* 0x0005e2000c101504 */
[----:B0-----:R-:W-:-:S04]  /*68fc0*/  LEA R6, P2, R8, R26, 0x1 ;  /* 0x0000001a08067211 */ /* 0x001fc800078408ff */
[----:B------:R-:W-:Y:S01]  /*68fd0*/  LEA.HI.X.SX32 R7, R8, R27, 0x1, P2 ;  /* 0x0000001b08077211 */ /* 0x000fe200010f0eff */
[----:B--2---:R-:W-:-:S04]  /*68fe0*/  IMAD R3, R22, 0x2, R8 ;  /* 0x0000000216037824 */ /* 0x004fc800078e0208 */
[C---:B------:R-:W-:Y:S01]  /*68ff0*/  IMAD R9, R22.reuse, 0x2, R3 ;  /* 0x0000000216097824 */ /* 0x040fe200078e0203 */
[C---:B------:R-:W-:Y:S01]  /*69000*/  LEA R2, P2, R3.reuse, R26, 0x1 ;  /* 0x0000001a03027211 */ /* 0x040fe200078408ff */
[----:B------:R0:W-:Y:S03]  /*69010*/  STG.E.U16 [R4.64], R24 ;  /* 0x0000001804007986 */ /* 0x0001e6000c101504 */
[----:B------:R-:W-:Y:S02]  /*69020*/  LEA.HI.X.SX32 R3, R3, R27, 0x1, P2 ;  /* 0x0000001b03037211 */ /* 0x000fe400010f0eff */
[----:B------:R-:W-:Y:S01]  /*69030*/  LEA R8, R22, R9, 0x1 ;  /* 0x0000000916087211 */ /* 0x000fe200078e08ff */
[----:B-1----:R-:W-:Y:S01]  /*69040*/  STL.64 [R1+0x2b0], R18 ;  /* 0x0002b01201007387 */ /* 0x002fe20000100a00 */
[----:B------:R-:W-:-:S03]  /*69050*/  MOV R14, R18 ;  /* 0x00000012000e7202 */ /* 0x000fc60000000f00 */
[----:B------:R-:W1:Y:S01]  /*69060*/  LDS.64 R18, [R11+0xf000] ;  /* 0x00f000000b127984 */ /* 0x000e620000000a00 */
[----:B0-----:R-:W-:-:S03]  /*69070*/  LEA R4, P2, R9, R26, 0x1 ;  /* 0x0000001a09047211 */ /* 0x001fc600078408ff */
[----:B------:R0:W-:Y:S01]  /*69080*/  STG.E.U16 [R6.64], R23 ;  /* 0x0000001706007986 */ /* 0x0001e2000c101504 */
[----:B------:R-:W-:Y:S01]  /*69090*/  LEA.HI.X.SX32 R5, R9, R27, 0x1, P2 ;  /* 0x0000001b09057211 */ /* 0x000fe200010f0eff */
[----:B------:R-:W-:Y:S02]  /*690a0*/  IMAD R9, R22, 0x2, R8 ;  /* 0x0000000216097824 */ /* 0x000fe400078e0208 */
[----:B------:R2:W-:Y:S01]  /*690b0*/  STG.E.U16 [R2.64], R25 ;  /* 0x0000001902007986 */ /* 0x0005e2000c101504 */
[----:B0-----:R-:W-:-:S04]  /*690c0*/  LEA R6, P2, R8, R26, 0x1 ;  /* 0x0000001a08067211 */ /* 0x001fc800078408ff */
[----:B------:R-:W-:Y:S02]  /*690d0*/  LEA.HI.X.SX32 R7, R8, R27, 0x1, P2 ;  /* 0x0000001b08077211 */ /* 0x000fe400010f0eff */
[C---:B--2---:R-:W-:Y:S02]  /*690e0*/  LEA R2, P2, R9.reuse, R26, 0x1 ;  /* 0x0000001a09027211 */ /* 0x044fe400078408ff */
[----:B------:R-:W-:Y:S01]  /*690f0*/  LEA R8, R22, R9, 0x1 ;  /* 0x0000000916087211 */ /* 0x000fe200078e08ff */
[----:B------:R0:W-:Y:S01]  /*69100*/  STG.E.U16 [R4.64], R28 ;  /* 0x0000001c04007986 */ /* 0x0001e2000c101504 */
[----:B------:R-:W-:-:S03]  /*69110*/  LEA.HI.X.SX32 R3, R9, R27, 0x1, P2 ;  /* 0x0000001b09037211 */ /* 0x000fc600010f0eff */
[----:B------:R-:W-:Y:S01]  /*69120*/  IMAD R9, R22, 0x2, R8 ;  /* 0x0000000216097824 */ /* 0x000fe200078e0208 */
        /* <DEDUP_REMOVED lines=9> */
[----:B0-----:R-:W-:-:S03]  /*691c0*/  LEA R2, P2, R8, R26, 0x1 ;  /* 0x0000001a08027211 */ /* 0x001fc600078408ff */
[----:B-1----:R0:W-:Y:S01]  /*691d0*/  STL [R1+0x2ac], R19 ;  /* 0x0002ac1301007387 */ /* 0x0021e20000100800 */
[----:B------:R-:W-:Y:S02]  /*691e0*/  LEA.HI.X.SX32 R3, R8, R27, 0x1, P2 ;  /* 0x0000001b08037211 */ /* 0x000fe400010f0eff */
[----:B--2---:R-:W-:Y:S01]  /*691f0*/  LEA R4, P2, R9, R26, 0x1 ;  /* 0x0000001a09047211 */ /* 0x004fe200078408ff */
[----:B------:R-:W-:-:S03]  /*69200*/  IMAD.MOV.U32 R0, RZ, RZ, R18 ;  /* 0x000000ffff007224 */ /* 0x000fc600078e0012 */
[----:B------:R-:W-:Y:S01]  /*69210*/  LEA.HI.X.SX32 R5, R9, R27, 0x1, P2 ;  /* 0x0000001b09057211 */ /* 0x000fe200010f0eff */
[----:B0-----:R-:W2:Y:S04]  /*69220*/  LDL.LU.64 R18, [R1+0x11e8] ;  /* 0x0011e80001127983 */ /* 0x001ea80000300a00 */
[----:B------:R-:W3:Y:S04]  /*69230*/  LDL.LU R16, [R1+0x11e4] ;  /* 0x0011e40001107983 */ /* 0x000ee80000300800 */
[----:B------:R-:W4:Y:S04]  /*69240*/  LDL.LU R11, [R1+0x490] ;  /* 0x00049000010b7983 */ /* 0x000f280000300800 */
[----:B------:R-:W5:Y:S04]  /*69250*/  LDL.LU R15, [R1+0x11e0] ;  /* 0x0011e000010f7983 */ /* 0x000f680000300800 */
[----:B------:R-:W2:Y:S04]  /*69260*/  LDL.LU R8, [R1+0x498] ;  /* 0x0004980001087983 */ /* 0x000ea80000300800 */
[----:B------:R0:W-:Y:S04]  /*69270*/  STG.E.U16 [R6.64], R17 ;  /* 0x0000001106007986 */ /* 0x0001e8000c101504 */
[----:B------:R1:W-:Y:S04]  /*69280*/  STG.E.U16 [R2.64], R14 ;  /* 0x0000000e02007986 */ /* 0x0003e8000c101504 */
[----:B------:R1:W-:Y:S04]  /*69290*/  STG.E.U16 [R4.64], R0 ;  /* 0x0000000004007986 */ /* 0x0003e8000c101504 */
[----:B0-----:R-:W3:Y:S04]  /*692a0*/  LDL.LU R17, [R1+0x11dc] ;  /* 0x0011dc0001117983 */ /* 0x001ee80000300800 */
[----:B-1----:R-:W3:Y:S04]  /*692b0*/  LDL.LU R14, [R1+0x11d8] ;  /* 0x0011d800010e7983 */ /* 0x002ee80000300800 */
[----:B------:R-:W3:Y:S01]  /*692c0*/  LDL.LU R5, [R1+0x4a0] ;  /* 0x0004a00001057983 */ /* 0x000ee20000300800 */
[----:B------:R-:W-:-:S04]  /*692d0*/  LEA R6, R22, R9, 0x1 ;  /* 0x0000000916067211 */ /* 0x000fc800078e08ff */
[----:B------:R-:W-:Y:S01]  /*692e0*/  LEA R2, P2, R6, R26, 0x1 ;  /* 0x0000001a06027211 */ /* 0x000fe200078408ff */
[----:B------:R-:W-:-:S03]  /*692f0*/  IMAD R7, R22, 0x2, R6 ;  /* 0x0000000216077824 */ /* 0x000fc600078e0206 */
[----:B------:R-:W-:Y:S02]  /*69300*/  LEA.HI.X.SX32 R3, R6, R27, 0x1, P2 ;  /* 0x0000001b06037211 */ /* 0x000fe400010f0eff */
[----:B------:R-:W-:Y:S02]  /*69310*/  LEA R4, P2, R7, R26, 0x1 ;  /* 0x0000001a07047211 */ /* 0x000fe400078408ff */
[----:B--2---:R-:W-:Y:S02]  /*69320*/  PRMT R6, R8, 0x7632, R6 ;  /* 0x0000763208067816 */ /* 0x004fe40000000006 */
[----:B------:R-:W-:Y:S02]  /*69330*/  LEA R8, R22, R7, 0x1 ;  /* 0x0000000716087211 */ /* 0x000fe400078e08ff */
[----:B---3--:R-:W-:Y:S02]  /*69340*/  PRMT R9, R5, 0x7632, R9 ;  /* 0x0000763205097816 */ /* 0x008fe40000000009 */
[----:B------:R-:W-:-:S03]  /*69350*/  LEA.HI.X.SX32 R5, R7, R27, 0x1, P2 ;  /* 0x0000001b07057211 */ /* 0x000fc600010f0eff */
[----:B------:R0:W-:Y:S01]  /*69360*/  STG.E.U16 [R2.64], R9 ;  /* 0x0000000902007986 */ /* 0x0001e2000c101504 */
[----:B------:R-:W-:Y:S01]  /*69370*/  IMAD R7, R22, 0x2, R8 ;  /* 0x0000000216077824 */ /* 0x000fe200078e0208 */
[----:B0-----:R-:W-:-:S04]  /*69380*/  LEA R2, P2, R8, R26, 0x1 ;  /* 0x0000001a08027211 */ /* 0x001fc800078408ff */
[----:B------:R-:W-:Y:S02]  /*69390*/  LEA.HI.X.SX32 R3, R8, R27, 0x1, P2 ;  /* 0x0000001b08037211 */ /* 0x000fe400010f0eff */
[----:B------:R-:W2:Y:S01]  /*693a0*/  LDL.LU R8, [R1+0x488] ;  /* 0x0004880001087983 */ /* 0x000ea20000300800 */
[----:B----4-:R-:W-:-:S03]  /*693b0*/  PRMT R9, R11, 0x7632, R9 ;  /* 0x000076320b097816 */ /* 0x010fc60000000009 */
[----:B------:R0:W-:Y:S04]  /*693c0*/  STG.E.U16 [R4.64], R6 ;  /* 0x0000000604007986 */ /* 0x0001e8000c101504 */
[----:B------:R1:W-:Y:S04]  /*693d0*/  STG.E.U16 [R2.64], R9 ;  /* 0x0000000902007986 */ /* 0x0003e8000c101504 */
[----:B------:R-:W3:Y:S01]  /*693e0*/  LDL.LU R11, [R1+0x460] ;  /* 0x00046000010b7983 */ /* 0x000ee20000300800 */
[----:B0-----:R-:W-:-:S04]  /*693f0*/  LEA R4, P2, R7, R26, 0x1 ;  /* 0x0000001a07047211 */ /* 0x001fc800078408ff */
[----:B------:R-:W-:Y:S02]  /*69400*/  LEA.HI.X.SX32 R5, R7, R27, 0x1, P2 ;  /* 0x0000001b07057211 */ /* 0x000fe400010f0eff */
[----:B--2---:R-:W-:Y:S02]  /*69410*/  PRMT R6, R8, 0x7632, R6 ;  /* 0x0000763208067816 */ /* 0x004fe40000000006 */
[----:B------:R-:W-:-:S04]  /*69420*/  LEA R8, R22, R7, 0x1 ;  /* 0x0000000716087211 */ /* 0x000fc800078e08ff */
[-C--:B-1----:R-:W-:Y:S01]  /*69430*/  LEA R2, P2, R8, R26.reuse, 0x1 ;  /* 0x0000001a08027211 */ /* 0x082fe200078408ff */
[----:B------:R-:W-:Y:S01]  /*69440*/  IMAD R7, R22, 0x2, R8 ;  /* 0x0000000216077824 */ /* 0x000fe200078e0208 */
[----:B------:R0:W-:Y:S02]  /*69450*/  STG.E.U16 [R4.64], R6 ;  /* 0x0000000604007986 */ /* 0x0001e4000c101504 */
[----:B------:R-:W-:Y:S02]  /*69460*/  LEA.HI.X.SX32 R3, R8, R27, 0x1, P2 ;  /* 0x0000001b08037211 */ /* 0x000fe400010f0eff */
[----:B------:R-:W2:Y:S04]  /*69470*/  LDL.LU R8, [R1+0x478] ;  /* 0x0004780001087983 */ /* 0x000ea80000300800 */
[----:B0-----:R-:W4:Y:S01]  /*69480*/  LDL.LU R5, [R1+0x480] ;  /* 0x0004800001057983 */ /* 0x001f220000300800 */
[----:B------:R-:W-:-:S02]  /*69490*/  LEA R4, P2, R7, R26, 0x1 ;  /* 0x0000001a07047211 */ /* 0x000fc400078408ff */
[----:B--2---:R-:W-:Y:S02]  /*694a0*/  PRMT R6, R8, 0x7632, R6 ;  /* 0x0000763208067816 */ /* 0x004fe40000000006 */
[----:B------:R-:W-:Y:S02]  /*694b0*/  LEA R8, R22, R7, 0x1 ;  /* 0x0000000716087211 */ /* 0x000fe400078e08ff */
[----:B----4-:R-:W-:Y:S02]  /*694c0*/  PRMT R9, R5, 0x7632, R9 ;  /* 0x0000763205097816 */ /* 0x010fe40000000009 */
[----:B------:R-:W-:-:S03]  /*694d0*/  LEA.HI.X.SX32 R5, R7, R27, 0x1, P2 ;  /* 0x0000001b07057211 */ /* 0x000fc600010f0eff */
[----:B------:R0:W-:Y:S01]  /*694e0*/  STG.E.U16 [R2.64], R9 ;  /* 0x0000000902007986 */ /* 0x0001e2000c101504 */
[----:B------:R-:W-:-:S03]  /*694f0*/  IMAD R7, R22, 0x2, R8 ;  /* 0x0000000216077824 */ /* 0x000fc600078e0208 */
[----:B------:R1:W-:Y:S01]  /*69500*/  STG.E.U16 [R4.64], R6 ;  /* 0x0000000604007986 */ /* 0x0003e2000c101504 */
[----:B0-----:R-:W-:-:S04]  /*69510*/  LEA R2, P2, R8, R26, 0x1 ;  /* 0x0000001a08027211 */ /* 0x001fc800078408ff */
[----:B------:R-:W-:Y:S02]  /*69520*/  LEA.HI.X.SX32 R3, R8, R27, 0x1, P2 ;  /* 0x0000001b08037211 */ /* 0x000fe400010f0eff */
[----:B------:R-:W2:Y:S04]  /*69530*/  LDL.LU R8, [R1+0x468] ;  /* 0x0004680001087983 */ /* 0x000ea80000300800 */
[----:B-1----:R-:W4:Y:S01]  /*69540*/  LDL.LU R5, [R1+0x470] ;  /* 0x0004700001057983 */ /* 0x002f220000300800 */
[----:B------:R-:W-:Y:S02]  /*69550*/  LEA R4, P2, R7, R26, 0x1 ;  /* 0x0000001a07047211 */ /* 0x000fe400078408ff */
[----:B--2---:R-:W-:Y:S02]  /*69560*/  PRMT R6, R8, 0x7632, R6 ;  /* 0x0000763208067816 */ /* 0x004fe40000000006 */
[----:B------:R-:W-:-:S02]  /*69570*/  LEA R8, R22, R7, 0x1 ;  /* 0x0000000716087211 */ /* 0x000fc400078e08ff */
[----:B----4-:R-:W-:Y:S02]  /*69580*/  PRMT R9, R5, 0x7632, R9 ;  /* 0x0000763205097816 */ /* 0x010fe40000000009 */
[----:B------:R-:W-:-:S03]  /*69590*/  LEA.HI.X.SX32 R5, R7, R27, 0x1, P2 ;  /* 0x0000001b07057211 */ /* 0x000fc600010f0eff */
[----:B------:R0:W-:Y:S01]  /*695a0*/  STG.E.U16 [R2.64], R9 ;  /* 0x0000000902007986 */ /* 0x0001e2000c101504 */
[----:B------:R-:W-:Y:S01]  /*695b0*/  IMAD R7, R22, 0x2, R8 ;  /* 0x0000000216077824 */ /* 0x000fe200078e0208 */
[----:B0-----:R-:W-:-:S04]  /*695c0*/  LEA R2, P2, R8, R26, 0x1 ;  /* 0x0000001a08027211 */ /* 0x001fc800078408ff */
[----:B------:R-:W-:Y:S02]  /*695d0*/  LEA.HI.X.SX32 R3, R8, R27, 0x1, P2 ;  /* 0x0000001b08037211 */ /* 0x000fe400010f0eff */
[----:B------:R-:W2:Y:S01]  /*695e0*/  LDL.LU R8, [R1+0x458] ;  /* 0x0004580001087983 */ /* 0x000ea20000300800 */
[----:B---3--:R-:W-:-:S03]  /*695f0*/  PRMT R9, R11, 0x7632, R9 ;  /* 0x000076320b097816 */ /* 0x008fc60000000009 */
        /* <DEDUP_REMOVED lines=142> */
[----:B------:R-:W2:Y:S04]  /*69ee0*/  LDL.LU R8, [R1+0x3a0] ;  /* 0x0003a00001087983 */ /* 0x000ea80000300800 */
[----:B------:R0:W-:Y:S02]  /*69ef0*/  STG.E.U16 [R4.64], R6 ;  /* 0x0000000604007986 */ /* 0x0001e4000c101504 */
[----:B0-----:R-:W-:Y:S02]  /*69f00*/  LEA R4, P2, R7, R26, 0x1 ;  /* 0x0000001a07047211 */ /* 0x001fe400078408ff */
[----:B---3--:R-:W-:-:S02]  /*69f10*/  PRMT R6, R11, 0x7632, R6 ;  /* 0x000076320b067816 */ /* 0x008fc40000000006 */
[----:B------:R-:W-:Y:S01]  /*69f20*/  LEA.HI.X.SX32 R5, R7, R27, 0x1, P2 ;  /* 0x0000001b07057211 */ /* 0x000fe200010f0eff */
[----:B------:R-:W3:Y:S01]  /*69f30*/  LDL.LU R11, [R1+0x368] ;  /* 0x00036800010b7983 */ /* 0x000ee20000300800 */
[----:B--2---:R-:W-:Y:S02]  /*69f40*/  PRMT R9, R8, 0x7632, R9 ;  /* 0x0000763208097816 */ /* 0x004fe40000000009 */
[----:B------:R-:W-:-:S03]  /*69f50*/  LEA R8, R22, R7, 0x1 ;  /* 0x0000000716087211 */ /* 0x000fc600078e08ff */
[----:B------:R0:W-:Y:S02]  /*69f60*/  STG.E.U16 [R2.64], R9 ;  /* 0x0000000902007986 */ /* 0x0001e4000c101504 */
[----:B------:R-:W-:Y:S02]  /*69f70*/  IMAD R7, R22, 0x2, R8 ;  /* 0x0000000216077824 */ /* 0x000fe400078e0208 */
        /* <DEDUP_REMOVED lines=12> */
[CC--:B0-----:R-:W-:Y:S02]  /*6a040*/  LEA R2, P2, R8.reuse, R26.reuse, 0x1 ;  /* 0x0000001a08027211 */ /* 0x0c1fe400078408ff */
[----:B------:R-:W2:Y:S02]  /*6a050*/  LDL.LU R9, [R1+0x378] ;  /* 0x0003780001097983 */ /* 0x000ea40000300800 */
[----:B------:R-:W-:Y:S02]  /*6a060*/  LEA.HI.X.SX32 R3, R8, R27, 0x1, P2 ;  /* 0x0000001b08037211 */ /* 0x000fe400010f0eff */
[----:B------:R-:W4:Y:S04]  /*6a070*/  LDL.LU R8, [R1+0x380] ;  /* 0x0003800001087983 */ /* 0x000f280000300800 */
[----:B------:R0:W-:Y:S02]  /*6a080*/  STG.E.U16 [R4.64], R6 ;  /* 0x0000000604007986 */ /* 0x0001e4000c101504 */
[----:B0-----:R-:W-:-:S02]  /*6a090*/  LEA R6, P2, R7, R26, 0x1 ;  /* 0x0000001a07067211 */ /* 0x001fc400078408ff */
[----:B------:R-:W-:Y:S02]  /*6a0a0*/  LEA R5, R22, R7, 0x1 ;  /* 0x0000000716057211 */ /* 0x000fe400078e08ff */
[----:B------:R-:W-:Y:S02]  /*6a0b0*/  LEA.HI.X.SX32 R7, R7, R27, 0x1, P2 ;  /* 0x0000001b07077211 */ /* 0x000fe400010f0eff */
[----:B--2---:R-:W-:Y:S02]  /*6a0c0*/  PRMT R10, R9, 0x7632, R10 ;  /* 0x00007632090a7816 */ /* 0x004fe4000000000a */
[----:B----4-:R-:W-:-:S05]  /*6a0d0*/  PRMT R4, R8, 0x7632, R4 ;  /* 0x0000763208047816 */ /* 0x010fca0000000004 */
[----:B------:R-:W-:Y:S04]  /*6a0e0*/  STG.E.U16 [R2.64], R4 ;  /* 0x0000000402007986 */ /* 0x000fe8000c101504 */
[----:B------:R0:W-:Y:S04]  /*6a0f0*/  STG.E.U16 [R6.64], R10 ;  /* 0x0000000a06007986 */ /* 0x0001e8000c101504 */
[----:B0-----:R-:W2:Y:S01]  /*6a100*/  LDL.LU R6, [R1+0x370] ;  /* 0x0003700001067983 */ /* 0x001ea20000300800 */
[----:B------:R-:W-:Y:S01]  /*6a110*/  IMAD R9, R22, 0x2, R5 ;  /* 0x0000000216097824 */ /* 0x000fe200078e0205 */
[----:B------:R-:W-:-:S04]  /*6a120*/  LEA R4, P2, R5, R26, 0x1 ;  /* 0x0000001a05047211 */ /* 0x000fc800078408ff */
[----:B------:R-:W-:Y:S02]  /*6a130*/  LEA.HI.X.SX32 R5, R5, R27, 0x1, P2 ;  /* 0x0000001b05057211 */ /* 0x000fe400010f0eff */
[C---:B------:R-:W-:Y:S02]  /*6a140*/  LEA R2, P2, R9.reuse, R26, 0x1 ;  /* 0x0000001a09027211 */ /* 0x040fe400078408ff */
[----:B------:R-:W-:Y:S02]  /*6a150*/  LEA R8, R22, R9, 0x1 ;  /* 0x0000000916087211 */ /* 0x000fe400078e08ff */
[----:B------:R-:W-:Y:S02]  /*6a160*/  LEA.HI.X.SX32 R3, R9, R27, 0x1, P2 ;  /* 0x0000001b09037211 */ /* 0x000fe400010f0eff */
[----:B------:R-:W-:Y:S01]  /*6a170*/  PRMT R13, R14, 0x7632, R13 ;  /* 0x000076320e0d7816 */ /* 0x000fe2000000000d */
[----:B------:R-:W-:Y:S01]  /*6a180*/  IMAD R7, R22, 0x2, R8 ;  /* 0x0000000216077824 */ /* 0x000fe200078e0208 */
[----:B--2---:R-:W-:-:S05]  /*6a190*/  PRMT R10, R6, 0x7632, R10 ;  /* 0x00007632060a7816 */ /* 0x004fca000000000a */
[----:B------:R0:W-:Y:S02]  /*6a1a0*/  STG.E.U16 [R4.64], R10 ;  /* 0x0000000a04007986 */ /* 0x0001e4000c101504 */
[----:B0-----:R-:W-:-:S04]  /*6a1b0*/  LEA R4, P2, R8, R26, 0x1 ;  /* 0x0000001a08047211 */ /* 0x001fc800078408ff */
[----:B------:R-:W-:Y:S02]  /*6a1c0*/  LEA.HI.X.SX32 R5, R8, R27, 0x1, P2 ;  /* 0x0000001b08057211 */ /* 0x000fe400010f0eff */
[----:B------:R-:W2:Y:S04]  /*6a1d0*/  LDL.LU R8, [R1+0x358] ;  /* 0x0003580001087983 */ /* 0x000ea80000300800 */
[----:B------:R-:W4:Y:S01]  /*6a1e0*/  LDL.LU R14, [R1+0x11d4] ;  /* 0x0011d400010e7983 */ /* 0x000f220000300800 */
[----:B---3--:R-:W-:Y:S02]  /*6a1f0*/  PRMT R12, R11, 0x7632, R12 ;  /* 0x000076320b0c7816 */ /* 0x008fe4000000000c */
[----:B------:R-:W-:-:S03]  /*6a200*/  LEA R6, R22, R7, 0x1 ;  /* 0x0000000716067211 */ /* 0x000fc600078e08ff */
[----:B------:R0:W-:Y:S04]  /*6a210*/  STG.E.U16 [R2.64], R12 ;  /* 0x0000000c02007986 */ /* 0x0001e8000c101504 */
[----:B------:R1:W-:Y:S01]  /*6a220*/  STG.E.U16 [R4.64], R13 ;  /* 0x0000000d04007986 */ /* 0x0003e2000c101504 */
[----:B0-----:R-:W-:-:S04]  /*6a230*/  LEA R2, P2, R7, R26, 0x1 ;  /* 0x0000001a07027211 */ /* 0x001fc800078408ff */
[----:B------:R-:W-:Y:S02]  /*6a240*/  LEA.HI.X.SX32 R3, R7, R27, 0x1, P2 ;  /* 0x0000001b07037211 */ /* 0x000fe400010f0eff */
[----:B-1----:R-:W-:-:S04]  /*6a250*/  LEA R4, P2, R6, R26, 0x1 ;  /* 0x0000001a06047211 */ /* 0x002fc800078408ff */
[----:B------:R-:W-:Y:S02]  /*6a260*/  LEA.HI.X.SX32 R5, R6, R27, 0x1, P2 ;  /* 0x0000001b06057211 */ /* 0x000fe400010f0eff */
[----:B--2---:R-:W-:Y:S02]  /*6a270*/  PRMT R12, R8, 0x7632, R12 ;  /* 0x00007632080c7816 */ /* 0x004fe4000000000c */
[----:B----4-:R-:W-:-:S03]  /*6a280*/  PRMT R14, R17, 0x7632, R14 ;  /* 0x00007632110e7816 */ /* 0x010fc6000000000e */
[----:B------:R-:W-:Y:S04]  /*6a290*/  STG.E.U16 [R2.64], R12 ;  /* 0x0000000c02007986 */ /* 0x000fe8000c101504 */
[----:B------:R0:W-:Y:S04]  /*6a2a0*/  STG.E.U16 [R4.64], R14 ;  /* 0x0000000e04007986 */ /* 0x0001e8000c101504 */
[----:B0-----:R-:W2:Y:S01]  /*6a2b0*/  LDL.LU R14, [R1+0x338] ;  /* 0x00033800010e7983 */ /* 0x001ea20000300800 */
[----:B------:R-:W-:Y:S01]  /*6a2c0*/  IMAD R11, R22, 0x2, R6 ;  /* 0x00000002160b7824 */ /* 0x000fe200078e0206 */
[----:B-----5:R-:W-:-:S04]  /*6a2d0*/  PRMT R13, R15, 0x7632, R13 ;  /* 0x000076320f0d7816 */ /* 0x020fc8000000000d */
[----:B------:R-:W-:Y:S02]  /*6a2e0*/  LEA R10, R22, R11, 0x1 ;  /* 0x0000000b160a7211 */ /* 0x000fe400078e08ff */
[----:B------:R-:W-:-:S03]  /*6a2f0*/  LEA R2, P2, R11, R26, 0x1 ;  /* 0x0000001a0b027211 */ /* 0x000fc600078408ff */
[----:B------:R-:W-:Y:S01]  /*6a300*/  IMAD R9, R22, 0x2, R10 ;  /* 0x0000000216097824 */ /* 0x000fe200078e020a */
[----:B------:R-:W-:Y:S02]  /*6a310*/  LEA.HI.X.SX32 R3, R11, R27, 0x1, P2 ;  /* 0x0000001b0b037211 */ /* 0x000fe400010f0eff */
[----:B------:R-:W-:-:S03]  /*6a320*/  LEA R4, P2, R10, R26, 0x1 ;  /* 0x0000001a0a047211 */ /* 0x000fc600078408ff */
[----:B------:R0:W-:Y:S01]  /*6a330*/  STG.E.U16 [R2.64], R13 ;  /* 0x0000000d02007986 */ /* 0x0001e2000c101504 */
[----:B------:R-:W-:Y:S02]  /*6a340*/  LEA.HI.X.SX32 R5, R10, R27, 0x1, P2 ;  /* 0x0000001b0a057211 */ /* 0x000fe400010f0eff */
[----:B------:R-:W-:Y:S02]  /*6a350*/  PRMT R11, R16, 0x7632, R11 ;  /* 0x00007632100b7816 */ /* 0x000fe4000000000b */
[----:B0-----:R-:W-:-:S04]  /*6a360*/  LEA R2, P2, R9, R26, 0x1 ;  /* 0x0000001a09027211 */ /* 0x001fc800078408ff */
[----:B------:R-:W-:Y:S01]  /*6a370*/  LEA.HI.X.SX32 R3, R9, R27, 0x1, P2 ;  /* 0x0000001b09037211 */ /* 0x000fe200010f0eff */
[----:B------:R-:W-:Y:S01]  /*6a380*/  STG.E.U16 [R4.64], R11 ;  /* 0x0000000b04007986 */ /* 0x000fe2000c101504 */
[----:B------:R-:W-:Y:S02]  /*6a390*/  PRMT R13, R18, 0x7632, R13 ;  /* 0x00007632120d7816 */ /* 0x000fe4000000000d */
[----:B--2---:R-:W-:-:S05]  /*6a3a0*/  PRMT R10, R14, 0x7632, R10 ;  /* 0x000076320e0a7816 */ /* 0x004fca000000000a */
[----:B------:R0:W-:Y:S04]  /*6a3b0*/  STG.E.U16 [R2.64], R10 ;  /* 0x0000000a02007986 */ /* 0x0001e8000c101504 */
[----:B0-----:R-:W2:Y:S04]  /*6a3c0*/  LDL.LU R10, [R1+0x330] ;  /* 0x00033000010a7983 */ /* 0x001ea80000300800 */
[----:B------:R-:W3:Y:S01]  /*6a3d0*/  LDL.LU R18, [R1+0x11d0] ;  /* 0x0011d00001127983 */ /* 0x000ee20000300800 */
[----:B------:R-:W-:-:S04]  /*6a3e0*/  LEA R8, R22, R9, 0x1 ;  /* 0x0000000916087211 */ /* 0x000fc800078e08ff */
[----:B------:R-:W-:Y:S01]  /*6a3f0*/  LEA R4, P2, R8, R26, 0x1 ;  /* 0x0000001a08047211 */ /* 0x000fe200078408ff */
[----:B------:R-:W-:-:S03]  /*6a400*/  IMAD R7, R22, 0x2, R8 ;  /* 0x0000000216077824 */ /* 0x000fc600078e0208 */
[----:B------:R-:W-:Y:S02]  /*6a410*/  LEA.HI.X.SX32 R5, R8, R27, 0x1, P2 ;  /* 0x0000001b08057211 */ /* 0x000fe400010f0eff */
[C---:B------:R-:W-:Y:S02]  /*6a420*/  LEA R2, P2, R7.reuse, R26, 0x1 ;  /* 0x0000001a07027211 */ /* 0x040fe400078408ff */
[----:B------:R-:W-:Y:S02]  /*6a430*/  LEA R6, R22, R7, 0x1 ;  /* 0x0000000716067211 */ /* 0x000fe400078e08ff */
[----:B------:R-:W-:-:S03]  /*6a440*/  LEA.HI.X.SX32 R3, R7, R27, 0x1, P2 ;  /* 0x0000001b07037211 */ /* 0x000fc600010f0eff */
[----:B------:R-:W-:Y:S01]  /*6a450*/  IMAD R12, R22, 0x2, R6 ;  /* 0x00000002160c7824 */ /* 0x000fe200078e0206 */
[----:B--2---:R-:W-:-:S05]  /*6a460*/  PRMT R8, R10, 0x7632, R8 ;  /* 0x000076320a087816 */ /* 0x004fca0000000008 */
[----:B------:R0:W-:Y:S02]  /*6a470*/  STG.E.U16 [R4.64], R8 ;  /* 0x0000000804007986 */ /* 0x0001e4000c101504 */
[----:B0-----:R-:W-:-:S04]  /*6a480*/  LEA R4, P2, R6, R26, 0x1 ;  /* 0x0000001a06047211 */ /* 0x001fc800078408ff */
[----:B------:R-:W-:Y:S02]  /*6a490*/  LEA.HI.X.SX32 R5, R6, R27, 0x1, P2 ;  /* 0x0000001b06057211 */ /* 0x000fe400010f0eff */
[----:B------:R-:W2:Y:S01]  /*6a4a0*/  LDL.LU R6, [R1+0x318] ;  /* 0x0003180001067983 */ /* 0x000ea20000300800 */
[----:B---3--:R-:W-:-:S03]  /*6a4b0*/  PRMT R18, R19, 0x7632, R18 ;  /* 0x0000763213127816 */ /* 0x008fc60000000012 */
[----:B------:R-:W3:Y:S01]  /*6a4c0*/  LDL.LU R19, [R1+0x11cc] ;  /* 0x0011cc0001137983 */ /* 0x000ee20000300800 */
[----:B------:R-:W-:-:S03]  /*6a4d0*/  LEA R15, R22, R12, 0x1 ;  /* 0x0000000c160f7211 */ /* 0x000fc600078e08ff */
[----:B------:R0:W-:Y:S02]  /*6a4e0*/  STG.E.U16 [R2.64], R13 ;  /* 0x0000000d02007986 */ /* 0x0001e4000c101504 */
[----:B------:R-:W-:Y:S02]  /*6a4f0*/  IMAD R17, R22, 0x2, R15 ;  /* 0x0000000216117824 */ /* 0x000fe400078e020f */
[----:B------:R1:W-:Y:S01]  /*6a500*/  STG.E.U16 [R4.64], R18 ;  /* 0x0000001204007986 */ /* 0x0003e2000c101504 */
[----:B0-----:R-:W-:-:S04]  /*6a510*/  LEA R2, P2, R12, R26, 0x1 ;  /* 0x0000001a0c027211 */ /* 0x001fc800078408ff */
[----:B------:R-:W-:Y:S02]  /*6a520*/  LEA.HI.X.SX32 R3, R12, R27, 0x1, P2 ;  /* 0x0000001b0c037211 */ /* 0x000fe400010f0eff */
[----:B-1----:R-:W-:-:S04]  /*6a530*/  LEA R4, P2, R15, R26, 0x1 ;  /* 0x0000001a0f047211 */ /* 0x002fc800078408ff */
[----:B------:R-:W-:Y:S02]  /*6a540*/  LEA.HI.X.SX32 R5, R15, R27, 0x1, P2 ;  /* 0x0000001b0f057211 */ /* 0x000fe400010f0eff */
[----:B------:R-:W-:Y:S02]  /*6a550*/  PRMT R18, R20, 0x7632, R18 ;  /* 0x0000763214127816 */ /* 0x000fe40000000012 */
[----:B------:R-:W-:-:S05]  /*6a560*/  LEA R16, R22, R17, 0x1 ;  /* 0x0000001116107211 */ /* 0x000fca00078e08ff */
[----:B------:R-:W-:Y:S01]  /*6a570*/  IMAD R14, R22, 0x2, R16 ;  /* 0x00000002160e7824 */ /* 0x000fe200078e0210 */
[----:B--2---:R-:W-:-:S05]  /*6a580*/  PRMT R13, R6, 0x7632, R13 ;  /* 0x00007632060d7816 */ /* 0x004fca000000000d */
[----:B------:R0:W-:Y:S01]  /*6a590*/  STG.E.U16 [R2.64], R13 ;  /* 0x0000000d02007986 */ /* 0x0001e2000c101504 */
[----:B---3--:R-:W-:Y:S02]  /*6a5a0*/  PRMT R19, R21, 0x7632, R19 ;  /* 0x0000763215137816 */ /* 0x008fe40000000013 */
[----:B0-----:R-:W-:-:S04]  /*6a5b0*/  LEA R2, P2, R17, R26, 0x1 ;  /* 0x0000001a11027211 */ /* 0x001fc800078408ff */
[----:B------:R-:W-:Y:S01]  /*6a5c0*/  LEA.HI.X.SX32 R3, R17, R27, 0x1, P2 ;  /* 0x0000001b11037211 */ /* 0x000fe200010f0eff */
[----:B------:R-:W-:Y:S04]  /*6a5d0*/  STG.E.U16 [R4.64], R19 ;  /* 0x0000001304007986 */ /* 0x000fe8000c101504 */
[----:B------:R0:W-:Y:S04]  /*6a5e0*/  STG.E.U16 [R2.64], R18 ;  /* 0x0000001202007986 */ /* 0x0001e8000c101504 */
[----:B0-----:R-:W2:Y:S04]  /*6a5f0*/  LDL.LU R18, [R1+0x2f8] ;  /* 0x0002f80001127983 */ /* 0x001ea80000300800 */
[----:B------:R-:W3:Y:S01]  /*6a600*/  LDL.LU R3, [R1+0x300] ;  /* 0x0003000001037983 */ /* 0x000ee20000300800 */
[----:B------:R-:W-:-:S05]  /*6a610*/  LEA R9, R22, R14, 0x1 ;  /* 0x0000000e16097211 */ /* 0x000fca00078e08ff */
[----:B------:R-:W-:-:S05]  /*6a620*/  IMAD R11, R22, 0x2, R9 ;  /* 0x00000002160b7824 */ /* 0x000fca00078e0209 */
[----:B------:R-:W-:-:S05]  /*6a630*/  LEA R10, R22, R11, 0x1 ;  /* 0x0000000b160a7211 */ /* 0x000fca00078e08ff */
[----:B------:R-:W-:-:S05]  /*6a640*/  IMAD R8, R22, 0x2, R10 ;  /* 0x0000000216087824 */ /* 0x000fca00078e020a */
[----:B------:R-:W-:-:S05]  /*6a650*/  LEA R7, R22, R8, 0x1 ;  /* 0x0000000816077211 */ /* 0x000fca00078e08ff */
[----:B------:R-:W-:-:S05]  /*6a660*/  IMAD R6, R22, 0x2, R7 ;  /* 0x0000000216067824 */ /* 0x000fca00078e0207 */
[----:B------:R-:W-:-:S05]  /*6a670*/  LEA R12, R22, R6, 0x1 ;  /* 0x00000006160c7211 */ /* 0x000fca00078e08ff */
[----:B------:R-:W-:-:S05]  /*6a680*/  IMAD R13, R22, 0x2, R12 ;  /* 0x00000002160d7824 */ /* 0x000fca00078e020c */
[----:B------:R-:W-:-:S05]  /*6a690*/  LEA R15, R22, R13, 0x1 ;  /* 0x0000000d160f7211 */ /* 0x000fca00078e08ff */
[----:B------:R-:W-:Y:S01]  /*6a6a0*/  IMAD R21, R22, 0x2, R15 ;  /* 0x0000000216157824 */ /* 0x000fe200078e020f */
[----:B------:R-:W-:-:S04]  /*6a6b0*/  LEA R4, P2, R16, R26, 0x1 ;  /* 0x0000001a10047211 */ /* 0x000fc800078408ff */
[----:B------:R-:W-:Y:S02]  /*6a6c0*/  LEA R20, R22, R21, 0x1 ;  /* 0x0000001516147211 */ /* 0x000fe400078e08ff */
[----:B------:R-:W-:-:S03]  /*6a6d0*/  LEA.HI.X.SX32 R5, R16, R27, 0x1, P2 ;  /* 0x0000001b10057211 */ /* 0x000fc600010f0eff */
[----:B------:R-:W-:Y:S01]  /*6a6e0*/  IMAD R19, R22, 0x2, R20 ;  /* 0x0000000216137824 */ /* 0x000fe200078e0214 */
[----:B------:R-:W-:Y:S02]  /*6a6f0*/  LEA R2, P2, R14, R26, 0x1 ;  /* 0x0000001a0e027211 */ /* 0x000fe400078408ff */
[----:B--2---:R-:W-:Y:S02]  /*6a700*/  PRMT R17, R18, 0x7632, R17 ;  /* 0x0000763212117816 */ /* 0x004fe40000000011 */
[----:B------:R-:W-:Y:S02]  /*6a710*/  LEA R18, R22, R19, 0x1 ;  /* 0x0000001316127211 */ /* 0x000fe400078e08ff */
[----:B---3--:R-:W-:Y:S02]  /*6a720*/  PRMT R16, R3, 0x7632, R16 ;  /* 0x0000763203107816 */ /* 0x008fe40000000010 */
[----:B------:R-:W-:-:S03]  /*6a730*/  LEA.HI.X.SX32 R3, R14, R27, 0x1, P2 ;  /* 0x0000001b0e037211 */ /* 0x000fc600010f0eff */
[----:B------:R0:W-:Y:S04]  /*6a740*/  STG.E.U16 [R4.64], R16 ;  /* 0x0000001004007986 */ /* 0x0001e8000c101504 */
[----:B------:R1:W-:Y:S01]  /*6a750*/  STG.E.U16 [R2.64], R17 ;  /* 0x0000001102007986 */ /* 0x0003e2000c101504 */
[----:B0-----:R-:W-:Y:S01]  /*6a760*/  LEA R4, P2, R9, R26, 0x1 ;  /* 0x0000001a09047211 */ /* 0x001fe200078408ff */
[----:B------:R-:W-:-:S03]  /*6a770*/  IMAD R16, R22, 0x2, R18 ;  /* 0x0000000216107824 */ /* 0x000fc600078e0212 */
[----:B------:R-:W-:Y:S02]  /*6a780*/  LEA.HI.X.SX32 R5, R9, R27, 0x1, P2 ;  /* 0x0000001b09057211 */ /* 0x000fe400010f0eff */
[----:B------:R-:W-:Y:S02]  /*6a790*/  LEA R9, R22, R16, 0x1 ;  /* 0x0000001016097211 */ /* 0x000fe400078e08ff */
[----:B-1----:R-:W-:-:S03]  /*6a7a0*/  PRMT R17, R24, 0x7632, R17 ;  /* 0x0000763218117816 */ /* 0x002fc60000000011 */
[C---:B------:R-:W-:Y:S01]  /*6a7b0*/  IMAD R24, R22.reuse, 0x2, R9 ;  /* 0x0000000216187824 */ /* 0x040fe200078e0209 */
[----:B------:R-:W-:Y:S02]  /*6a7c0*/  PRMT R14, R23, 0x7632, R14 ;  /* 0x00007632170e7816 */ /* 0x000fe4000000000e */
[C---:B------:R-:W-:Y:S02]  /*6a7d0*/  LEA R2, P2, R11.reuse, R26, 0x1 ;  /* 0x0000001a0b027211 */ /* 0x040fe400078408ff */
[----:B------:R-:W-:Y:S01]  /*6a7e0*/  LEA R23, R22, R24, 0x1 ;  /* 0x0000001816177211 */ /* 0x000fe200078e08ff */
[----:B------:R0:W-:Y:S01]  /*6a7f0*/  STL [R1+0x11c4], R24 ;  /* 0x0011c41801007387 */ /* 0x0001e20000100800 */
[----:B------:R-:W-:-:S03]  /*6a800*/  LEA.HI.X.SX32 R3, R11, R27, 0x1, P2 ;  /* 0x0000001b0b037211 */ /* 0x000fc600010f0eff */
[----:B------:R1:W-:Y:S01]  /*6a810*/  STG.E.U16 [R4.64], R17 ;  /* 0x0000001104007986 */ /* 0x0003e2000c101504 */
[----:B0-----:R-:W-:-:S05]  /*6a820*/  IMAD.MOV.U32 R24, RZ, RZ, c[0x0][0x1c8] ;  /* 0x00007200ff187624 */ /* 0x001fca00078e00ff */
[----:B------:R-:W-:Y:S02]  /*6a830*/  LEA R22, R24, R23, 0x1 ;  /* 0x0000001718167211 */ /* 0x000fe400078e08ff */
[----:B-1----:R-:W-:-:S04]  /*6a840*/  LEA R4, P2, R10, R26, 0x1 ;  /* 0x0000001a0a047211 */ /* 0x002fc800078408ff */
[----:B------:R-:W-:Y:S02]  /*6a850*/  LEA.HI.X.SX32 R5, R10, R27, 0x1, P2 ;  /* 0x0000001b0a057211 */ /* 0x000fe400010f0eff */
[----:B------:R-:W-:Y:S01]  /*6a860*/  PRMT R10, R25, 0x7632, R10 ;  /* 0x00007632190a7816 */ /* 0x000fe2000000000a */
[----:B------:R-:W-:Y:S01]  /*6a870*/  IMAD R25, R24, 0x2, R22 ;  /* 0x0000000218197824 */ /* 0x000fe200078e0216 */
[----:B------:R0:W-:Y:S01]  /*6a880*/  STG.E.U16 [R2.64], R14 ;  /* 0x0000000e02007986 */ /* 0x0001e2000c101504 */
[----:B------:R-:W-:-:S03]  /*6a890*/  PRMT R11, R28, 0x7632, R11 ;  /* 0x000076321c0b7816 */ /* 0x000fc6000000000b */
[----:B------:R-:W-:Y:S01]  /*6a8a0*/  LEA R28, R24, R25, 0x1 ;  /* 0x00000019181c7211 */ /* 0x000fe200078e08ff */
[----:B------:R-:W-:Y:S01]  /*6a8b0*/  STG.E.U16 [R4.64], R10 ;  /* 0x0000000a04007986 */ /* 0x000fe2000c101504 */
[----:B0-----:R-:W-:-:S03]  /*6a8c0*/  LEA R2, P2, R8, R26, 0x1 ;  /* 0x0000001a08027211 */ /* 0x001fc600078408ff */
[----:B------:R-:W2:Y:S01]  /*6a8d0*/  LDL.LU R14, [R1+0x2b8] ;  /* 0x0002b800010e7983 */ /* 0x000ea20000300800 */
[----:B------:R-:W-:Y:S01]  /*6a8e0*/  LEA.HI.X.SX32 R3, R8, R27, 0x1, P2 ;  /* 0x0000001b08037211 */ /* 0x000fe200010f0eff */
[----:B------:R-:W-:Y:S02]  /*6a8f0*/  IMAD R8, R24, 0x2, R28 ;  /* 0x0000000218087824 */ /* 0x000fe400078e021c */
[----:B------:R0:W-:Y:S04]  /*6a900*/  STL [R1+0x11c0], R28 ;  /* 0x0011c01c01007387 */ /* 0x0001e80000100800 */
[----:B0-----:R-:W3:Y:S04]  /*6a910*/  LDL.LU R28, [R1+0x2b0] ;  /* 0x0002b000011c7983 */ /* 0x001ee80000300800 */
[----:B------:R-:W4:Y:S01]  /*6a920*/  LDL.LU R5, [R1+0x2d0] ;  /* 0x0002d00001057983 */ /* 0x000f220000300800 */
[----:B------:R-:W-:-:S03]  /*6a930*/  LEA R10, P2, R7, R26, 0x1 ;  /* 0x0000001a070a7211 */ /* 0x000fc600078408ff */
[----:B------:R0:W-:Y:S02]  /*6a940*/  STG.E.U16 [R2.64], R11 ;  /* 0x0000000b02007986 */ /* 0x0001e4000c101504 */
[-C--:B0-----:R-:W-:Y:S02]  /*6a950*/  LEA.HI.X.SX32 R11, R7, R27.reuse, 0x1, P2 ;  /* 0x0000001b070b7211 */ /* 0x081fe400010f0eff */
[C---:B------:R-:W-:Y:S02]  /*6a960*/  LEA R4, P2, R6.reuse, R26, 0x1 ;  /* 0x0000001a06047211 */ /* 0x040fe400078408ff */
[----:B------:R-:W-:Y:S02]  /*6a970*/  PRMT R3, R29, 0x7632, R3 ;  /* 0x000076321d037816 */ /* 0x000fe40000000003 */
[----:B------:R-:W2:Y:S01]  /*6a980*/  LDL.LU R29, [R1+0x11c8] ;  /* 0x0011c800011d7983 */ /* 0x000ea20000300800 */
[----:B----4-:R-:W-:Y:S02]  /*6a990*/  PRMT R7, R5, 0x7632, R7 ;  /* 0x0000763205077816 */ /* 0x010fe40000000007 */
[----:B------:R-:W-:-:S03]  /*6a9a0*/  LEA.HI.X.SX32 R5, R6, R27, 0x1, P2 ;  /* 0x0000001b06057211 */ /* 0x000fc600010f0eff */
[----:B------:R-:W-:Y:S04]  /*6a9b0*/  STG.E.U16 [R10.64], R7 ;  /* 0x000000070a007986 */ /* 0x000fe8000c101504 */
[----:B------:R0:W-:Y:S04]  /*6a9c0*/  STG.E.U16 [R4.64], R3 ;  /* 0x0000000304007986 */ /* 0x0001e8000c101504 */
[----:B0-----:R-:W4:Y:S01]  /*6a9d0*/  LDL.LU R5, [R1+0x2c0] ;  /* 0x0002c00001057983 */ /* 0x001f220000300800 */
[----:B------:R-:W-:-:S05]  /*6a9e0*/  LEA R2, R24, R8, 0x1 ;  /* 0x0000000818027211 */ /* 0x000fca00078e08ff */
[----:B------:R-:W-:-:S05]  /*6a9f0*/  IMAD R6, R24, 0x2, R2 ;  /* 0x0000000218067824 */ /* 0x000fca00078e0202 */
[----:B------:R-:W-:Y:S02]  /*6aa00*/  LEA R7, R24, R6, 0x1 ;  /* 0x0000000618077211 */ /* 0x000fe400078e08ff */
[----:B------:R-:W-:-:S03]  /*6aa10*/  LEA R10, P2, R12, R26, 0x1 ;  /* 0x0000001a0c0a7211 */ /* 0x000fc600078408ff */
[----:B------:R-:W-:Y:S01]  /*6aa20*/  IMAD R3, R24, 0x2, R7 ;  /* 0x0000000218037824 */ /* 0x000fe200078e0207 */
[----:B------:R-:W-:Y:S02]  /*6aa30*/  LEA.HI.X.SX32 R11, R12, R27, 0x1, P2 ;  /* 0x0000001b0c0b7211 */ /* 0x000fe400010f0eff */
[CC--:B------:R-:W-:Y:S02]  /*6aa40*/  LEA R12, P2, R13.reuse, R26.reuse, 0x1 ;  /* 0x0000001a0d0c7211 */ /* 0x0c0fe400078408ff */
[----:B------:R-:W-:Y:S02]  /*6aa50*/  LEA R4, R24, R3, 0x1 ;  /* 0x0000000318047211 */ /* 0x000fe400078e08ff */
[----:B--2---:R-:W-:Y:S02]  /*6aa60*/  PRMT R29, R14, 0x7632, R29 ;  /* 0x000076320e1d7816 */ /* 0x004fe4000000001d */
[----:B------:R-:W-:Y:S02]  /*6aa70*/  LEA.HI.X.SX32 R13, R13, R27, 0x1, P2 ;  /* 0x0000001b0d0d7211 */ /* 0x000fe400010f0eff */
[----:B------:R-:W-:-:S04]  /*6aa80*/  LEA R14, P2, R15, R26, 0x1 ;  /* 0x0000001a0f0e7211 */ /* 0x000fc800078408ff */
[----:B------:R-:W-:Y:S02]  /*6aa90*/  LEA.HI.X.SX32 R15, R15, R27, 0x1, P2 ;  /* 0x0000001b0f0f7211 */ /* 0x000fe400010f0eff */
[----:B----4-:R-:W-:Y:S01]  /*6aaa0*/  PRMT R17, R5, 0x7632, R17 ;  /* 0x0000763205117816 */ /* 0x010fe20000000011 */
[----:B------:R-:W-:-:S04]  /*6aab0*/  IMAD R5, R24, 0x2, R4 ;  /* 0x0000000218057824 */ /* 0x000fc800078e0204 */
[----:B------:R0:W-:Y:S04]  /*6aac0*/  STG.E.U16 [R10.64], R17 ;  /* 0x000000110a007986 */ /* 0x0001e8000c101504 */
[----:B------:R3:W-:Y:S01]  /*6aad0*/  STG.E.U16 [R12.64], R29 ;  /* 0x0000001d0c007986 */ /* 0x0007e2000c101504 */
[----:B0-----:R-:W-:Y:S02]  /*6aae0*/  LEA R17, R24, R5, 0x1 ;  /* 0x0000000518117211 */ /* 0x001fe400078e08ff */
[C---:B------:R-:W-:Y:S02]  /*6aaf0*/  LEA R10, P2, R21.reuse, R26, 0x1 ;  /* 0x0000001a150a7211 */ /* 0x040fe400078408ff */
[----:B---3--:R-:W-:Y:S01]  /*6ab00*/  PRMT R13, R28, 0x7632, R13 ;  /* 0x000076321c0d7816 */ /* 0x008fe2000000000d */
[C---:B------:R-:W-:Y:S01]  /*6ab10*/  IMAD R28, R24.reuse, 0x2, R17 ;  /* 0x00000002181c7824 */ /* 0x040fe200078e0211 */
[----:B------:R-:W-:Y:S01]  /*6ab20*/  LEA.HI.X.SX32 R11, R21, R27, 0x1, P2 ;  /* 0x0000001b150b7211 */ /* 0x000fe200010f0eff */
[----:B------:R-:W2:Y:S04]  /*6ab30*/  LDL R29, [R1+0x49c] ;  /* 0x00049c00011d7983 */ /* 0x000ea80000100800 */
[----:B------:R0:W-:Y:S01]  /*6ab40*/  STG.E.U16 [R14.64], R13 ;  /* 0x0000000d0e007986 */ /* 0x0001e2000c101504 */
[----:B------:R-:W-:-:S03]  /*6ab50*/  LEA R21, R24, R28, 0x1 ;  /* 0x0000001c18157211 */ /* 0x000fc600078e08ff */
[----:B------:R-:W3:Y:S01]  /*6ab60*/  LDL R28, [R1+0x484] ;  /* 0x00048400011c7983 */ /* 0x000ee20000100800 */
[----:B0-----:R-:W-:-:S03]  /*6ab70*/  PRMT R15, R0, 0x7632, R15 ;  /* 0x00007632000f7816 */ /* 0x001fc6000000000f */
[----:B------:R-:W4:Y:S04]  /*6ab80*/  LDL.LU R0, [R1+0x40c] ;  /* 0x00040c0001007983 */ /* 0x000f280000300800 */
[----:B------:R0:W-:Y:S04]  /*6ab90*/  STG.E.U16 [R10.64], R15 ;  /* 0x0000000f0a007986 */ /* 0x0001e8000c101504 */
[----:B0-----:R-:W5:Y:S01]  /*6aba0*/  LDL R11, [R1+0x4a4] ;  /* 0x0004a400010b7983 */ /* 0x001f620000100800 */
[----:B------:R-:W-:-:S04]  /*6abb0*/  LEA R12, P2, R20, R26, 0x1 ;  /* 0x0000001a140c7211 */ /* 0x000fc800078408ff */
[----:B------:R-:W-:Y:S01]  /*6abc0*/  LEA.HI.X.SX32 R13, R20, R27, 0x1, P2 ;  /* 0x0000001b140d7211 */ /* 0x000fe200010f0eff */
[----:B------:R-:W-:Y:S01]  /*6abd0*/  IMAD R20, R24, 0x2, R21 ;  /* 0x0000000218147824 */ /* 0x000fe200078e0215 */
[----:B------:R-:W-:-:S04]  /*6abe0*/  LEA R14, P2, R19, R26, 0x1 ;  /* 0x0000001a130e7211 */ /* 0x000fc800078408ff */
[----:B------:R-:W-:Y:S01]  /*6abf0*/  LEA.HI.X.SX32 R15, R19, R27, 0x1, P2 ;  /* 0x0000001b130f7211 */ /* 0x000fe200010f0eff */
[----:B------:R-:W-:Y:S01]  /*6ac00*/  IMAD.MOV.U32 R19, RZ, RZ, c[0x0][0x1c8] ;  /* 0x00007200ff137624 */ /* 0x000fe200078e00ff */
[----:B------:R-:W-:-:S04]  /*6ac10*/  LEA R24, R24, R20, 0x1 ;  /* 0x0000001418187211 */ /* 0x000fc800078e08ff */
[----:B------:R-:W-:-:S05]  /*6ac20*/  LEA R24, R19, R24, 0x1 ;  /* 0x0000001813187211 */ /* 0x000fca00078e08ff */
[----:B------:R0:W-:Y:S01]  /*6ac30*/  STL [R1+0x18], R24 ;  /* 0x0000181801007387 */ /* 0x0001e20000100800 */
[----:B------:R-:W-:-:S03]  /*6ac40*/  IMAD R19, R19, 0x2, R24 ;  /* 0x0000000213137824 */ /* 0x000fc600078e0218 */
[----:B0-----:R-:W3:Y:S04]  /*6ac50*/  LDL.LU R24, [R1+0x11c4] ;  /* 0x0011c40001187983 */ /* 0x001ee80000300800 */
[----:B-----5:R-:W-:Y:S04]  /*6ac60*/  STG.E.U16 [R12.64], R11 ;  /* 0x0000000b0c007986 */ /* 0x020fe8000c101504 */
[----:B--2---:R0:W-:Y:S04]  /*6ac70*/  STG.E.U16 [R14.64], R29 ;  /* 0x0000001d0e007986 */ /* 0x0041e8000c101504 */
[----:B0-----:R-:W2:Y:S01]  /*6ac80*/  LDL R15, [R1+0x494] ;  /* 0x00049400010f7983 */ /* 0x001ea20000100800 */
[----:B------:R-:W-:-:S03]  /*6ac90*/  LEA R10, P2, R18, R26, 0x1 ;  /* 0x0000001a120a7211 */ /* 0x000fc600078408ff */
[----:B------:R-:W5:Y:S01]  /*6aca0*/  LDL R29, [R1+0x464] ;  /* 0x00046400011d7983 */ /* 0x000f620000100800 */
[----:B------:R-:W-:Y:S02]  /*6acb0*/  LEA.HI.X.SX32 R11, R18, R27, 0x1, P2 ;  /* 0x0000001b120b7211 */ /* 0x000fe400010f0eff */
[----:B------:R-:W-:-:S04]  /*6acc0*/  LEA R12, P2, R16, R26, 0x1 ;  /* 0x0000001a100c7211 */ /* 0x000fc800078408ff */
[----:B------:R-:W-:Y:S02]  /*6acd0*/  LEA.HI.X.SX32 R13, R16, R27, 0x1, P2 ;  /* 0x0000001b100d7211 */ /* 0x000fe400010f0eff */
[----:B------:R-:W-:-:S05]  /*6ace0*/  MOV R16, c[0x0][0x1c8] ;  /* 0x0000720000107a02 */ /* 0x000fca0000000f00 */
[----:B------:R-:W-:-:S05]  /*6acf0*/  IMAD R18, R16, 0x2, R19 ;  /* 0x0000000210127824 */ /* 0x000fca00078e0213 */
[----:B------:R-:W-:-:S05]  /*6ad00*/  LEA R16, R16, R18, 0x1 ;  /* 0x0000001210107211 */ /* 0x000fca00078e08ff */
[----:B------:R-:W-:Y:S04]  /*6ad10*/  STL [R1+0x24], R16 ;  /* 0x0000241001007387 */ /* 0x000fe80000100800 */
[----:B--2---:R0:W-:Y:S04]  /*6ad20*/  STG.E.U16 [R10.64], R15 ;  /* 0x0000000f0a007986 */ /* 0x0041e8000c101504 */
[----:B0-----:R-:W2:Y:S01]  /*6ad30*/  LDL R11, [R1+0x48c] ;  /* 0x00048c00010b7983 */ /* 0x001ea20000100800 */
[----:B------:R-:W-:-:S04]  /*6ad40*/  LEA R14, P2, R9, R26, 0x1 ;  /* 0x0000001a090e7211 */ /* 0x000fc800078408ff */
[----:B------:R-:W-:Y:S01]  /*6ad50*/  LEA.HI.X.SX32 R15, R9, R27, 0x1, P2 ;  /* 0x0000001b090f7211 */ /* 0x000fe200010f0eff */
[----:B------:R-:W-:Y:S01]  /*6ad60*/  IMAD.MOV.U32 R9, RZ, RZ, c[0x0][0x1c8] ;  /* 0x00007200ff097624 */ /* 0x000fe200078e00ff */
[----:B---3--:R-:W-:-:S04]  /*6ad70*/  LEA R10, P2, R24, R26, 0x1 ;  /* 0x0000001a180a7211 */ /* 0x008fc800078408ff */
[----:B------:R-:W-:Y:S01]  /*6ad80*/  LEA R16, R9, R16, 0x1 ;  /* 0x0000001009107211 */ /* 0x000fe200078e08ff */
[----:B--2---:R0:W-:Y:S04]  /*6ad90*/  STG.E.U16 [R12.64], R11 ;  /* 0x0000000b0c007986 */ /* 0x0041e8000c101504 */
[----:B------:R-:W-:Y:S01]  /*6ada0*/  STG.E.U16 [R14.64], R28 ;  /* 0x0000001c0e007986 */ /* 0x000fe2000c101504 */
[----:B0-----:R-:W-:-:S03]  /*6adb0*/  LEA.HI.X.SX32 R11, R24, R27, 0x1, P2 ;  /* 0x0000001b180b7211 */ /* 0x001fc600010f0eff */
[----:B------:R-:W2:Y:S01]  /*6adc0*/  LDL R24, [R1+0x46c] ;  /* 0x00046c0001187983 */ /* 0x000ea20000100800 */
[----:B------:R-:W-:-:S03]  /*6add0*/  LEA R12, P2, R23, R26, 0x1 ;  /* 0x0000001a170c7211 */ /* 0x000fc600078408ff */
[----:B------:R0:W-:Y:S01]  /*6ade0*/  STL [R1+0x2c], R16 ;  /* 0x00002c1001007387 */ /* 0x0001e20000100800 */
[----:B------:R-:W-:-:S03]  /*6adf0*/  LEA.HI.X.SX32 R13, R23, R27, 0x1, P2 ;  /* 0x0000001b170d7211 */ /* 0x000fc600010f0eff */
[----:B------:R-:W3:Y:S01]  /*6ae00*/  LDL R23, [R1+0x454] ;  /* 0x0004540001177983 */ /* 0x000ee20000100800 */
[----:B0-----:R-:W-:-:S05]  /*6ae10*/  IMAD R16, R9, 0x2, R16 ;  /* 0x0000000209107824 */ /* 0x001fca00078e0210 */
[----:B------:R0:W-:Y:S04]  /*6ae20*/  STL [R1+0x28], R16 ;  /* 0x0000281001007387 */ /* 0x0001e80000100800 */
[----:B------:R-:W2:Y:S01]  /*6ae30*/  LDL R15, [R1+0x47c] ;  /* 0x00047c00010f7983 */ /* 0x000ea20000100800 */
[----:B------:R-:W-:-:S05]  /*6ae40*/  LEA R28, R9, R16, 0x1 ;  /* 0x00000010091c7211 */ /* 0x000fca00078e08ff */
[----:B------:R-:W-:Y:S01]  /*6ae50*/  IMAD R9, R9, 0x2, R28 ;  /* 0x0000000209097824 */ /* 0x000fe200078e021c */
[----:B0-----:R-:W3:Y:S04]  /*6ae60*/  LDL R16, [R1+0x44c] ;  /* 0x00044c0001107983 */ /* 0x001ee80000100800 */
[----:B------:R0:W-:Y:S04]  /*6ae70*/  STL [R1+0x34], R28 ;  /* 0x0000341c01007387 */ /* 0x0001e80000100800 */
[----:B0-----:R-:W3:Y:S04]  /*6ae80*/  LDL.LU R28, [R1+0x11c0] ;  /* 0x0011c000011c7983 */ /* 0x001ee80000300800 */
[----:B------:R-:W-:Y:S04]  /*6ae90*/  STL [R1+0x38], R9 ;  /* 0x0000380901007387 */ /* 0x000fe80000100800 */
[----:B--2---:R0:W-:Y:S04]  /*6aea0*/  STG.E.U16 [R10.64], R15 ;  /* 0x0000000f0a007986 */ /* 0x0041e8000c101504 */
[----:B0-----:R-:W2:Y:S01]  /*6aeb0*/  LDL R11, [R1+0x474] ;  /* 0x00047400010b7983 */ /* 0x001ea20000100800 */
[----:B------:R-:W-:-:S04]  /*6aec0*/  LEA R14, P2, R22, R26, 0x1 ;  /* 0x0000001a160e7211 */ /* 0x000fc800078408ff */
[----:B------:R-:W-:Y:S02]  /*6aed0*/  LEA.HI.X.SX32 R15, R22, R27, 0x1, P2 ;  /* 0x0000001b160f7211 */ /* 0x000fe400010f0eff */
[----:B------:R-:W-:Y:S02]  /*6aee0*/  LEA R10, P2, R25, R26, 0x1 ;  /* 0x0000001a190a7211 */ /* 0x000fe400078408ff */
[----:B------:R-:W-:-:S05]  /*6aef0*/  MOV R22, c[0x0][0x1c8] ;  /* 0x0000720000167a02 */ /* 0x000fca0000000f00 */
[----:B------:R-:W-:Y:S01]  /*6af00*/  IMAD R9, R22, 0x2, R9 ;  /* 0x0000000216097824 */ /* 0x000fe200078e0209 */
[----:B--2---:R0:W-:Y:S02]  /*6af10*/  STG.E.U16 [R12.64], R11 ;  /* 0x0000000b0c007986 */ /* 0x0041e4000c101504 */
[----:B0-----:R-:W-:Y:S02]  /*6af20*/  LEA.HI.X.SX32 R11, R25, R27, 0x1, P2 ;  /* 0x0000001b190b7211 */ /* 0x001fe400010f0eff */
[----:B------:R-:W2:Y:S01]  /*6af30*/  LDL R25, [R1+0x45c] ;  /* 0x00045c0001197983 */ /* 0x000ea20000100800 */
[----:B---3--:R-:W-:-:S03]  /*6af40*/  LEA R12, P2, R28, R26, 0x1 ;  /* 0x0000001a1c0c7211 */ /* 0x008fc600078408ff */
[----:B------:R0:W-:Y:S01]  /*6af50*/  STL [R1+0x3c], R9 ;  /* 0x00003c0901007387 */ /* 0x0001e20000100800 */
[----:B------:R-:W-:Y:S02]  /*6af60*/  LEA.HI.X.SX32 R13, R28, R27, 0x1, P2 ;  /* 0x0000001b1c0d7211 */ /* 0x000fe400010f0eff */
[C---:B0-----:R-:W-:Y:S01]  /*6af70*/  LEA R9, R22.reuse, R9, 0x1 ;  /* 0x0000000916097211 */ /* 0x041fe200078e08ff */
[----:B------:R0:W-:Y:S04]  /*6af80*/  STG.E.U16 [R14.64], R24 ;  /* 0x000000180e007986 */ /* 0x0001e8000c101504 */
[----:B------:R-:W-:-:S05]  /*6af90*/  IMAD R28, R22, 0x2, R9 ;  /* 0x00000002161c7824 */ /* 0x000fca00078e0209 */
[----:B0-----:R-:W-:Y:S02]  /*6afa0*/  LEA R24, R22, R28, 0x1 ;  /* 0x0000001c16187211 */ /* 0x001fe400078e08ff */
[----:B------:R-:W-:-:S03]  /*6afb0*/  LEA R14, P2, R8, R26, 0x1 ;  /* 0x0000001a080e7211 */ /* 0x000fc600078408ff */
[----:B------:R-:W-:Y:S01]  /*6afc0*/  IMAD R24, R22, 0x2, R24 ;  /* 0x0000000216187824 */ /* 0x000fe200078e0218 */
[-C--:B------:R-:W-:Y:S02]  /*6afd0*/  LEA.HI.X.SX32 R15, R8, R27.reuse, 0x1, P2 ;  /* 0x0000001b080f7211 */ /* 0x080fe400010f0eff */
[----:B------:R-:W-:Y:S02]  /*6afe0*/  LEA R8, P2, R2, R26, 0x1 ;  /* 0x0000001a02087211 */ /* 0x000fe400078408ff */
[----:B------:R-:W-:Y:S01]  /*6aff0*/  LEA R24, R22, R24, 0x1 ;  /* 0x0000001816187211 */ /* 0x000fe200078e08ff */
[----:B------:R0:W-:Y:S04]  /*6b000*/  STL [R1+0x30], R9 ;  /* 0x0000300901007387 */ /* 0x0001e80000100800 */
[----:B-----5:R1:W-:Y:S01]  /*6b010*/  STG.E.U16 [R10.64], R29 ;  /* 0x0000001d0a007986 */ /* 0x0203e2000c101504 */
[----:B0-----:R-:W-:Y:S01]  /*6b020*/  LEA.HI.X.SX32 R9, R2, R27, 0x1, P2 ;  /* 0x0000001b02097211 */ /* 0x001fe200010f0eff */
[----:B------:R-:W-:-:S02]  /*6b030*/  IMAD R2, R22, 0x2, R24 ;  /* 0x0000000216027824 */ /* 0x000fc400078e0218 */
[----:B-1----:R-:W3:Y:S04]  /*6b040*/  LDL R29, [R1+0x434] ;  /* 0x00043400011d7983 */ /* 0x002ee80000100800 */
[----:B--2---:R0:W-:Y:S04]  /*6b050*/  STG.E.U16 [R12.64], R25 ;  /* 0x000000190c007986 */ /* 0x0041e8000c101504 */
[----:B------:R1:W-:Y:S04]  /*6b060*/  STG.E.U16 [R14.64], R23 ;  /* 0x000000170e007986 */ /* 0x0003e8000c101504 */
[----:B------:R2:W-:Y:S01]  /*6b070*/  STG.E.U16 [R8.64], R16 ;  /* 0x0000001008007986 */ /* 0x0005e2000c101504 */
[----:B0-----:R-:W-:-:S03]  /*6b080*/  LEA R25, R22, R2, 0x1 ;  /* 0x0000000216197211 */ /* 0x001fc600078e08ff */
[----:B-1----:R-:W5:Y:S02]  /*6b090*/  LDL R14, [R1+0x42c] ;  /* 0x00042c00010e7983 */ /* 0x002f640000100800 */
[----:B------:R-:W-:Y:S02]  /*6b0a0*/  IMAD R2, R22, 0x2, R25 ;  /* 0x0000000216027824 */ /* 0x000fe400078e0219 */
[----:B------:R-:W3:Y:S04]  /*6b0b0*/  LDL R23, [R1+0x424] ;  /* 0x0004240001177983 */ /* 0x000ee80000100800 */
[----:B--2---:R-:W2:Y:S04]  /*6b0c0*/  LDL R9, [R1+0x444] ;  /* 0x0004440001097983 */ /* 0x004ea80000100800 */
[----:B------:R-:W3:Y:S04]  /*6b0d0*/  LDL R16, [R1+0x41c] ;  /* 0x00041c0001107983 */ /* 0x000ee80000100800 */
[----:B------:R-:W3:Y:S04]  /*6b0e0*/  LDL R15, [R1+0x414] ;  /* 0x00041400010f7983 */ /* 0x000ee80000100800 */
[----:B------:R0:W-:Y:S04]  /*6b0f0*/  STL.64 [R1+0x11b8], R24 ;  /* 0x0011b81801007387 */ /* 0x0001e80000100a00 */
[----:B0-----:R-:W3:Y:S01]  /*6b100*/  LDL R25, [R1+0x43c] ;  /* 0x00043c0001197983 */ /* 0x001ee20000100800 */
[----:B------:R-:W-:-:S04]  /*6b110*/  LEA R10, P2, R6, R26, 0x1 ;  /* 0x0000001a060a7211 */ /* 0x000fc800078408ff */
[----:B------:R-:W-:Y:S02]  /*6b120*/  LEA.HI.X.SX32 R11, R6, R27, 0x1, P2 ;  /* 0x0000001b060b7211 */ /* 0x000fe400010f0eff */
[----:B------:R-:W-:-:S04]  /*6b130*/  LEA R6, P2, R7, R26, 0x1 ;  /* 0x0000001a07067211 */ /* 0x000fc800078408ff */
[----:B------:R-:W-:Y:S02]  /*6b140*/  LEA.HI.X.SX32 R7, R7, R27, 0x1, P2 ;  /* 0x0000001b07077211 */ /* 0x000fe400010f0eff */
[----:B------:R-:W-:-:S04]  /*6b150*/  LEA R12, P2, R3, R26, 0x1 ;  /* 0x0000001a030c7211 */ /* 0x000fc800078408ff */
[-C--:B------:R-:W-:Y:S02]  /*6b160*/  LEA.HI.X.SX32 R13, R3, R27.reuse, 0x1, P2 ;  /* 0x0000001b030d7211 */ /* 0x080fe400010f0eff */
[CC--:B------:R-:W-:Y:S02]  /*6b170*/  LEA R8, P2, R4.reuse, R26.reuse, 0x1 ;  /* 0x0000001a04087211 */ /* 0x0c0fe400078408ff */
[----:B------:R-:W-:Y:S01]  /*6b180*/  MOV R24, c[0x0][0x1c8] ;  /* 0x0000720000187a02 */ /* 0x000fe20000000f00 */
[----:B--2---:R0:W-:Y:S02]  /*6b190*/  STG.E.U16 [R10.64], R9 ;  /* 0x000000090a007986 */ /* 0x0041e4000c101504 */
[----:B0-----:R-:W-:Y:S02]  /*6b1a0*/  LEA.HI.X.SX32 R9, R4, R27, 0x1, P2 ;  /* 0x0000001b04097211 */ /* 0x001fe400010f0eff */
[----:B---3--:R0:W-:Y:S04]  /*6b1b0*/  STG.E.U16 [R6.64], R25 ;  /* 0x0000001906007986 */ /* 0x0081e8000c101504 */
[----:B------:R-:W-:Y:S01]  /*6b1c0*/  STG.E.U16 [R12.64], R29 ;  /* 0x0000001d0c007986 */ /* 0x000fe2000c101504 */
[----:B0-----:R-:W-:-:S03]  /*6b1d0*/  LEA R6, P2, R5, R26, 0x1 ;  /* 0x0000001a05067211 */ /* 0x001fc600078408ff */
[----:B------:R-:W2:Y:S01]  /*6b1e0*/  LDL.LU R25, [R1+0x18] ;  /* 0x0000180001197983 */ /* 0x000ea20000300800 */
[----:B------:R-:W-:-:S03]  /*6b1f0*/  LEA.HI.X.SX32 R7, R5, R27, 0x1, P2 ;  /* 0x0000001b05077211 */ /* 0x000fc600010f0eff */
[----:B-----5:R-:W-:Y:S04]  /*6b200*/  STG.E.U16 [R8.64], R14 ;  /* 0x0000000e08007986 */ /* 0x020fe8000c101504 */
[----:B------:R0:W-:Y:S04]  /*6b210*/  STG.E.U16 [R6.64], R23 ;  /* 0x0000001706007986 */ /* 0x0001e8000c101504 */
[----:B0-----:R-:W3:Y:S01]  /*6b220*/  LDL R23, [R1+0x404] ;  /* 0x0004040001177983 */ /* 0x001ee20000100800 */
[----:B------:R-:W-:-:S05]  /*6b230*/  IMAD R2, R24, 0x2, R2 ;  /* 0x0000000218027824 */ /* 0x000fca00078e0202 */
[----:B------:R-:W-:-:S05]  /*6b240*/  LEA R2, R24, R2, 0x1 ;  /* 0x0000000218027211 */ /* 0x000fca00078e08ff */
[----:B------:R-:W-:-:S04]  /*6b250*/  IMAD R29, R24, 0x2, R2 ;  /* 0x00000002181d7824 */ /* 0x000fc800078e0202 */
[----:B------:R-:W-:Y:S01]  /*6b260*/  IMAD R3, R24, 0x2, R29 ;  /* 0x0000000218037824 */ /* 0x000fe200078e021d */
[CC--:B------:R-:W-:Y:S02]  /*6b270*/  LEA R10, P2, R17.reuse, R26.reuse, 0x1 ;  /* 0x0000001a110a7211 */ /* 0x0c0fe400078408ff */
[----:B------:R-:W-:Y:S02]  /*6b280*/  LEA R22, R22, R17, 0x1 ;  /* 0x0000001116167211 */ /* 0x000fe400078e08ff */
[----:B------:R-:W-:Y:S02]  /*6b290*/  LEA R8, R24, R3, 0x1 ;  /* 0x0000000318087211 */ /* 0x000fe400078e08ff */
[-C--:B------:R-:W-:Y:S02]  /*6b2a0*/  LEA.HI.X.SX32 R11, R17, R27.reuse, 0x1, P2 ;  /* 0x0000001b110b7211 */ /* 0x080fe400010f0eff */
[----:B------:R-:W-:Y:S01]  /*6b2b0*/  LEA R4, P2, R22, R26, 0x1 ;  /* 0x0000001a16047211 */ /* 0x000fe200078408ff */
[----:B------:R-:W-:Y:S01]  /*6b2c0*/  IMAD R7, R24, 0x2, R8 ;  /* 0x0000000218077824 */ /* 0x000fe200078e0208 */
[----:B------:R-:W5:Y:S02]  /*6b2d0*/  LDL R17, [R1+0x3f4] ;  /* 0x0003f40001117983 */ /* 0x000f640000100800 */
[----:B------:R-:W-:-:S02]  /*6b2e0*/  LEA.HI.X.SX32 R5, R22, R27, 0x1, P2 ;  /* 0x0000001b16057211 */ /* 0x000fc400010f0eff */
[C---:B------:R-:W-:Y:S02]  /*6b2f0*/  LEA R12, P2, R21.reuse, R26, 0x1 ;  /* 0x0000001a150c7211 */ /* 0x040fe400078408ff */
[----:B------:R-:W-:Y:S01]  /*6b300*/  LEA R3, R24, R7, 0x1 ;  /* 0x0000000718037211 */ /* 0x000fe200078e08ff */
[----:B------:R0:W-:Y:S01]  /*6b310*/  STG.E.U16 [R10.64], R16 ;  /* 0x000000100a007986 */ /* 0x0001e2000c101504 */
[----:B------:R-:W-:-:S03]  /*6b320*/  LEA.HI.X.SX32 R13, R21, R27, 0x1, P2 ;  /* 0x0000001b150d7211 */ /* 0x000fc600010f0eff */
[C---:B------:R-:W-:Y:S01]  /*6b330*/  IMAD R6, R24.reuse, 0x2, R3 ;  /* 0x0000000218067824 */ /* 0x040fe200078e0203 */
[----:B------:R-:W-:Y:S02]  /*6b340*/  LEA R22, R24, R20, 0x1 ;  /* 0x0000001418167211 */ /* 0x000fe400078e08ff */
[CC--:B0-----:R-:W-:Y:S01]  /*6b350*/  LEA R10, P2, R20.reuse, R26.reuse, 0x1 ;  /* 0x0000001a140a7211 */ /* 0x0c1fe200078408ff */
[----:B------:R-:W5:Y:S03]  /*6b360*/  LDL R16, [R1+0x3fc] ;  /* 0x0003fc0001107983 */ /* 0x000f660000100800 */
[----:B------:R-:W-:Y:S02]  /*6b370*/  LEA.HI.X.SX32 R11, R20, R27, 0x1, P2 ;  /* 0x0000001b140b7211 */ /* 0x000fe400010f0eff */
[----:B------:R-:W5:Y:S04]  /*6b380*/  LDL.LU R20, [R1+0x2c] ;  /* 0x00002c0001147983 */ /* 0x000f680000300800 */
[----:B------:R-:W-:Y:S04]  /*6b390*/  STL.64 [R1+0x11b0], R6 ;  /* 0x0011b00601007387 */ /* 0x000fe80000100a00 */
[----:B----4-:R-:W-:Y:S04]  /*6b3a0*/  STL [R1+0x1148], R0 ;  /* 0x0011480001007387 */ /* 0x010fe80000100800 */
[----:B------:R-:W-:Y:S04]  /*6b3b0*/  STL [R1+0x1150], R0 ;  /* 0x0011500001007387 */ /* 0x000fe80000100800 */
[----:B------:R-:W-:Y:S04]  /*6b3c0*/  STL [R1+0x1158], R0 ;  /* 0x0011580001007387 */ /* 0x000fe80000100800 */
[----:B------:R-:W-:Y:S04]  /*6b3d0*/  STL [R1+0x1160], R0 ;  /* 0x0011600001007387 */ /* 0x000fe80000100800 */
[----:B------:R-:W-:Y:S04]  /*6b3e0*/  STL [R1+0x1168], R0 ;  /* 0x0011680001007387 */ /* 0x000fe80000100800 */
[----:B------:R-:W-:Y:S04]  /*6b3f0*/  STL [R1+0x1170], R0 ;  /* 0x0011700001007387 */ /* 0x000fe80000100800 */
[----:B------:R0:W-:Y:S04]  /*6b400*/  STG.E.U16 [R4.64], R15 ;  /* 0x0000000f04007986 */ /* 0x0001e8000c101504 */
[----:B------:R-:W-:Y:S04]  /*6b410*/  STL [R1+0x1178], R0 ;  /* 0x0011780001007387 */ /* 0x000fe80000100800 */
[----:B------:R-:W-:Y:S04]  /*6b420*/  STG.E.U16 [R12.64], R0 ;  /* 0x000000000c007986 */ /* 0x000fe8000c101504 */
[----:B------:R1:W-:Y:S01]  /*6b430*/  STL [R1+0x1180], R0 ;  /* 0x0011800001007387 */ /* 0x0003e20000100800 */
[----:B0-----:R-:W-:Y:S01]  /*6b440*/  IMAD R5, R24, 0x2, R6 ;  /* 0x0000000218057824 */ /* 0x001fe200078e0206 */
[----:B------:R-:W-:-:S02]  /*6b450*/  LEA R14, P2, R22, R26, 0x1 ;  /* 0x0000001a160e7211 */ /* 0x000fc400078408ff */
[----:B------:R-:W4:Y:S01]  /*6b460*/  LDL.LU R21, [R1+0x28] ;  /* 0x0000280001157983 */ /* 0x000f220000300800 */
[----:B-1----:R-:W-:Y:S02]  /*6b470*/  MOV R0, c[0x0][0x1c8] ;  /* 0x0000720000007a02 */ /* 0x002fe40000000f00 */
[----:B------:R-:W-:-:S03]  /*6b480*/  LEA.HI.X.SX32 R15, R22, R27, 0x1, P2 ;  /* 0x0000001b160f7211 */ /* 0x000fc600010f0eff */
[----:B------:R-:W-:-:S05]  /*6b490*/  IMAD R9, R0, 0x2, R5 ;  /* 0x0000000200097824 */ /* 0x000fca00078e0205 */
[----:B------:R-:W-:-:S05]  /*6b4a0*/  LEA R4, R0, R9, 0x1 ;  /* 0x0000000900047211 */ /* 0x000fca00078e08ff */
[----:B------:R-:W-:Y:S01]  /*6b4b0*/  IMAD R3, R0, 0x2, R4 ;  /* 0x0000000200037824 */ /* 0x000fe200078e0204 */
[----:B--2---:R-:W-:-:S04]  /*6b4c0*/  LEA R12, P2, R25, R26, 0x1 ;  /* 0x0000001a190c7211 */ /* 0x004fc800078408ff */
[----:B------:R-:W-:Y:S01]  /*6b4d0*/  LEA.HI.X.SX32 R13, R25, R27, 0x1, P2 ;  /* 0x0000001b190d7211 */ /* 0x000fe200010f0eff */
[----:B---3--:R0:W-:Y:S04]  /*6b4e0*/  STG.E.U16 [R10.64], R23 ;  /* 0x000000170a007986 */ /* 0x0081e8000c101504 */
[----:B0-----:R-:W2:Y:S01]  /*6b4f0*/  LDL R23, [R1+0x3d4] ;  /* 0x0003d40001177983 */ /* 0x001ea20000100800 */
[----:B------:R-:W-:-:S03]  /*6b500*/  LEA R10, P2, R19, R26, 0x1 ;  /* 0x0000001a130a7211 */ /* 0x000fc600078408ff */
[----:B------:R-:W3:Y:S01]  /*6b510*/  LDL.LU R22, [R1+0x34] ;  /* 0x0000340001167983 */ /* 0x000ee20000300800 */
[----:B------:R-:W-:-:S03]  /*6b520*/  LEA.HI.X.SX32 R11, R19, R27, 0x1, P2 ;  /* 0x0000001b130b7211 */ /* 0x000fc600010f0eff */
[----:B------:R0:W-:Y:S04]  /*6b530*/  STL.64 [R1+0x11a8], R4 ;  /* 0x0011a80401007387 */ /* 0x0001e80000100a00 */
[----:B0-----:R-:W2:Y:S04]  /*6b540*/  LDL.LU R4, [R1+0x38] ;  /* 0x0000380001047983 */ /* 0x001ea80000300800 */
[----:B------:R-:W2:Y:S04]  /*6b550*/  LDL R24, [R1+0x3c4] ;  /* 0x0003c40001187983 */ /* 0x000ea80000100800 */
[----:B------:R-:W2:Y:S04]  /*6b560*/  LDL.LU R25, [R1+0x1ac] ;  /* 0x0001ac0001197983 */ /* 0x000ea80000300800 */
[----:B------:R-:W2:Y:S04]  /*6b570*/  LDL R19, [R1+0x3ec] ;  /* 0x0003ec0001137983 */ /* 0x000ea80000100800 */
[----:B-----5:R0:W-:Y:S04]  /*6b580*/  STG.E.U16 [R14.64], R16 ;  /* 0x000000100e007986 */ /* 0x0201e8000c101504 */
[----:B------:R-:W5:Y:S04]  /*6b590*/  LDL R6, [R1+0x3bc] ;  /* 0x0003bc0001067983 */ /* 0x000f680000100800 */
[----:B------:R-:W-:Y:S01]  /*6b5a0*/  STG.E.U16 [R12.64], R17 ;  /* 0x000000110c007986 */ /* 0x000fe2000c101504 */
[----:B0-----:R-:W-:-:S03]  /*6b5b0*/  LEA R14, P2, R18, R26, 0x1 ;  /* 0x0000001a120e7211 */ /* 0x001fc600078408ff */
[----:B------:R-:W3:Y:S01]  /*6b5c0*/  LDL.LU R5, [R1+0x30] ;  /* 0x0000300001057983 */ /* 0x000ee20000300800 */
[----:B------:R-:W-:-:S03]  /*6b5d0*/  LEA.HI.X.SX32 R15, R18, R27, 0x1, P2 ;  /* 0x0000001b120f7211 */ /* 0x000fc600010f0eff */
[----:B------:R-:W3:Y:S04]  /*6b5e0*/  LDL.LU R18, [R1+0x24] ;  /* 0x0000240001127983 */ /* 0x000ee80000300800 */
[----:B--2---:R0:W-:Y:S04]  /*6b5f0*/  STG.E.U16 [R10.64], R19 ;  /* 0x000000130a007986 */ /* 0x0041e8000c101504 */
[----:B0-----:R-:W2:Y:S01]  /*6b600*/  LDL R11, [R1+0x3e4] ;  /* 0x0003e400010b7983 */ /* 0x001ea20000100800 */
[----:B---3--:R-:W-:-:S03]  /*6b610*/  LEA R12, P2, R18, R26, 0x1 ;  /* 0x0000001a120c7211 */ /* 0x008fc600078408ff */
[----:B--2---:R0:W-:Y:S04]  /*6b620*/  STG.E.U16 [R14.64], R11 ;  /* 0x0000000b0e007986 */ /* 0x0041e8000c101504 */
[----:B0-----:R-:W2:Y:S01]  /*6b630*/  LDL R15, [R1+0x3dc] ;  /* 0x0003dc00010f7983 */ /* 0x001ea20000100800 */
[----:B------:R-:W-:Y:S02]  /*6b640*/  LEA.HI.X.SX32 R13, R18, R27, 0x1, P2 ;  /* 0x0000001b120d7211 */ /* 0x000fe400010f0eff */
[----:B------:R-:W-:-:S04]  /*6b650*/  LEA R10, P2, R20, R26, 0x1 ;  /* 0x0000001a140a7211 */ /* 0x000fc800078408ff */
[----:B------:R-:W-:Y:S01]  /*6b660*/  LEA.HI.X.SX32 R11, R20, R27, 0x1, P2 ;  /* 0x0000001b140b7211 */ /* 0x000fe200010f0eff */
[----:B--2---:R-:W-:Y:S04]  /*6b670*/  STG.E.U16 [R12.64], R15 ;  /* 0x0000000f0c007986 */ /* 0x004fe8000c101504 */
[----:B------:R0:W-:Y:S04]  /*6b680*/  STG.E.U16 [R10.64], R23 ;  /* 0x000000170a007986 */ /* 0x0001e8000c101504 */
[----:B0-----:R-:W2:Y:S01]  /*6b690*/  LDL R11, [R1+0x3cc] ;  /* 0x0003cc00010b7983 */ /* 0x001ea20000100800 */
[----:B----4-:R-:W-:-:S04]  /*6b6a0*/  LEA R14, P2, R21, R26, 0x1 ;  /* 0x0000001a150e7211 */ /* 0x010fc800078408ff */
[----:B------:R-:W-:Y:S02]  /*6b6b0*/  LEA.HI.X.SX32 R15, R21, R27, 0x1, P2 ;  /* 0x0000001b150f7211 */ /* 0x000fe400010f0eff */
[----:B------:R-:W-:-:S05]  /*6b6c0*/  LEA R16, R0, R3, 0x1 ;  /* 0x0000000300107211 */ /* 0x000fca00078e08ff */
[----:B------:R-:W-:-:S05]  /*6b6d0*/  IMAD R17, R0, 0x2, R16 ;  /* 0x0000000200117824 */ /* 0x000fca00078e0210 */
[C---:B------:R-:W-:Y:S01]  /*6b6e0*/  LEA R19, R0.reuse, R17, 0x1 ;  /* 0x0000001100137211 */ /* 0x040fe200078e08ff */
[----:B--2---:R0:W-:Y:S04]  /*6b6f0*/  STG.E.U16 [R14.64], R11 ;  /* 0x0000000b0e007986 */ /* 0x0041e8000c101504 */
[----:B0-----:R-:W2:Y:S01]  /*6b700*/  LDL.LU R15, [R1+0x3c] ;  /* 0x00003c00010f7983 */ /* 0x001ea20000300800 */
[----:B------:R-:W-:Y:S01]  /*6b710*/  IMAD R18, R0, 0x2, R19 ;  /* 0x0000000200127824 */ /* 0x000fe200078e0213 */
[----:B------:R-:W-:-:S04]  /*6b720*/  LEA R12, P2, R22, R26, 0x1 ;  /* 0x0000001a160c7211 */ /* 0x000fc800078408ff */
[----:B------:R-:W-:Y:S02]  /*6b730*/  LEA R20, R0, R18, 0x1 ;  /* 0x0000001200147211 */ /* 0x000fe400078e08ff */
[----:B------:R-:W-:-:S03]  /*6b740*/  LEA.HI.X.SX32 R13, R22, R27, 0x1, P2 ;  /* 0x0000001b160d7211 */ /* 0x000fc600010f0eff */
[----:B------:R-:W-:Y:S01]  /*6b750*/  IMAD R21, R0, 0x2, R20 ;  /* 0x0000000200157824 */ /* 0x000fe200078e0214 */
[----:B------:R-:W-:Y:S01]  /*6b760*/  LEA R10, P2, R4, R26, 0x1 ;  /* 0x0000001a040a7211 */ /* 0x000fe200078408ff */
[----:B------:R-:W-:Y:S03]  /*6b770*/  STG.E.U16 [R12.64], R24 ;  /* 0x000000180c007986 */ /* 0x000fe6000c101504 */
[----:B------:R-:W-:Y:S02]  /*6b780*/  LEA R23, R0, R21, 0x1 ;  /* 0x0000001500177211 */ /* 0x000fe400078e08ff */
[----:B------:R-:W-:Y:S02]  /*6b790*/  LEA.HI.X.SX32 R11, R4, R27, 0x1, P2 ;  /* 0x0000001b040b7211 */ /* 0x000fe400010f0eff */
[----:B------:R-:W-:Y:S01]  /*6b7a0*/  FSEL R4, R25, -INF , P1 ;  /* 0xff80000019047808 */ /* 0x000fe20000800000 */
[----:B------:R-:W-:-:S05]  /*6b7b0*/  IMAD R22, R0, 0x2, R23 ;  /* 0x0000000200167824 */ /* 0x000fca00078e0217 */
[----:B------:R0:W-:Y:S01]  /*6b7c0*/  STL.64 [R1+0x1198], R22 ;  /* 0x0011981601007387 */ /* 0x0001e20000100a00 */
[----:B------:R-:W-:-:S03]  /*6b7d0*/  LEA R14, R0, R22, 0x1 ;  /* 0x00000016000e7211 */ /* 0x000fc600078e08ff */
[----:B------:R-:W-:Y:S01]  /*6b7e0*/  STL [R1+0x3a0], R4 ;  /* 0x0003a00401007387 */ /* 0x000fe20000100800 */
[----:B0-----:R-:W-:-:S04]  /*6b7f0*/  LEA R22, P2, R5, R26, 0x1 ;  /* 0x0000001a05167211 */ /* 0x001fc800078408ff */
[----:B------:R-:W-:Y:S02]  /*6b800*/  LEA.HI.X.SX32 R23, R5, R27, 0x1, P2 ;  /* 0x0000001b05177211 */ /* 0x000fe400010f0eff */
[----:B--2---:R-:W-:-:S04]  /*6b810*/  LEA R24, P1, R15, R26, 0x1 ;  /* 0x0000001a0f187211 */ /* 0x004fc800078208ff */
[----:B------:R-:W-:-:S05]  /*6b820*/  LEA.HI.X.SX32 R25, R15, R27, 0x1, P1 ;  /* 0x0000001b0f197211 */ /* 0x000fca00008f0eff */
[----:B------:R0:W-:Y:S04]  /*6b830*/  STL.64 [R1+0x2a0], R24 ;  /* 0x0002a01801007387 */ /* 0x0001e80000100a00 */
[----:B------:R-:W-:Y:S01]  /*6b840*/  STL.64 [R1+0x298], R22 ;  /* 0x0002981601007387 */ /* 0x000fe20000100a00 */
[----:B0-----:R-:W-:-:S04]  /*6b850*/  LEA R24, P1, R28, R26, 0x1 ;  /* 0x0000001a1c187211 */ /* 0x001fc800078208ff */
[----:B------:R-:W-:-:S05]  /*6b860*/  LEA.HI.X.SX32 R25, R28, R27, 0x1, P1 ;  /* 0x0000001b1c197211 */ /* 0x000fca00008f0eff */
[----:B------:R0:W-:Y:S04]  /*6b870*/  STL.64 [R1+0x290], R24 ;  /* 0x0002901801007387 */ /* 0x0001e80000100a00 */
[----:B0-----:R-:W2:Y:S01]  /*6b880*/  LDL.LU.64 R24, [R1+0x11b8] ;  /* 0x0011b80001187983 */ /* 0x001ea20000300a00 */
[----:B------:R-:W-:-:S03]  /*6b890*/  IMAD.MOV.U32 R4, RZ, RZ, c[0x0][0x1c8] ;  /* 0x00007200ff047624 */ /* 0x000fc600078e00ff */
[----:B-----5:R0:W-:Y:S01]  /*6b8a0*/  STG.E.U16 [R10.64], R6 ;  /* 0x000000060a007986 */ /* 0x0201e2000c101504 */
[----:B------:R-:W-:Y:S01]  /*6b8b0*/  IMAD R12, R0, 0x2, R14 ;  /* 0x00000002000c7824 */ /* 0x000fe200078e020e */
[----:B------:R-:W-:Y:S02]  /*6b8c0*/  LEA R5, R4, R28, 0x1 ;  /* 0x0000001c04057211 */ /* 0x000fe400078e08ff */
[----:B0-----:R-:W-:-:S03]  /*6b8d0*/  MOV R6, c[0x0][0x1c8] ;  /* 0x0000720000067a02 */ /* 0x001fc60000000f00 */
[----:B------:R-:W-:Y:S01]  /*6b8e0*/  IMAD R5, R4, 0x2, R5 ;  /* 0x0000000204057824 */ /* 0x000fe200078e0205 */
[----:B------:R-:W-:Y:S01]  /*6b8f0*/  LEA R11, R0, R12, 0x1 ;  /* 0x0000000c000b7211 */ /* 0x000fe200078e08ff */
[----:B------:R-:W-:-:S03]  /*6b900*/  IMAD R15, R6, 0x2, R28 ;  /* 0x00000002060f7824 */ /* 0x000fc600078e021c */
[C---:B------:R-:W-:Y:S02]  /*6b910*/  LEA R10, R0.reuse, R11, 0x1 ;  /* 0x0000000b000a7211 */ /* 0x040fe400078e08ff */
[-C--:B------:R-:W-:Y:S02]  /*6b920*/  LEA R6, P1, R5, R26.reuse, 0x1 ;  /* 0x0000001a05067211 */ /* 0x080fe400078208ff */
[C---:B------:R-:W-:Y:S01]  /*6b930*/  LEA R22, P2, R15.reuse, R26, 0x1 ;  /* 0x0000001a0f167211 */ /* 0x040fe200078408ff */
[----:B------:R0:W-:Y:S01]  /*6b940*/  STL.64 [R1+0x1190], R10 ;  /* 0x0011900a01007387 */ /* 0x0001e20000100a00 */
[----:B------:R-:W-:Y:S02]  /*6b950*/  IMAD R28, R0, 0x2, R10 ;  /* 0x00000002001c7824 */ /* 0x000fe400078e020a */
[----:B------:R-:W-:Y:S01]  /*6b960*/  LEA.HI.X.SX32 R23, R15, R27, 0x1, P2 ;  /* 0x0000001b0f177211 */ /* 0x000fe200010f0eff */
[----:B------:R1:W-:Y:S04]  /*6b970*/  STL [R1+0x11a0], R11 ;  /* 0x0011a00b01007387 */ /* 0x0003e80000100800 */
[----:B------:R3:W-:Y:S01]  /*6b980*/  STL [R1+0x280], R6 ;  /* 0x0002800601007387 */ /* 0x0007e20000100800 */
[----:B0-----:R-:W-:Y:S01]  /*6b990*/  MOV R10, R6 ;  /* 0x00000006000a7202 */ /* 0x001fe20000000f00 */
[----:B-1----:R-:W-:-:S02]  /*6b9a0*/  IMAD.MOV.U32 R11, RZ, RZ, R7 ;  /* 0x000000ffff0b7224 */ /* 0x002fc400078e0007 */
[----:B---3--:R-:W3:Y:S04]  /*6b9b0*/  LDL.LU.64 R6, [R1+0x11b0] ;  /* 0x0011b00001067983 */ /* 0x008ee80000300a00 */
[----:B------:R2:W-:Y:S01]  /*6b9c0*/  STL.64 [R1+0x288], R22 ;  /* 0x0002881601007387 */ /* 0x0005e20000100a00 */
[----:B------:R-:W-:Y:S02]  /*6b9d0*/  LEA.HI.X.SX32 R11, R5, R27, 0x1, P1 ;  /* 0x0000001b050b7211 */ /* 0x000fe400008f0eff */
[----:B------:R-:W-:-:S03]  /*6b9e0*/  MOV R15, c[0x0][0x1c8] ;  /* 0x00007200000f7a02 */ /* 0x000fc60000000f00 */
[----:B------:R0:W-:Y:S01]  /*6b9f0*/  STL [R1+0x284], R11 ;  /* 0x0002840b01007387 */ /* 0x0001e20000100800 */
[----:B--2---:R-:W-:Y:S02]  /*6ba00*/  LEA R22, P2, R24, R26, 0x1 ;  /* 0x0000001a18167211 */ /* 0x004fe400078408ff */
[----:B------:R-:W-:Y:S02]  /*6ba10*/  LEA R4, R4, R24, 0x1 ;  /* 0x0000001804047211 */ /* 0x000fe400078e08ff */
[----:B------:R-:W-:Y:S02]  /*6ba20*/  LEA.HI.X.SX32 R23, R24, R27, 0x1, P2 ;  /* 0x0000001b18177211 */ /* 0x000fe400010f0eff */
[----:B------:R-:W-:-:S03]  /*6ba30*/  LEA R10, P1, R4, R26, 0x1 ;  /* 0x0000001a040a7211 */ /* 0x000fc600078208ff */
[----:B------:R1:W-:Y:S01]  /*6ba40*/  STL.64 [R1+0x278], R22 ;  /* 0x0002781601007387 */ /* 0x0003e20000100a00 */
[----:B0-----:R-:W-:Y:S01]  /*6ba50*/  LEA.HI.X.SX32 R11, R4, R27, 0x1, P1 ;  /* 0x0000001b040b7211 */ /* 0x001fe200008f0eff */
[C---:B------:R-:W-:Y:S01]  /*6ba60*/  IMAD R4, R15.reuse, 0x2, R25 ;  /* 0x000000020f047824 */ /* 0x040fe200078e0219 */
[----:B------:R-:W-:-:S03]  /*6ba70*/  LEA R5, R15, R25, 0x1 ;  /* 0x000000190f057211 */ /* 0x000fc600078e08ff */
[----:B------:R0:W-:Y:S01]  /*6ba80*/  STL.64 [R1+0x270], R10 ;  /* 0x0002700a01007387 */ /* 0x0001e20000100a00 */
[----:B-1----:R-:W-:Y:S02]  /*6ba90*/  LEA R22, P2, R25, R26, 0x1 ;  /* 0x0000001a19167211 */ /* 0x002fe400078408ff */
[----:B------:R-:W-:Y:S02]  /*6baa0*/  LEA R4, R15, R4, 0x1 ;  /* 0x000000040f047211 */ /* 0x000fe400078e08ff */
[----:B------:R-:W-:Y:S02]  /*6bab0*/  LEA.HI.X.SX32 R23, R25, R27, 0x1, P2 ;  /* 0x0000001b19177211 */ /* 0x000fe400010f0eff */
[----:B0-----:R-:W-:-:S03]  /*6bac0*/  LEA R10, P1, R5, R26, 0x1 ;  /* 0x0000001a050a7211 */ /* 0x001fc600078208ff */
[----:B------:R0:W-:Y:S01]  /*6bad0*/  STL.64 [R1+0x268], R22 ;  /* 0x0002681601007387 */ /* 0x0001e20000100a00 */
[----:B------:R-:W-:Y:S02]  /*6bae0*/  LEA.HI.X.SX32 R11, R5, R27, 0x1, P1 ;  /* 0x0000001b050b7211 */ /* 0x000fe400008f0eff */
[----:B------:R-:W-:-:S03]  /*6baf0*/  MOV R5, c[0x0][0x1c8] ;  /* 0x0000720000057a02 */ /* 0x000fc60000000f00 */
[----:B------:R1:W-:Y:S01]  /*6bb00*/  STL.64 [R1+0x260], R10 ;  /* 0x0002600a01007387 */ /* 0x0003e20000100a00 */
[----:B0-----:R-:W-:-:S04]  /*6bb10*/  LEA R22, P2, R4, R26, 0x1 ;  /* 0x0000001a04167211 */ /* 0x001fc800078408ff */
[-C--:B------:R-:W-:Y:S02]  /*6bb20*/  LEA.HI.X.SX32 R23, R4, R27.reuse, 0x1, P2 ;  /* 0x0000001b04177211 */ /* 0x080fe400010f0eff */
[CC--:B-1----:R-:W-:Y:S02]  /*6bb30*/  LEA R10, P1, R2.reuse, R26.reuse, 0x1 ;  /* 0x0000001a020a7211 */ /* 0x0c2fe400078208ff */
[----:B------:R-:W-:Y:S01]  /*6bb40*/  LEA R4, P2, R29, R26, 0x1 ;  /* 0x0000001a1d047211 */ /* 0x000fe200078408ff */
[----:B------:R0:W-:Y:S01]  /*6bb50*/  STL.64 [R1+0x258], R22 ;  /* 0x0002581601007387 */ /* 0x0001e20000100a00 */
[----:B------:R-:W-:-:S05]  /*6bb60*/  LEA.HI.X.SX32 R11, R2, R27, 0x1, P1 ;  /* 0x0000001b020b7211 */ /* 0x000fca00008f0eff */
[----:B------:R1:W-:Y:S01]  /*6bb70*/  STL.64 [R1+0x250], R10 ;  /* 0x0002500a01007387 */ /* 0x0003e20000100a00 */
[----:B0-----:R-:W-:Y:S02]  /*6bb80*/  LEA R22, R5, R29, 0x1 ;  /* 0x0000001d05167211 */ /* 0x001fe400078e08ff */
[----:B------:R-:W-:Y:S02]  /*6bb90*/  LEA.HI.X.SX32 R5, R29, R27, 0x1, P2 ;  /* 0x0000001b1d057211 */ /* 0x000fe400010f0eff */
[----:B-1----:R-:W-:-:S03]  /*6bba0*/  LEA R10, P1, R22, R26, 0x1 ;  /* 0x0000001a160a7211 */ /* 0x002fc600078208ff */
[----:B------:R0:W-:Y:S01]  /*6bbb0*/  STL.64 [R1+0x248], R4 ;  /* 0x0002480401007387 */ /* 0x0001e20000100a00 */
[----:B------:R-:W-:Y:S02]  /*6bbc0*/  LEA.HI.X.SX32 R11, R22, R27, 0x1, P1 ;  /* 0x0000001b160b7211 */ /* 0x000fe400008f0eff */
[----:B0-----:R-:W-:-:S04]  /*6bbd0*/  LEA R4, P2, R8, R26, 0x1 ;  /* 0x0000001a08047211 */ /* 0x001fc800078408ff */
[----:B------:R-:W-:Y:S01]  /*6bbe0*/  LEA.HI.X.SX32 R5, R8, R27, 0x1, P2 ;  /* 0x0000001b08057211 */ /* 0x000fe200010f0eff */
[----:B------:R-:W-:Y:S04]  /*6bbf0*/  STL.64 [R1+0x240], R10 ;  /* 0x0002400a01007387 */ /* 0x000fe80000100a00 */
[----:B------:R0:W-:Y:S04]  /*6bc00*/  STL.64 [R1+0x238], R4 ;  /* 0x0002380401007387 */ /* 0x0001e80000100a00 */
[----:B0-----:R-:W2:Y:S01]  /*6bc10*/  LDL.LU.64 R4, [R1+0x11a8] ;  /* 0x0011a80001047983 */ /* 0x001ea20000300a00 */
[----:B------:R-:W-:Y:S01]  /*6bc20*/  MOV R23, c[0x0][0x1c8] ;  /* 0x0000720000177a02 */ /* 0x000fe20000000f00 */
[----:B------:R-:W-:-:S03]  /*6bc30*/  IMAD.MOV.U32 R11, RZ, RZ, c[0x0][0x1c8] ;  /* 0x00007200ff0b7624 */ /* 0x000fc600078e00ff */
[----:B---3--:R-:W-:Y:S02]  /*6bc40*/  LEA R23, R23, R7, 0x1 ;  /* 0x0000000717177211 */ /* 0x008fe400078e08ff */
[-C--:B------:R-:W-:Y:S02]  /*6bc50*/  LEA R10, P1, R7, R26.reuse, 0x1 ;  /* 0x0000001a070a7211 */ /* 0x080fe400078208ff */
[----:B------:R-:W-:Y:S01]  /*6bc60*/  LEA R22, P2, R23, R26, 0x1 ;  /* 0x0000001a17167211 */ /* 0x000fe200078408ff */
[----:B------:R-:W-:Y:S01]  /*6bc70*/  IMAD R23, R11, 0x2, R7 ;  /* 0x000000020b177824 */ /* 0x000fe200078e0207 */
[----:B------:R-:W-:-:S04]  /*6bc80*/  LEA.HI.X.SX32 R11, R7, R27, 0x1, P1 ;  /* 0x0000001b070b7211 */ /* 0x000fc800008f0eff */
[----:B------:R-:W-:Y:S01]  /*6bc90*/  LEA.HI.X.SX32 R23, R23, R27, 0x1, P2 ;  /* 0x0000001b17177211 */ /* 0x000fe200010f0eff */
[----:B------:R0:W-:Y:S04]  /*6bca0*/  STL.64 [R1+0x230], R10 ;  /* 0x0002300a01007387 */ /* 0x0001e80000100a00 */
[----:B------:R-:W-:Y:S01]  /*6bcb0*/  STL.64 [R1+0x228], R22 ;  /* 0x0002281601007387 */ /* 0x000fe20000100a00 */
[----:B0-----:R-:W-:-:S04]  /*6bcc0*/  LEA R10, P1, R6, R26, 0x1 ;  /* 0x0000001a060a7211 */ /* 0x001fc800078208ff */
[----:B------:R-:W-:-:S05]  /*6bcd0*/  LEA.HI.X.SX32 R11, R6, R27, 0x1, P1 ;  /* 0x0000001b060b7211 */ /* 0x000fca00008f0eff */
[----:B------:R0:W-:Y:S02]  /*6bce0*/  STL.64 [R1+0x220], R10 ;  /* 0x0002200a01007387 */ /* 0x0001e40000100a00 */
[----:B0-----:R-:W-:-:S04]  /*6bcf0*/  LEA R10, P1, R9, R26, 0x1 ;  /* 0x0000001a090a7211 */ /* 0x001fc800078208ff */
[----:B------:R-:W-:Y:S02]  /*6bd00*/  LEA.HI.X.SX32 R11, R9, R27, 0x1, P1 ;  /* 0x0000001b090b7211 */ /* 0x000fe400008f0eff */
[----:B--2---:R-:W-:-:S04]  /*6bd10*/  LEA R22, P2, R5, R26, 0x1 ;  /* 0x0000001a05167211 */ /* 0x004fc800078408ff */
[----:B------:R-:W-:-:S05]  /*6bd20*/  LEA.HI.X.SX32 R23, R5, R27, 0x1, P2 ;  /* 0x0000001b05177211 */ /* 0x000fca00010f0eff */
[----:B------:R0:W-:Y:S04]  /*6bd30*/  STL.64 [R1+0x218], R22 ;  /* 0x0002181601007387 */ /* 0x0001e80000100a00 */
[----:B------:R1:W-:Y:S01]  /*6bd40*/  STL.64 [R1+0x210], R10 ;  /* 0x0002100a01007387 */ /* 0x0003e20000100a00 */
[----:B0-----:R-:W-:-:S04]  /*6bd50*/  LEA R22, P2, R4, R26, 0x1 ;  /* 0x0000001a04167211 */ /* 0x001fc800078408ff */
[----:B------:R-:W-:Y:S02]  /*6bd60*/  LEA.HI.X.SX32 R23, R4, R27, 0x1, P2 ;  /* 0x0000001b04177211 */ /* 0x000fe400010f0eff */
[----:B-1----:R-:W-:-:S03]  /*6bd70*/  LEA R10, P1, R3, R26, 0x1 ;  /* 0x0000001a030a7211 */ /* 0x002fc600078208ff */
[----:B------:R0:W-:Y:S01]  /*6bd80*/  STL.64 [R1+0x208], R22 ;  /* 0x0002081601007387 */ /* 0x0001e20000100a00 */
[----:B------:R-:W-:Y:S02]  /*6bd90*/  LEA.HI.X.SX32 R11, R3, R27, 0x1, P1 ;  /* 0x0000001b030b7211 */ /* 0x000fe400008f0eff */
[----:B0-----:R-:W-:-:S03]  /*6bda0*/  LEA R22, P2, R16, R26, 0x1 ;  /* 0x0000001a10167211 */ /* 0x001fc600078408ff */
[----:B------:R0:W-:Y:S01]  /*6bdb0*/  STL.64 [R1+0x200], R10 ;  /* 0x0002000a01007387 */ /* 0x0001e20000100a00 */
[----:B------:R-:W-:-:S05]  /*6bdc0*/  LEA.HI.X.SX32 R23, R16, R27, 0x1, P2 ;  /* 0x0000001b10177211 */ /* 0x000fca00010f0eff */
[----:B------:R1:W-:Y:S01]  /*6bdd0*/  STL.64 [R1+0x1f8], R22 ;  /* 0x0001f81601007387 */ /* 0x0003e20000100a00 */
[----:B0-----:R-:W-:-:S04]  /*6bde0*/  LEA R10, P1, R17, R26, 0x1 ;  /* 0x0000001a110a7211 */ /* 0x001fc800078208ff */
[----:B------:R-:W-:Y:S02]  /*6bdf0*/  LEA.HI.X.SX32 R11, R17, R27, 0x1, P1 ;  /* 0x0000001b110b7211 */ /* 0x000fe400008f0eff */
[----:B-1----:R-:W-:-:S03]  /*6be00*/  LEA R22, P2, R19, R26, 0x1 ;  /* 0x0000001a13167211 */ /* 0x002fc600078408ff */
[----:B------:R0:W-:Y:S01]  /*6be10*/  STL.64 [R1+0x1f0], R10 ;  /* 0x0001f00a01007387 */ /* 0x0001e20000100a00 */
[----:B------:R-:W-:-:S05]  /*6be20*/  LEA.HI.X.SX32 R23, R19, R27, 0x1, P2 ;  /* 0x0000001b13177211 */ /* 0x000fca00010f0eff */
[----:B------:R1:W-:Y:S01]  /*6be30*/  STL.64 [R1+0x1e8], R22 ;  /* 0x0001e81601007387 */ /* 0x0003e20000100a00 */
[----:B0-----:R-:W-:-:S04]  /*6be40*/  LEA R10, P1, R18, R26, 0x1 ;  /* 0x0000001a120a7211 */ /* 0x001fc800078208ff */
[----:B------:R-:W-:Y:S02]  /*6be50*/  LEA.HI.X.SX32 R11, R18, R27, 0x1, P1 ;  /* 0x0000001b120b7211 */ /* 0x000fe400008f0eff */
[----:B-1----:R-:W-:-:S03]  /*6be60*/  LEA R22, P2, R20, R26, 0x1 ;  /* 0x0000001a14167211 */ /* 0x002fc600078408ff */
[----:B------:R0:W-:Y:S01]  /*6be70*/  STL.64 [R1+0x1e0], R10 ;  /* 0x0001e00a01007387 */ /* 0x0001e20000100a00 */
[----:B------:R-:W-:-:S03]  /*6be80*/  LEA.HI.X.SX32 R23, R20, R27, 0x1, P2 ;  /* 0x0000001b14177211 */ /* 0x000fc600010f0eff */
[----:B0-----:R-:W2:Y:S04]  /*6be90*/  LDL.LU R11, [R1+0x11a0] ;  /* 0x0011a000010b7983 */ /* 0x001ea80000300800 */
[----:B------:R0:W-:Y:S04]  /*6bea0*/  STL.64 [R1+0x1d8], R22 ;  /* 0x0001d81601007387 */ /* 0x0001e80000100a00 */
[----:B0-----:R-:W3:Y:S01]  /*6beb0*/  LDL.LU.64 R22, [R1+0x1198] ;  /* 0x0011980001167983 */ /* 0x001ee20000300a00 */
[----:B------:R-:W-:-:S04]  /*6bec0*/  LEA R18, P1, R21, R26, 0x1 ;  /* 0x0000001a15127211 */ /* 0x000fc800078208ff */
[----:B------:R-:W-:Y:S01]  /*6bed0*/  LEA.HI.X.SX32 R19, R21, R27, 0x1, P1 ;  /* 0x0000001b15137211 */ /* 0x000fe200008f0eff */
[----:B--2---:R-:W-:Y:S01]  /*6bee0*/  IMAD.MOV.U32 R21, RZ, RZ, R11 ;  /* 0x000000ffff157224 */ /* 0x004fe200078e000b */
[----:B---3--:R-:W-:-:S04]  /*6bef0*/  LEA R10, P2, R23, R26, 0x1 ;  /* 0x0000001a170a7211 */ /* 0x008fc800078408ff */
[----:B------:R-:W-:Y:S01]  /*6bf00*/  MOV R20, R10 ;  /* 0x0000000a00147202 */ /* 0x000fe20000000f00 */
[----:B------:R0:W-:Y:S01]  /*6bf10*/  STL [R1+0x1c8], R10 ;  /* 0x0001c80a01007387 */ /* 0x0001e20000100800 */
[-C--:B------:R-:W-:Y:S02]  /*6bf20*/  LEA.HI.X.SX32 R21, R23, R27.reuse, 0x1, P2 ;  /* 0x0000001b17157211 */ /* 0x080fe400010f0eff */
[CC--:B0-----:R-:W-:Y:S01]  /*6bf30*/  LEA R10, P1, R22.reuse, R26.reuse, 0x1 ;  /* 0x0000001a160a7211 */ /* 0x0c1fe200078208ff */
[----:B------:R-:W-:Y:S03]  /*6bf40*/  STL.64 [R1+0x1d0], R18 ;  /* 0x0001d01201007387 */ /* 0x000fe60000100a00 */
[----:B------:R-:W-:Y:S01]  /*6bf50*/  LEA.HI.X.SX32 R11, R22, R27, 0x1, P1 ;  /* 0x0000001b160b7211 */ /* 0x000fe200008f0eff */
[----:B------:R-:W-:Y:S04]  /*6bf60*/  STL [R1+0x1cc], R21 ;  /* 0x0001cc1501007387 */ /* 0x000fe80000100800 */
[----:B------:R0:W-:Y:S04]  /*6bf70*/  STL.64 [R1+0x1c0], R10 ;  /* 0x0001c00a01007387 */ /* 0x0001e80000100a00 */
[----:B0-----:R-:W2:Y:S01]  /*6bf80*/  LDL.LU.64 R10, [R1+0x1190] ;  /* 0x00119000010a7983 */ /* 0x001ea20000300a00 */
[----:B------:R-:W-:-:S02]  /*6bf90*/  LEA R20, P2, R14, R26, 0x1 ;  /* 0x0000001a0e147211 */ /* 0x000fc400078408ff */
[----:B------:R-:W-:Y:S01]  /*6bfa0*/  LEA R22, P1, R12, R26, 0x1 ;  /* 0x0000001a0c167211 */ /* 0x000fe200078208ff */
[----:B------:R-:W-:Y:S01]  /*6bfb0*/  IMAD R13, R0, 0x2, R28 ;  /* 0x00000002000d7824 */ /* 0x000fe200078e021c */
[-C--:B------:R-:W-:Y:S02]  /*6bfc0*/  LEA.HI.X.SX32 R21, R14, R27.reuse, 0x1, P2 ;  /* 0x0000001b0e157211 */ /* 0x080fe400010f0eff */
[----:B------:R-:W-:Y:S01]  /*6bfd0*/  LEA.HI.X.SX32 R23, R12, R27, 0x1, P1 ;  /* 0x0000001b0c177211 */ /* 0x000fe200008f0eff */
[C---:B------:R-:W-:Y:S02]  /*6bfe0*/  IMAD R24, R0.reuse, 0x2, R13 ;  /* 0x0000000200187824 */ /* 0x040fe400078e020d */
[----:B------:R2:W-:Y:S02]  /*6bff0*/  STL.64 [R1+0x1b8], R20 ;  /* 0x0001b81401007387 */ /* 0x0005e40000100a00 */
[C---:B------:R-:W-:Y:S02]  /*6c000*/  IMAD R25, R0.reuse, 0x2, R24 ;  /* 0x0000000200197824 */ /* 0x040fe400078e0218 */
[----:B------:R0:W-:Y:S02]  /*6c010*/  STL.64 [R1+0x1b0], R22 ;  /* 0x0001b01601007387 */ /* 0x0001e40000100a00 */
[----:B------:R-:W-:-:S04]  /*6c020*/  IMAD R15, R0, 0x2, R25 ;  /* 0x00000002000f7824 */ /* 0x000fc800078e0219 */
[----:B------:R-:W-:-:S04]  /*6c030*/  IMAD R2, R0, 0x2, R15 ;  /* 0x0000000200027824 */ /* 0x000fc800078e020f */
[----:B------:R-:W-:-:S05]  /*6c040*/  IMAD R29, R0, 0x2, R2 ;  /* 0x00000002001d7824 */ /* 0x000fca00078e0202 */
[----:B------:R-:W-:-:S04]  /*6c050*/  LEA R8, R0, R29, 0x1 ;  /* 0x0000001d00087211 */ /* 0x000fc800078e08ff */
        /* <DEDUP_REMOVED lines=10> */
[----:B------:R-:W-:Y:S02]  /*6c100*/  LEA R14, R0, R19, 0x1 ;  /* 0x00000013000e7211 */ /* 0x000fe400078e08ff */
[CC--:B--2---:R-:W-:Y:S02]  /*6c110*/  LEA R20, P2, R11.reuse, R26.reuse, 0x1 ;  /* 0x0000001a0b147211 */ /* 0x0c4fe400078408ff */
[C---:B0-----:R-:W-:Y:S02]  /*6c120*/  LEA R22, P1, R10.reuse, R26, 0x1 ;  /* 0x0000001a0a167211 */ /* 0x041fe400078208ff */
[-C--:B------:R-:W-:Y:S02]  /*6c130*/  LEA.HI.X.SX32 R21, R11, R27.reuse, 0x1, P2 ;  /* 0x0000001b0b157211 */ /* 0x080fe400010f0eff */
[----:B------:R-:W-:-:S03]  /*6c140*/  LEA.HI.X.SX32 R23, R10, R27, 0x1, P1 ;  /* 0x0000001b0a177211 */ /* 0x000fc600008f0eff */
[----:B------:R0:W-:Y:S04]  /*6c150*/  STL.64 [R1+0x1a8], R20 ;  /* 0x0001a81401007387 */ /* 0x0001e80000100a00 */
[----:B------:R1:W-:Y:S01]  /*6c160*/  STL.64 [R1+0x1a0], R22 ;  /* 0x0001a01601007387 */ /* 0x0003e20000100a00 */
[CC--:B0-----:R-:W-:Y:S02]  /*6c170*/  LEA R20, P2, R28.reuse, R26.reuse, 0x1 ;  /* 0x0000001a1c147211 */ /* 0x0c1fe400078408ff */
[C---:B-1----:R-:W-:Y:S02]  /*6c180*/  LEA R22, P1, R13.reuse, R26, 0x1 ;  /* 0x0000001a0d167211 */ /* 0x042fe400078208ff */
        /* <DEDUP_REMOVED lines=14> */
[----:B------:R-:W-:Y:S01]  /*6c270*/  STL.64 [R1+0x178], R20 ;  /* 0x0001781401007387 */ /* 0x000fe20000100a00 */
[----:B------:R-:W-:-:S03]  /*6c280*/  LEA R24, P2, R29, R26, 0x1 ;  /* 0x0000001a1d187211 */ /* 0x000fc600078408ff */
[----:B------:R0:W-:Y:S01]  /*6c290*/  STL.64 [R1+0x170], R22 ;  /* 0x0001701601007387 */ /* 0x0001e20000100a00 */
[----:B------:R-:W-:Y:S02]  /*6c2a0*/  LEA.HI.X.SX32 R25, R29, R27, 0x1, P2 ;  /* 0x0000001b1d197211 */ /* 0x000fe400010f0eff */
[-C--:B------:R-:W-:Y:S02]  /*6c2b0*/  LEA R28, P2, R7, R26.reuse, 0x1 ;  /* 0x0000001a071c7211 */ /* 0x080fe400078408ff */
[----:B0-----:R-:W-:-:S04]  /*6c2c0*/  LEA R22, P1, R8, R26, 0x1 ;  /* 0x0000001a08167211 */ /* 0x001fc800078208ff */
[-C--:B------:R-:W-:Y:S02]  /*6c2d0*/  LEA.HI.X.SX32 R23, R8, R27.reuse, 0x1, P1 ;  /* 0x0000001b08177211 */ /* 0x080fe400008f0eff */
[----:B------:R-:W-:-:S03]  /*6c2e0*/  LEA.HI.X.SX32 R29, R7, R27, 0x1, P2 ;  /* 0x0000001b071d7211 */ /* 0x000fc600010f0eff */
[----:B------:R-:W-:Y:S04]  /*6c2f0*/  STL.64 [R1+0x160], R22 ;  /* 0x0001601601007387 */ /* 0x000fe80000100a00 */
[----:B------:R0:W-:Y:S04]  /*6c300*/  STL.64 [R1+0x168], R24 ;  /* 0x0001681801007387 */ /* 0x0001e80000100a00 */
        /* <DEDUP_REMOVED lines=11> */
[----:B------:R-:W-:Y:S02]  /*6c3c0*/  LEA.HI.X.SX32 R29, R3, R27, 0x1, P2 ;  /* 0x0000001b031d7211 */ /* 0x000fe400010f0eff */
[----:B------:R-:W-:Y:S01]  /*6c3d0*/  LEA R4, P2, R16, R26, 0x1 ;  /* 0x0000001a10047211 */ /* 0x000fe200078408ff */
[----:B------:R-:W-:-:S03]  /*6c3e0*/  IMAD R11, R0, 0x2, R14 ;  /* 0x00000002000b7824 */ /* 0x000fc600078e020e */
[----:B------:R-:W-:Y:S02]  /*6c3f0*/  LEA.HI.X.SX32 R5, R16, R27, 0x1, P2 ;  /* 0x0000001b10057211 */ /* 0x000fe400010f0eff */
[----:B0-----:R-:W-:-:S04]  /*6c400*/  LEA R24, P1, R9, R26, 0x1 ;  /* 0x0000001a09187211 */ /* 0x001fc800078208ff */
[----:B------:R-:W-:Y:S01]  /*6c410*/  LEA.HI.X.SX32 R25, R9, R27, 0x1, P1 ;  /* 0x0000001b09197211 */ /* 0x000fe200008f0eff */
[----:B------:R-:W-:Y:S01]  /*6c420*/  STL.64 [R1+0x138], R28 ;  /* 0x0001381c01007387 */ /* 0x000fe20000100a00 */
[----:B------:R-:W-:-:S03]  /*6c430*/  LEA R10, R0, R11, 0x1 ;  /* 0x0000000b000a7211 */ /* 0x000fc600078e08ff */
[----:B------:R0:W-:Y:S04]  /*6c440*/  STL.64 [R1+0x130], R24 ;  /* 0x0001301801007387 */ /* 0x0001e80000100a00 */
[----:B------:R1:W-:Y:S01]  /*6c450*/  STL.64 [R1+0x128], R4 ;  /* 0x0001280401007387 */ /* 0x0003e20000100a00 */
[----:B------:R-:W-:Y:S01]  /*6c460*/  IMAD R12, R0, 0x2, R10 ;  /* 0x00000002000c7824 */ /* 0x000fe200078e020a */
[CC--:B0-----:R-:W-:Y:S02]  /*6c470*/  LEA R24, P1, R17.reuse, R26.reuse, 0x1 ;  /* 0x0000001a11187211 */ /* 0x0c1fe400078208ff */
[----:B-1----:R-:W-:Y:S02]  /*6c480*/  LEA R4, P2, R18, R26, 0x1 ;  /* 0x0000001a12047211 */ /* 0x002fe400078408ff */
[----:B------:R-:W-:-:S02]  /*6c490*/  LEA.HI.X.SX32 R25, R17, R27, 0x1, P1 ;  /* 0x0000001b11197211 */ /* 0x000fc400008f0eff */
[----:B------:R-:W-:Y:S02]  /*6c4a0*/  LEA.HI.X.SX32 R5, R18, R27, 0x1, P2 ;  /* 0x0000001b12057211 */ /* 0x000fe400010f0eff */
[----:B------:R-:W-:Y:S01]  /*6c4b0*/  LEA R8, P1, R19, R26, 0x1 ;  /* 0x0000001a13087211 */ /* 0x000fe200078208ff */
[----:B------:R-:W-:Y:S01]  /*6c4c0*/  STL.64 [R1+0x120], R24 ;  /* 0x0001201801007387 */ /* 0x000fe20000100a00 */
[----:B------:R-:W-:-:S03]  /*6c4d0*/  LEA R13, R0, R12, 0x1 ;  /* 0x0000000c000d7211 */ /* 0x000fc600078e08ff */
[----:B------:R0:W-:Y:S01]  /*6c4e0*/  STL.64 [R1+0x118], R4 ;  /* 0x0001180401007387 */ /* 0x0001e20000100a00 */
[-C--:B------:R-:W-:Y:S01]  /*6c4f0*/  LEA.HI.X.SX32 R9, R19, R27.reuse, 0x1, P1 ;  /* 0x0000001b13097211 */ /* 0x080fe200008f0eff */
[----:B------:R-:W-:Y:S01]  /*6c500*/  IMAD R20, R0, 0x2, R13 ;  /* 0x0000000200147824 */ /* 0x000fe200078e020d */
[CC--:B0-----:R-:W-:Y:S02]  /*6c510*/  LEA R4, P2, R14.reuse, R26.reuse, 0x1 ;  /* 0x0000001a0e047211 */ /* 0x0c1fe400078408ff */
[C---:B------:R-:W-:Y:S02]  /*6c520*/  LEA R24, P1, R11.reuse, R26, 0x1 ;  /* 0x0000001a0b187211 */ /* 0x040fe400078208ff */
[-C--:B------:R-:W-:Y:S01]  /*6c530*/  LEA.HI.X.SX32 R5, R14, R27.reuse, 0x1, P2 ;  /* 0x0000001b0e057211 */ /* 0x080fe200010f0eff */
[----:B------:R-:W-:Y:S01]  /*6c540*/  STL.64 [R1+0x110], R8 ;  /* 0x0001100801007387 */ /* 0x000fe20000100a00 */
[----:B------:R-:W-:Y:S02]  /*6c550*/  LEA R15, R0, R20, 0x1 ;  /* 0x00000014000f7211 */ /* 0x000fe400078e08ff */
[----:B------:R-:W-:Y:S01]  /*6c560*/  LEA.HI.X.SX32 R25, R11, R27, 0x1, P1 ;  /* 0x0000001b0b197211 */ /* 0x000fe200008f0eff */
[----:B------:R0:W-:Y:S01]  /*6c570*/  STL.64 [R1+0x108], R4 ;  /* 0x0001080401007387 */ /* 0x0001e20000100a00 */
[----:B------:R-:W-:Y:S01]  /*6c580*/  LEA R18, P1, R12, R26, 0x1 ;  /* 0x0000001a0c127211 */ /* 0x000fe200078208ff */
[----:B------:R-:W-:-:S02]  /*6c590*/  IMAD R22, R0, 0x2, R15 ;  /* 0x0000000200167824 */ /* 0x000fc400078e020f */
[----:B------:R1:W-:Y:S01]  /*6c5a0*/  STL.64 [R1+0x100], R24 ;  /* 0x0001001801007387 */ /* 0x0003e20000100a00 */
[----:B------:R-:W-:Y:S02]  /*6c5b0*/  LEA.HI.X.SX32 R19, R12, R27, 0x1, P1 ;  /* 0x0000001b0c137211 */ /* 0x000fe400008f0eff */
[----:B0-----:R-:W-:-:S04]  /*6c5c0*/  LEA R4, P2, R10, R26, 0x1 ;  /* 0x0000001a0a047211 */ /* 0x001fc800078408ff */
[-C--:B------:R-:W-:Y:S02]  /*6c5d0*/  LEA.HI.X.SX32 R5, R10, R27.reuse, 0x1, P2 ;  /* 0x0000001b0a057211 */ /* 0x080fe400010f0eff */
[C---:B-1----:R-:W-:Y:S02]  /*6c5e0*/  LEA R24, P2, R13.reuse, R26, 0x1 ;  /* 0x0000001a0d187211 */ /* 0x042fe400078408ff */
[----:B------:R-:W-:Y:S01]  /*6c5f0*/  LEA R21, R0, R22, 0x1 ;  /* 0x0000001600157211 */ /* 0x000fe200078e08ff */
[----:B------:R-:W-:Y:S01]  /*6c600*/  STL.64 [R1+0xf8], R4 ;  /* 0x0000f80401007387 */ /* 0x000fe20000100a00 */
[----:B------:R-:W-:-:S03]  /*6c610*/  LEA.HI.X.SX32 R25, R13, R27, 0x1, P2 ;  /* 0x0000001b0d197211 */ /* 0x000fc600010f0eff */
[----:B------:R0:W-:Y:S01]  /*6c620*/  STL.64 [R1+0xf0], R18 ;  /* 0x0000f01201007387 */ /* 0x0001e20000100a00 */
[----:B------:R-:W-:-:S03]  /*6c630*/  IMAD R6, R0, 0x2, R21 ;  /* 0x0000000200067824 */ /* 0x000fc600078e0215 */
[----:B------:R1:W-:Y:S01]  /*6c640*/  STL.64 [R1+0xe8], R24 ;  /* 0x0000e81801007387 */ /* 0x0003e20000100a00 */
[----:B0-----:R-:W-:-:S04]  /*6c650*/  LEA R18, P1, R20, R26, 0x1 ;  /* 0x0000001a14127211 */ /* 0x001fc800078208ff */
[-C--:B------:R-:W-:Y:S02]  /*6c660*/  LEA.HI.X.SX32 R19, R20, R27.reuse, 0x1, P1 ;  /* 0x0000001b14137211 */ /* 0x080fe400008f0eff */
[C---:B-1----:R-:W-:Y:S02]  /*6c670*/  LEA R24, P2, R15.reuse, R26, 0x1 ;  /* 0x0000001a0f187211 */ /* 0x042fe400078408ff */
[C---:B------:R-:W-:Y:S01]  /*6c680*/  LEA R23, R0.reuse, R6, 0x1 ;  /* 0x0000000600177211 */ /* 0x040fe200078e08ff */
        /* <DEDUP_REMOVED lines=8> */
[----:B------:R-:W-:Y:S02]  /*6c710*/  LEA R16, R0, R3, 0x1 ;  /* 0x0000000300107211 */ /* 0x000fe400078e08ff */
[CC--:B------:R-:W-:Y:S01]  /*6c720*/  LEA R14, P1, R6.reuse, R26.reuse, 0x1 ;  /* 0x0000001a060e7211 */ /* 0x0c0fe200078208ff */
[----:B------:R-:W-:Y:S04]  /*6c730*/  STL.64 [R1+0xd0], R18 ;  /* 0x0000d01201007387 */ /* 0x000fe80000100a00 */
[----:B------:R0:W-:Y:S01]  /*6c740*/  STL.64 [R1+0xc8], R12 ;  /* 0x0000c80c01007387 */ /* 0x0001e20000100a00 */
[----:B------:R-:W-:Y:S01]  /*6c750*/  LEA.HI.X.SX32 R15, R6, R27, 0x1, P1 ;  /* 0x0000001b060f7211 */ /* 0x000fe200008f0eff */
[----:B------:R-:W-:Y:S01]  /*6c760*/  IMAD R17, R0, 0x2, R16 ;  /* 0x0000000200117824 */ /* 0x000fe200078e0210 */
[----:B0-----:R-:W-:-:S03]  /*6c770*/  LEA R12, P2, R23, R26, 0x1 ;  /* 0x0000001a170c7211 */ /* 0x001fc600078408ff */
[----:B------:R0:W-:Y:S01]  /*6c780*/  STL.64 [R1+0xc0], R14 ;  /* 0x0000c00e01007387 */ /* 0x0001e20000100a00 */
[----:B------:R-:W-:Y:S02]  /*6c790*/  LEA.HI.X.SX32 R13, R23, R27, 0x1, P2 ;  /* 0x0000001b170d7211 */ /* 0x000fe400010f0eff */
[----:B------:R-:W-:-:S03]  /*6c7a0*/  LEA R8, R0, R17, 0x1 ;  /* 0x0000001100087211 */ /* 0x000fc600078e08ff */
[----:B------:R1:W-:Y:S01]  /*6c7b0*/  STL.64 [R1+0xb8], R12 ;  /* 0x0000b80c01007387 */ /* 0x0003e20000100a00 */
[----:B0-----:R-:W-:Y:S01]  /*6c7c0*/  LEA R14, P1, R3, R26, 0x1 ;  /* 0x0000001a030e7211 */ /* 0x001fe200078208ff */
[----:B------:R-:W-:-:S03]  /*6c7d0*/  IMAD R11, R0, 0x2, R8 ;  /* 0x00000002000b7824 */ /* 0x000fc600078e0208 */
[----:B------:R-:W-:Y:S02]  /*6c7e0*/  LEA.HI.X.SX32 R15, R3, R27, 0x1, P1 ;  /* 0x0000001b030f7211 */ /* 0x000fe400008f0eff */
[----:B-1----:R-:W-:-:S03]  /*6c7f0*/  LEA R12, P2, R16, R26, 0x1 ;  /* 0x0000001a100c7211 */ /* 0x002fc600078408ff */
        /* <DEDUP_REMOVED lines=30> */
[-C--:B------:R-:W-:Y:S02]  /*6c9e0*/  LEA.HI.X.SX32 R15, R7, R27.reuse, 0x1, P1 ;  /* 0x0000001b070f7211 */ /* 0x080fe400008f0eff */
[CC--:B-1----:R-:W-:Y:S02]  /*6c9f0*/  LEA R12, P2, R4.reuse, R26.reuse, 0x1 ;  /* 0x0000001a040c7211 */ /* 0x0c2fe400078408ff */
[C---:B------:R-:W-:Y:S02]  /*6ca00*/  LEA R10, P1, R9.reuse, R26, 0x1 ;  /* 0x0000001a090a7211 */ /* 0x040fe400078208ff */
[-C--:B------:R-:W-:Y:S01]  /*6ca10*/  LEA.HI.X.SX32 R13, R4, R27.reuse, 0x1, P2 ;  /* 0x0000001b040d7211 */ /* 0x080fe200010f0eff */
[----:B------:R-:W-:Y:S01]  /*6ca20*/  STL.64 [R1+0x70], R14 ;  /* 0x0000700e01007387 */ /* 0x000fe20000100a00 */
[----:B------:R-:W-:Y:S02]  /*6ca30*/  LEA.HI.X.SX32 R11, R9, R27, 0x1, P1 ;  /* 0x0000001b090b7211 */ /* 0x000fe400008f0eff */
[C---:B------:R-:W-:Y:S01]  /*6ca40*/  LEA R8, R0.reuse, R6, 0x1 ;  /* 0x0000000600087211 */ /* 0x040fe200078e08ff */
[----:B------:R0:W-:Y:S04]  /*6ca50*/  STL.64 [R1+0x68], R12 ;  /* 0x0000680c01007387 */ /* 0x0001e80000100a00 */
[----:B------:R1:W-:Y:S01]  /*6ca60*/  STL.64 [R1+0x60], R10 ;  /* 0x0000600a01007387 */ /* 0x0003e20000100a00 */
[----:B------:R-:W-:Y:S01]  /*6ca70*/  IMAD R5, R0, 0x2, R8 ;  /* 0x0000000200057824 */ /* 0x000fe200078e0208 */
[----:B0-----:R-:W-:-:S02]  /*6ca80*/  LEA R12, P2, R3, R26, 0x1 ;  /* 0x0000001a030c7211 */ /* 0x001fc400078408ff */
[CC--:B-1----:R-:W-:Y:S02]  /*6ca90*/  LEA R10, P1, R6.reuse, R26.reuse, 0x1 ;  /* 0x0000001a060a7211 */ /* 0x0c2fe400078208ff */
[-C--:B------:R-:W-:Y:S02]  /*6caa0*/  LEA.HI.X.SX32 R13, R3, R27.reuse, 0x1, P2 ;  /* 0x0000001b030d7211 */ /* 0x080fe400010f0eff */
        /* <DEDUP_REMOVED lines=16> */
[----:B------:R-:W-:Y:S02]  /*6cbb0*/  LEA R8, P2, R4, R26, 0x1 ;  /* 0x0000001a04087211 */ /* 0x000fe400078408ff */
[----:B------:R-:W-:Y:S02]  /*6cbc0*/  LEA.HI.X.SX32 R11, R7, R27, 0x1, P1 ;  /* 0x0000001b070b7211 */ /* 0x000fe400008f0eff */
[----:B------:R-:W-:Y:S02]  /*6cbd0*/  LEA R6, R0, R3, 0x1 ;  /* 0x0000000300067211 */ /* 0x000fe400078e08ff */
[----:B------:R-:W-:Y:S01]  /*6cbe0*/  LEA.HI.X.SX32 R9, R4, R27, 0x1, P2 ;  /* 0x0000001b04097211 */ /* 0x000fe200010f0eff */
[----:B------:R-:W-:Y:S02]  /*6cbf0*/  STL.64 [R1+0x30], R12 ;  /* 0x0000300c01007387 */ /* 0x000fe40000100a00 */
[----:B------:R-:W-:-:S02]  /*6cc00*/  IMAD R5, R0, 0x2, R6 ;  /* 0x0000000200057824 */ /* 0x000fc400078e0206 */
[----:B------:R0:W-:Y:S04]  /*6cc10*/  STL.64 [R1+0x28], R10 ;  /* 0x0000280a01007387 */ /* 0x0001e80000100a00 */
[----:B------:R1:W-:Y:S01]  /*6cc20*/  STL.64 [R1+0x20], R8 ;  /* 0x0000200801007387 */ /* 0x0003e20000100a00 */
[----:B------:R-:W-:Y:S02]  /*6cc30*/  LEA R2, R0, R5, 0x1 ;  /* 0x0000000500027211 */ /* 0x000fe400078e08ff */
[CC--:B0-----:R-:W-:Y:S02]  /*6cc40*/  LEA R10, P1, R3.reuse, R26.reuse, 0x1 ;  /* 0x0000001a030a7211 */ /* 0x0c1fe400078208ff */
[----:B-1----:R-:W-:Y:S02]  /*6cc50*/  LEA R8, P2, R6, R26, 0x1 ;  /* 0x0000001a06087211 */ /* 0x002fe400078408ff */
[----:B------:R-:W-:-:S02]  /*6cc60*/  LEA.HI.X.SX32 R11, R3, R27, 0x1, P1 ;  /* 0x0000001b030b7211 */ /* 0x000fc400008f0eff */
[----:B------:R-:W-:Y:S01]  /*6cc70*/  LEA.HI.X.SX32 R9, R6, R27, 0x1, P2 ;  /* 0x0000001b06097211 */ /* 0x000fe200010f0eff */
[----:B------:R-:W-:Y:S02]  /*6cc80*/  IMAD R4, R0, 0x2, R2 ;  /* 0x0000000200047824 */ /* 0x000fe400078e0202 */
[----:B------:R0:W-:Y:S04]  /*6cc90*/  STL.64 [R1+0x18], R10 ;  /* 0x0000180a01007387 */ /* 0x0001e80000100a00 */
[----:B------:R1:W-:Y:S01]  /*6cca0*/  STL.64 [R1+0x10], R8 ;  /* 0x0000100801007387 */ /* 0x0003e20000100a00 */
[-C--:B0-----:R-:W-:Y:S02]  /*6ccb0*/  LEA R10, P1, R5, R26.reuse, 0x1 ;  /* 0x0000001a050a7211 */ /* 0x081fe400078208ff */
[----:B-1----:R-:W-:-:S02]  /*6ccc0*/  LEA R8, P2, R2, R26, 0x1 ;  /* 0x0000001a02087211 */ /* 0x002fc400078408ff */
[-C--:B------:R-:W-:Y:S02]  /*6ccd0*/  LEA.HI.X.SX32 R11, R5, R27.reuse, 0x1, P1 ;  /* 0x0000001b050b7211 */ /* 0x080fe400008f0eff */
[----:B------:R-:W-:Y:S02]  /*6cce0*/  LEA R28, P1, R4, R26, 0x1 ;  /* 0x0000001a041c7211 */ /* 0x000fe400078208ff */
[-C--:B------:R-:W-:Y:S01]  /*6ccf0*/  LEA.HI.X.SX32 R9, R2, R27.reuse, 0x1, P2 ;  /* 0x0000001b02097211 */ /* 0x080fe200010f0eff */
[----:B------:R-:W-:Y:S01]  /*6cd00*/  STL.64 [R1+0x8], R10 ;  /* 0x0000080a01007387 */ /* 0x000fe20000100a00 */
[----:B------:R-:W-:Y:S02]  /*6cd10*/  LEA R3, R0, R4, 0x1 ;  /* 0x0000000400037211 */ /* 0x000fe400078e08ff */
[----:B------:R-:W-:Y:S01]  /*6cd20*/  LEA.HI.X.SX32 R29, R4, R27, 0x1, P1 ;  /* 0x0000001b041d7211 */ /* 0x000fe200008f0eff */
[----:B------:R-:W2:Y:S04]  /*6cd30*/  LDL.LU R24, [R1+0x4a8] ;  /* 0x0004a80001187983 */ /* 0x000ea80000300800 */
[----:B------:R0:W-:Y:S01]  /*6cd40*/  STL.64 [R1], R8 ;  /* 0x0000000801007387 */ /* 0x0001e20000100a00 */
[----:B------:R-:W-:-:S03]  /*6cd50*/  IMAD R5, R0, 0x2, R3 ;  /* 0x0000000200057824 */ /* 0x000fc600078e0203 */
[----:B------:R-:W-:Y:S01]  /*6cd60*/  STL [R1+0xd98], R28 ;  /* 0x000d981c01007387 */ /* 0x000fe20000100800 */
[----:B------:R-:W-:-:S03]  /*6cd70*/  LEA R2, P2, R3, R26, 0x1 ;  /* 0x0000001a03027211 */ /* 0x000fc600078408ff */
[----:B------:R-:W-:Y:S04]  /*6cd80*/  STL [R1+0x10c0], R28 ;  /* 0x0010c01c01007387 */ /* 0x000fe80000100800 */
[----:B------:R-:W-:Y:S04]  /*6cd90*/  STL [R1+0xd8c], R29 ;  /* 0x000d8c1d01007387 */ /* 0x000fe80000100800 */
[----:B------:R-:W-:Y:S01]  /*6cda0*/  STL [R1+0x1088], R29 ;  /* 0x0010881d01007387 */ /* 0x000fe20000100800 */
[----:B------:R-:W-:-:S03]  /*6cdb0*/  LEA R7, R0, R5, 0x1 ;  /* 0x0000000500077211 */ /* 0x000fc600078e08ff */
[----:B------:R-:W-:Y:S01]  /*6cdc0*/  STL [R1+0x1120], R29 ;  /* 0x0011201d01007387 */ /* 0x000fe20000100800 */
[----:B------:R-:W-:-:S03]  /*6cdd0*/  LEA.HI.X.SX32 R3, R3, R27, 0x1, P2 ;  /* 0x0000001b03037211 */ /* 0x000fc600010f0eff */
[----:B------:R-:W-:Y:S04]  /*6cde0*/  STL [R1+0x1128], R29 ;  /* 0x0011281d01007387 */ /* 0x000fe80000100800 */
[----:B------:R-:W-:Y:S04]  /*6cdf0*/  STL [R1+0x1130], R29 ;  /* 0x0011301d01007387 */ /* 0x000fe80000100800 */
[----:B------:R-:W-:Y:S01]  /*6ce00*/  STL [R1+0x1138], R29 ;  /* 0x0011381d01007387 */ /* 0x000fe20000100800 */
[----:B------:R-:W-:-:S03]  /*6ce10*/  LEA R4, P1, R5, R26, 0x1 ;  /* 0x0000001a05047211 */ /* 0x000fc600078208ff */
[----:B------:R-:W-:Y:S01]  /*6ce20*/  STL [R1+0x1140], R29 ;  /* 0x0011401d01007387 */ /* 0x000fe20000100800 */
[----:B------:R-:W-:-:S03]  /*6ce30*/  LEA R6, P2, R7, R26, 0x1 ;  /* 0x0000001a07067211 */ /* 0x000fc600078408ff */
[----:B------:R-:W-:Y:S01]  /*6ce40*/  STL [R1+0x1078], R2 ;  /* 0x0010780201007387 */ /* 0x000fe20000100800 */
[----:B0-----:R-:W-:-:S03]  /*6ce50*/  IMAD R9, R0, 0x2, R7 ;  /* 0x0000000200097824 */ /* 0x001fc600078e0207 */
[----:B------:R-:W-:Y:S04]  /*6ce60*/  STL [R1+0x1144], R2 ;  /* 0x0011440201007387 */ /* 0x000fe80000100800 */
[----:B------:R-:W-:Y:S01]  /*6ce70*/  STL [R1+0x114c], R2 ;  /* 0x00114c0201007387 */ /* 0x000fe20000100800 */
[----:B------:R-:W-:-:S03]  /*6ce80*/  LEA.HI.X.SX32 R5, R5, R27, 0x1, P1 ;  /* 0x0000001b05057211 */ /* 0x000fc600008f0eff */
[----:B------:R-:W-:Y:S01]  /*6ce90*/  STL [R1+0xd88], R3 ;  /* 0x000d880301007387 */ /* 0x000fe20000100800 */
[----:B------:R-:W-:-:S03]  /*6cea0*/  LEA.HI.X.SX32 R7, R7, R27, 0x1, P2 ;  /* 0x0000001b07077211 */ /* 0x000fc600010f0eff */
[----:B------:R-:W-:Y:S01]  /*6ceb0*/  STL [R1+0x10d0], R3 ;  /* 0x0010d00301007387 */ /* 0x000fe20000100800 */
[----:B------:R-:W-:-:S03]  /*6cec0*/  LEA R8, P2, R9, R26, 0x1 ;  /* 0x0000001a09087211 */ /* 0x000fc600078408ff */
[----:B------:R-:W-:Y:S01]  /*6ced0*/  STL [R1+0x10d4], R3 ;  /* 0x0010d40301007387 */ /* 0x000fe20000100800 */
[----:B------:R-:W-:-:S03]  /*6cee0*/  LEA R11, R0, R9, 0x1 ;  /* 0x00000009000b7211 */ /* 0x000fc600078e08ff */
[----:B------:R-:W-:Y:S04]  /*6cef0*/  STL [R1+0x1154], R3 ;  /* 0x0011540301007387 */ /* 0x000fe80000100800 */
[----:B------:R-:W-:Y:S04]  /*6cf00*/  STL [R1+0xdb0], R4 ;  /* 0x000db00401007387 */ /* 0x000fe80000100800 */
[----:B------:R-:W-:Y:S01]  /*6cf10*/  STL [R1+0x10e0], R4 ;  /* 0x0010e00401007387 */ /* 0x000fe20000100800 */
[----:B------:R-:W-:-:S03]  /*6cf20*/  LEA.HI.X.SX32 R9, R9, R27, 0x1, P2 ;  /* 0x0000001b09097211 */ /* 0x000fc600010f0eff */
[----:B------:R-:W-:Y:S01]  /*6cf30*/  STL [R1+0x10f0], R4 ;  /* 0x0010f00401007387 */ /* 0x000fe20000100800 */
[----:B------:R-:W-:-:S03]  /*6cf40*/  LEA R10, P2, R11, R26, 0x1 ;  /* 0x0000001a0b0a7211 */ /* 0x000fc600078408ff */
[----:B------:R-:W-:Y:S01]  /*6cf50*/  STL [R1+0x10f4], R4 ;  /* 0x0010f40401007387 */ /* 0x000fe20000100800 */
[----:B------:R-:W-:-:S03]  /*6cf60*/  IMAD R13, R0, 0x2, R11 ;  /* 0x00000002000d7824 */ /* 0x000fc600078e020b */
[----:B------:R-:W-:Y:S04]  /*6cf70*/  STL [R1+0xd84], R5 ;  /* 0x000d840501007387 */ /* 0x000fe80000100800 */
[----:B------:R-:W-:Y:S04]  /*6cf80*/  STL [R1+0x1068], R5 ;  /* 0x0010680501007387 */ /* 0x000fe80000100800 */
[----:B------:R-:W-:Y:S01]  /*6cf90*/  STL [R1+0x115c], R5 ;  /* 0x00115c0501007387 */ /* 0x000fe20000100800 */
[----:B------:R-:W-:-:S03]  /*6cfa0*/  LEA.HI.X.SX32 R11, R11, R27, 0x1, P2 ;  /* 0x0000001b0b0b7211 */ /* 0x000fc600010f0eff */
[----:B------:R-:W-:Y:S01]  /*6cfb0*/  STL [R1+0x1058], R6 ;  /* 0x0010580601007387 */ /* 0x000fe20000100800 */
[----:B------:R-:W-:-:S03]  /*6cfc0*/  LEA R12, P2, R13, R26, 0x1 ;  /* 0x0000001a0d0c7211 */ /* 0x000fc600078408ff */
[----:B------:R-:W-:Y:S01]  /*6cfd0*/  STL [R1+0xd80], R7 ;  /* 0x000d800701007387 */ /* 0x000fe20000100800 */
[----:B------:R-:W-:-:S03]  /*6cfe0*/  LEA R15, R0, R13, 0x1 ;  /* 0x0000000d000f7211 */ /* 0x000fc600078e08ff */
[----:B------:R-:W-:Y:S04]  /*6cff0*/  STL.64 [R1+0x10c8], R6 ;  /* 0x0010c80601007387 */ /* 0x000fe80000100a00 */
        /* <DEDUP_REMOVED lines=20> */
[----:B------:R-:W-:-:S03]  /*6d140*/  IMAD R21, R0, 0x2, R19 ;  /* 0x0000000200157824 */ /* 0x000fc600078e0213 */
[----:B------:R-:W-:Y:S01]  /*6d150*/  STL [R1+0xd74], R13 ;  /* 0x000d740d01007387 */ /* 0x000fe20000100800 */
[----:B------:R-:W-:-:S03]  /*6d160*/  LEA R18, P2, R19, R26, 0x1 ;  /* 0x0000001a13127211 */ /* 0x000fc600078408ff */
[----:B------:R-:W-:Y:S04]  /*6d170*/  STL.64 [R1+0x10b8], R12 ;  /* 0x0010b80c01007387 */ /* 0x000fe80000100a00 */
[----:B------:R-:W-:Y:S04]  /*6d180*/  STL [R1+0x1184], R12 ;  /* 0x0011840c01007387 */ /* 0x000fe80000100800 */
[----:B------:R-:W-:Y:S01]  /*6d190*/  STL [R1+0xdf0], R14 ;  /* 0x000df00e01007387 */ /* 0x000fe20000100800 */
[----:B------:R-:W-:-:S03]  /*6d1a0*/  LEA.HI.X.SX32 R19, R19, R27, 0x1, P2 ;  /* 0x0000001b13137211 */ /* 0x000fc600010f0eff */
[----:B------:R-:W-:Y:S01]  /*6d1b0*/  STL [R1+0xd70], R15 ;  /* 0x000d700f01007387 */ /* 0x000fe20000100800 */
[----:B------:R-:W-:-:S03]  /*6d1c0*/  LEA R20, P2, R21, R26, 0x1 ;  /* 0x0000001a15147211 */ /* 0x000fc600078408ff */
[----:B------:R-:W-:Y:S04]  /*6d1d0*/  STL.64 [R1+0x10d8], R14 ;  /* 0x0010d80e01007387 */ /* 0x000fe80000100a00 */
[----:B------:R0:W-:Y:S04]  /*6d1e0*/  STL [R1+0x1188], R14 ;  /* 0x0011880e01007387 */ /* 0x0001e80000100800 */
[----:B------:R-:W-:Y:S01]  /*6d1f0*/  STL [R1+0xe00], R16 ;  /* 0x000e001001007387 */ /* 0x000fe20000100800 */
[----:B------:R-:W-:-:S03]  /*6d200*/  LEA R23, R0, R21, 0x1 ;  /* 0x0000001500177211 */ /* 0x000fc600078e08ff */
[----:B------:R-:W-:Y:S01]  /*6d210*/  STL [R1+0xd6c], R17 ;  /* 0x000d6c1101007387 */ /* 0x000fe20000100800 */
[----:B------:R-:W-:-:S03]  /*6d220*/  LEA.HI.X.SX32 R21, R21, R27, 0x1, P2 ;  /* 0x0000001b15157211 */ /* 0x000fc600010f0eff */
[----:B------:R-:W-:Y:S04]  /*6d230*/  STL.64 [R1+0x10e8], R16 ;  /* 0x0010e81001007387 */ /* 0x000fe80000100a00 */
[----:B------:R-:W-:Y:S04]  /*6d240*/  STL [R1+0xe10], R18 ;  /* 0x000e101201007387 */ /* 0x000fe80000100800 */
[----:B------:R-:W-:Y:S04]  /*6d250*/  STL [R1+0x1110], R18 ;  /* 0x0011101201007387 */ /* 0x000fe80000100800 */
[----:B------:R-:W-:Y:S04]  /*6d260*/  STL [R1+0x1114], R18 ;  /* 0x0011141201007387 */ /* 0x000fe80000100800 */
[----:B------:R-:W-:Y:S04]  /*6d270*/  STL [R1+0x111c], R18 ;  /* 0x00111c1201007387 */ /* 0x000fe80000100800 */
[----:B------:R-:W-:Y:S04]  /*6d280*/  STL [R1+0xd68], R19 ;  /* 0x000d681301007387 */ /* 0x000fe80000100800 */
[----:B------:R-:W-:Y:S01]  /*6d290*/  STL [R1+0x1048], R19 ;  /* 0x0010481301007387 */ /* 0x000fe20000100800 */
[----:B0-----:R-:W-:-:S03]  /*6d2a0*/  IMAD R14, R0, 0x2, R23 ;  /* 0x00000002000e7824 */ /* 0x001fc600078e0217 */
[----:B------:R-:W-:Y:S04]  /*6d2b0*/  STL [R1+0xe20], R20 ;  /* 0x000e201401007387 */ /* 0x000fe80000100800 */
[----:B------:R-:W-:Y:S04]  /*6d2c0*/  STL [R1+0xd64], R21 ;  /* 0x000d641501007387 */ /* 0x000fe80000100800 */
[----:B------:R0:W-:Y:S04]  /*6d2d0*/  STL.64 [R1+0x10f8], R20 ;  /* 0x0010f81401007387 */ /* 0x0001e80000100a00 */
[----:B------:R-:W3:Y:S01]  /*6d2e0*/  LDL.LU R12, [R1+0x4ac] ;  /* 0x0004ac00010c7983 */ /* 0x000ee20000300800 */
[----:B------:R-:W-:-:S03]  /*6d2f0*/  LEA R25, R0, R14, 0x1 ;  /* 0x0000000e00197211 */ /* 0x000fc600078e08ff */
[----:B------:R-:W4:Y:S04]  /*6d300*/  LDL.LU R0, [R1+0x638] ;  /* 0x0006380001007983 */ /* 0x000f280000300800 */
[----:B------:R-:W5:Y:S04]  /*6d310*/  LDL.LU R10, [R1+0x4a4] ;  /* 0x0004a400010a7983 */ /* 0x000f680000300800 */
[----:B------:R-:W5:Y:S04]  /*6d320*/  LDL.LU R11, [R1+0x49c] ;  /* 0x00049c00010b7983 */ /* 0x000f680000300800 */
[----:B------:R-:W5:Y:S04]  /*6d330*/  LDL.LU R9, [R1+0x494] ;  /* 0x0004940001097983 */ /* 0x000f680000300800 */
[----:B------:R-:W5:Y:S04]  /*6d340*/  LDL.LU R6, [R1+0x48c] ;  /* 0x00048c0001067983 */ /* 0x000f680000300800 */
[----:B------:R-:W5:Y:S04]  /*6d350*/  LDL.LU R5, [R1+0x484] ;  /* 0x0004840001057983 */ /* 0x000f680000300800 */
[----:B------:R-:W5:Y:S01]  /*6d360*/  LDL.LU R3, [R1+0x47c] ;  /* 0x00047c0001037983 */ /* 0x000f620000300800 */
[----:B------:R-:W-:-:S03]  /*6d370*/  LEA R22, P2, R23, R26, 0x1 ;  /* 0x0000001a17167211 */ /* 0x000fc600078408ff */
[----:B------:R-:W5:Y:S04]  /*6d380*/  LDL.LU R2, [R1+0x474] ;  /* 0x0004740001027983 */ /* 0x000f680000300800 */
[----:B0-----:R-:W5:Y:S04]  /*6d390*/  LDL.LU R21, [R1+0x45c] ;  /* 0x00045c0001157983 */ /* 0x001f680000300800 */
[----:B------:R-:W5:Y:S04]  /*6d3a0*/  LDL.LU R18, [R1+0x454] ;  /* 0x0004540001127983 */ /* 0x000f680000300800 */
[----:B------:R-:W5:Y:S01]  /*6d3b0*/  LDL.LU R17, [R1+0x44c] ;  /* 0x00044c0001117983 */ /* 0x000f620000300800 */
[----:B------:R-:W-:-:S03]  /*6d3c0*/  LEA.HI.X.SX32 R23, R23, R27, 0x1, P2 ;  /* 0x0000001b17177211 */ /* 0x000fc600010f0eff */
[----:B------:R-:W5:Y:S04]  /*6d3d0*/  LDL.LU R15, [R1+0x444] ;  /* 0x00044400010f7983 */ /* 0x000f680000300800 */
[----:B------:R-:W5:Y:S04]  /*6d3e0*/  LDL.LU R13, [R1+0x43c] ;  /* 0x00043c00010d7983 */ /* 0x000f680000300800 */
[----:B------:R-:W5:Y:S04]  /*6d3f0*/  LDL.LU R8, [R1+0x434] ;  /* 0x0004340001087983 */ /* 0x000f680000300800 */
[----:B------:R-:W5:Y:S01]  /*6d400*/  LDL.LU R7, [R1+0x42c] ;  /* 0x00042c0001077983 */ /* 0x000f620000300800 */
[----:B--2---:R-:W-:-:S02]  /*6d410*/  FSETP.NEU.AND P1, PT, R24, RZ, PT ;  /* 0x000000ff1800720b */ /* 0x004fc40003f2d000 */
[C---:B------:R-:W-:Y:S01]  /*6d420*/  LEA R24, P2, R25.reuse, R26, 0x1 ;  /* 0x0000001a19187211 */ /* 0x040fe200078408ff */
[----:B------:R-:W2:Y:S04]  /*6d430*/  LDL.LU R4, [R1+0x424] ;  /* 0x0004240001047983 */ /* 0x000ea80000300800 */
[----:B------:R-:W2:Y:S01]  /*6d440*/  LDL.LU R29, [R1+0x41c] ;  /* 0x00041c00011d7983 */ /* 0x000ea20000300800 */
[----:B------:R-:W-:-:S03]  /*6d450*/  LEA.HI.X.SX32 R25, R25, R27, 0x1, P2 ;  /* 0x0000001b19197211 */ /* 0x000fc600010f0eff */
[----:B------:R-:W2:Y:S01]  /*6d460*/  LDL.LU R28, [R1+0x414] ;  /* 0x00041400011c7983 */ /* 0x000ea20000300800 */
[----:B------:R-:W-:-:S03]  /*6d470*/  LEA R26, P2, R14, R26, 0x1 ;  /* 0x0000001a0e1a7211 */ /* 0x000fc600078408ff */
[----:B------:R-:W-:Y:S04]  /*6d480*/  STL [R1+0xe30], R22 ;  /* 0x000e301601007387 */ /* 0x000fe80000100800 */
[----:B------:R-:W-:Y:S04]  /*6d490*/  STL [R1+0xd60], R23 ;  /* 0x000d601701007387 */ /* 0x000fe80000100800 */
[----:B------:R-:W-:Y:S04]  /*6d4a0*/  STL [R1+0x1038], R23 ;  /* 0x0010381701007387 */ /* 0x000fe80000100800 */
[----:B------:R0:W-:Y:S01]  /*6d4b0*/  STL.64 [R1+0x1108], R22 ;  /* 0x0011081601007387 */ /* 0x0001e20000100a00 */
[----:B------:R-:W-:-:S03]  /*6d4c0*/  LEA.HI.X.SX32 R27, R14, R27, 0x1, P2 ;  /* 0x0000001b0e1b7211 */ /* 0x000fc600010f0eff */
[----:B0-----:R-:W2:Y:S04]  /*6d4d0*/  LDL.LU R23, [R1+0x464] ;  /* 0x0004640001177983 */ /* 0x001ea80000300800 */
[----:B------:R-:W-:Y:S04]  /*6d4e0*/  STL [R1+0xd5c], R24 ;  /* 0x000d5c1801007387 */ /* 0x000fe80000100800 */
[----:B------:R-:W-:Y:S04]  /*6d4f0*/  STL [R1+0x1028], R24 ;  /* 0x0010281801007387 */ /* 0x000fe80000100800 */
[----:B------:R-:W-:Y:S04]  /*6d500*/  STL [R1+0xd58], R25 ;  /* 0x000d581901007387 */ /* 0x000fe80000100800 */
[----:B------:R-:W-:Y:S04]  /*6d510*/  STL [R1+0x1018], R25 ;  /* 0x0010181901007387 */ /* 0x000fe80000100800 */
[----:B------:R0:W-:Y:S04]  /*6d520*/  STL [R1+0x113c], R25 ;  /* 0x00113c1901007387 */ /* 0x0001e80000100800 */
[----:B0-----:R-:W2:Y:S04]  /*6d530*/  LDL.LU R25, [R1+0x46c] ;  /* 0x00046c0001197983 */ /* 0x001ea80000300800 */
[----:B------:R-:W2:Y:S04]  /*6d540*/  LDL.LU R14, [R1+0x1188] ;  /* 0x00118800010e7983 */ /* 0x000ea80000300800 */
[----:B------:R-:W-:Y:S01]  /*6d550*/  STL.64 [R1+0xd90], R26 ;  /* 0x000d901a01007387 */ /* 0x000fe20000100a00 */
[----:B---3--:R-:W-:-:S02]  /*6d560*/  FSEL R12, R12, -INF , P1 ;  /* 0xff8000000c0c7808 */ /* 0x008fc40000800000 */
[----:B----4-:R-:W-:-:S03]  /*6d570*/  FSETP.NEU.AND P1, PT, R0, RZ, PT ;  /* 0x000000ff0000720b */ /* 0x010fc60003f2d000 */
[----:B------:R0:W-:Y:S04]  /*6d580*/  STL [R1+0x2a8], R12 ;  /* 0x0002a80c01007387 */ /* 0x0001e80000100800 */
[----:B0-----:R-:W3:Y:S04]  /*6d590*/  LDL.LU R12, [R1+0x1184] ;  /* 0x00118400010c7983 */ /* 0x001ee80000300800 */
[----:B------:R-:W5:Y:S02]  /*6d5a0*/  LDL.LU R0, [R1+0x1180] ;  /* 0x0011800001007983 */ /* 0x000f640000300800 */
[----:B-----5:R-:W-:-:S02]  /*6d5b0*/  PRMT R0, R10, 0x7632, R0 ;  /* 0x000076320a007816 */ /* 0x020fc40000000000 */
[----:B------:R-:W4:Y:S04]  /*6d5c0*/  LDL.LU R10, [R1+0x117c] ;  /* 0x00117c00010a7983 */ /* 0x000f280000300800 */
[----:B------:R0:W-:Y:S04]  /*6d5d0*/  STL.S16 [R1+0x398], R0 ;  /* 0x0003980001007387 */ /* 0x0001e80000100600 */
[----:B0-----:R-:W5:Y:S02]  /*6d5e0*/  LDL.LU R0, [R1+0x1178] ;  /* 0x0011780001007983 */ /* 0x001f640000300800 */
[----:B-----5:R-:W-:-:S02]  /*6d5f0*/  PRMT R0, R11, 0x7632, R0 ;  /* 0x000076320b007816 */ /* 0x020fc40000000000 */
[----:B------:R-:W5:Y:S04]  /*6d600*/  LDL.LU R11, [R1+0x1174] ;  /* 0x00117400010b7983 */ /* 0x000f680000300800 */
[----:B------:R0:W-:Y:S04]  /*6d610*/  STL.S16 [R1+0x390], R0 ;  /* 0x0003900001007387 */ /* 0x0001e80000100600 */
[----:B0-----:R-:W2:Y:S02]  /*6d620*/  LDL.LU R0, [R1+0x1170] ;  /* 0x0011700001007983 */ /* 0x001ea40000300800 */
[----:B--2---:R-:W-:-:S02]  /*6d630*/  PRMT R0, R9, 0x7632, R0 ;  /* 0x0000763209007816 */ /* 0x004fc40000000000 */
[----:B------:R-:W2:Y:S04]  /*6d640*/  LDL.LU R9, [R1+0x116c] ;  /* 0x00116c0001097983 */ /* 0x000ea80000300800 */
        /* <DEDUP_REMOVED lines=13> */
[----:B0-----:R-:W2:Y:S01]  /*6d720*/  LDL.LU R0, [R1+0x1150] ;  /* 0x0011500001007983 */ /* 0x001ea20000300800 */
[----:B------:R-:W-:Y:S02]  /*6d730*/  PRMT R24, R25, 0x7632, R24 ;  /* 0x0000763219187816 */ /* 0x000fe40000000018 */
[----:B------:R-:W-:-:S02]  /*6d740*/  PRMT R22, R23, 0x7632, R22 ;  /* 0x0000763217167816 */ /* 0x000fc40000000016 */
[----:B------:R-:W-:Y:S02]  /*6d750*/  PRMT R20, R21, 0x7632, R20 ;  /* 0x0000763215147816 */ /* 0x000fe40000000014 */
[----:B------:R-:W-:Y:S02]  /*6d760*/  PRMT R16, R18, 0x7632, R16 ;  /* 0x0000763212107816 */ /* 0x000fe40000000010 */
[----:B--2---:R-:W-:Y:S02]  /*6d770*/  PRMT R0, R2, 0x7632, R0 ;  /* 0x0000763202007816 */ /* 0x004fe40000000000 */
[----:B------:R-:W2:Y:S01]  /*6d780*/  LDL.LU R2, [R1+0x114c] ;  /* 0x00114c0001027983 */ /* 0x000ea20000300800 */
[----:B------:R-:W-:-:S03]  /*6d790*/  PRMT R14, R17, 0x7632, R14 ;  /* 0x00007632110e7816 */ /* 0x000fc6000000000e */
[----:B------:R0:W-:Y:S01]  /*6d7a0*/  STL.S16 [R1+0x368], R0 ;  /* 0x0003680001007387 */ /* 0x0001e20000100600 */
[----:B---3--:R-:W-:Y:S02]  /*6d7b0*/  PRMT R12, R15, 0x7632, R12 ;  /* 0x000076320f0c7816 */ /* 0x008fe4000000000c */
[----:B----4-:R-:W-:Y:S02]  /*6d7c0*/  PRMT R10, R13, 0x7632, R10 ;  /* 0x000076320d0a7816 */ /* 0x010fe4000000000a */
[----:B------:R-:W-:Y:S01]  /*6d7d0*/  PRMT R6, R8, 0x7632, R6 ;  /* 0x0000763208067816 */ /* 0x000fe20000000006 */
[----:B0-----:R-:W3:Y:S04]  /*6d7e0*/  LDL.LU R0, [R1+0x1148] ;  /* 0x0011480001007983 */ /* 0x001ee80000300800 */
[----:B------:R-:W-:Y:S01]  /*6d7f0*/  STL.S16 [R1+0x360], R24 ;  /* 0x0003601801007387 */ /* 0x000fe20000100600 */
[----:B------:R-:W-:-:S03]  /*6d800*/  PRMT R5, R7, 0x7632, R5 ;  /* 0x0000763207057816 */ /* 0x000fc60000000005 */
[----:B------:R-:W-:Y:S01]  /*6d810*/  STL.S16 [R1+0x358], R22 ;  /* 0x0003581601007387 */ /* 0x000fe20000100600 */
[----:B------:R-:W-:-:S03]  /*6d820*/  PRMT R3, R4, 0x7632, R3 ;  /* 0x0000763204037816 */ /* 0x000fc60000000003 */
[----:B------:R-:W-:Y:S04]  /*6d830*/  STL.S16 [R1+0x350], R20 ;  /* 0x0003501401007387 */ /* 0x000fe80000100600 */
[----:B------:R-:W-:Y:S04]  /*6d840*/  STL.S16 [R1+0x348], R16 ;  /* 0x0003481001007387 */ /* 0x000fe80000100600 */
[----:B------:R-:W-:Y:S04]  /*6d850*/  STL.S16 [R1+0x340], R14 ;  /* 0x0003400e01007387 */ /* 0x000fe80000100600 */
[----:B------:R-:W-:Y:S04]  /*6d860*/  STL.S16 [R1+0x338], R12 ;  /* 0x0003380c01007387 */ /* 0x000fe80000100600 */
[----:B------:R0:W-:Y:S04]  /*6d870*/  STL.S16 [R1+0x330], R10 ;  /* 0x0003300a01007387 */ /* 0x0001e80000100600 */
[----:B------:R-:W-:Y:S04]  /*6d880*/  STL.S16 [R1+0x328], R6 ;  /* 0x0003280601007387 */ /* 0x000fe80000100600 */
[----:B------:R-:W4:Y:S04]  /*6d890*/  LDL.LU R13, [R1+0x404] ;  /* 0x00040400010d7983 */ /* 0x000f280000300800 */
[----:B------:R-:W-:Y:S04]  /*6d8a0*/  STL.S16 [R1+0x320], R5 ;  /* 0x0003200501007387 */ /* 0x000fe80000100600 */
[----:B------:R-:W-:Y:S04]  /*6d8b0*/  STL.S16 [R1+0x318], R3 ;  /* 0x0003180301007387 */ /* 0x000fe80000100600 */
[----:B0-----:R-:W5:Y:S01]  /*6d8c0*/  LDL.LU R10, [R1+0x3fc] ;  /* 0x0003fc00010a7983 */ /* 0x001f620000300800 */
[----:B--2---:R-:W-:-:S05]  /*6d8d0*/  PRMT R2, R29, 0x7632, R2 ;  /* 0x000076321d027816 */ /* 0x004fca0000000002 */
[----:B------:R0:W-:Y:S04]  /*6d8e0*/  STL.S16 [R1+0x310], R2 ;  /* 0x0003100201007387 */ /* 0x0001e80000100600 */
[----:B0-----:R-:W2:Y:S04]  /*6d8f0*/  LDL.LU R2, [R1+0x3f4] ;  /* 0x0003f40001027983 */ /* 0x001ea80000300800 */
[----:B------:R-:W2:Y:S04]  /*6d900*/  LDL.LU R29, [R1+0x3ec] ;  /* 0x0003ec00011d7983 */ /* 0x000ea80000300800 */
        /* <DEDUP_REMOVED lines=9> */
[----:B------:R-:W2:Y:S01]  /*6d9a0*/  LDL.LU.64 R22, [R1+0x298] ;  /* 0x0002980001167983 */ /* 0x000ea20000300a00 */
[----:B------:R-:W-:-:S02]  /*6d9b0*/  PRMT R27, R28, 0x7632, R27 ;  /* 0x000076321c1b7816 */ /* 0x000fc4000000001b */
[----:B---3--:R-:W-:Y:S02]  /*6d9c0*/  PRMT R26, R0, 0x7632, R26 ;  /* 0x00007632001a7816 */ /* 0x008fe4000000001a */
[----:B----4-:R-:W-:Y:S02]  /*6d9d0*/  PRMT R9, R13, 0x7632, R9 ;  /* 0x000076320d097816 */ /* 0x010fe40000000009 */
[----:B-----5:R-:W-:Y:S02]  /*6d9e0*/  PRMT R11, R10, 0x7632, R11 ;  /* 0x000076320a0b7816 */ /* 0x020fe4000000000b */
[----:B------:R-:W-:Y:S01]  /*6d9f0*/  PRMT R19, R2, 0x7632, R19 ;  /* 0x0000763202137816 */ /* 0x000fe20000000013 */
[----:B--2---:R0:W-:Y:S04]  /*6da00*/  STL [R1+0x1118], R23 ;  /* 0x0011181701007387 */ /* 0x0041e80000100800 */
[----:B0-----:R-:W2:Y:S04]  /*6da10*/  LDL.LU R23, [R1+0x3b4] ;  /* 0x0003b40001177983 */ /* 0x001ea80000300800 */
[----:B------:R-:W3:Y:S04]  /*6da20*/  LDL.LU R8, [R1+0x3ac] ;  /* 0x0003ac0001087983 */ /* 0x000ee80000300800 */
[----:B------:R-:W4:Y:S04]  /*6da30*/  LDL.LU.64 R20, [R1+0x290] ;  /* 0x0002900001147983 */ /* 0x000f280000300a00 */
[----:B------:R-:W4:Y:S04]  /*6da40*/  LDL.LU R4, [R1+0x3a4] ;  /* 0x0003a40001047983 */ /* 0x000f280000300800 */
[----:B------:R-:W5:Y:S04]  /*6da50*/  LDL.LU.64 R16, [R1+0x288] ;  /* 0x0002880001107983 */ /* 0x000f680000300a00 */
[----:B------:R-:W2:Y:S04]  /*6da60*/  LDL.LU R5, [R1+0x39c] ;  /* 0x00039c0001057983 */ /* 0x000ea80000300800 */
[----:B------:R-:W2:Y:S04]  /*6da70*/  LDL.LU.64 R14, [R1+0x280] ;  /* 0x00028000010e7983 */ /* 0x000ea80000300a00 */
[----:B------:R-:W2:Y:S04]  /*6da80*/  LDL.LU R3, [R1+0x394] ;  /* 0x0003940001037983 */ /* 0x000ea80000300800 */
[----:B------:R-:W2:Y:S04]  /*6da90*/  LDL.LU.64 R6, [R1+0x278] ;  /* 0x0002780001067983 */ /* 0x000ea80000300a00 */
[----:B------:R-:W2:Y:S04]  /*6daa0*/  LDL.LU R28, [R1+0x38c] ;  /* 0x00038c00011c7983 */ /* 0x000ea80000300800 */
[----:B------:R-:W2:Y:S04]  /*6dab0*/  LDL.LU R0, [R1+0x384] ;  /* 0x0003840001007983 */ /* 0x000ea80000300800 */
[----:B------:R0:W-:Y:S04]  /*6dac0*/  STL.64 [R1+0xf60], R26 ;  /* 0x000f601a01007387 */ /* 0x0001e80000100a00 */
[----:B0-----:R-:W2:Y:S04]  /*6dad0*/  LDL.LU.64 R26, [R1+0x2a0] ;  /* 0x0002a000011a7983 */ /* 0x001ea80000300a00 */
[----:B------:R-:W2:Y:S04]  /*6dae0*/  LDL.LU.64 R12, [R1+0x270] ;  /* 0x00027000010c7983 */ /* 0x000ea80000300a00 */
[----:B------:R0:W-:Y:S04]  /*6daf0*/  STL.S16 [R1+0x2f8], R9 ;  /* 0x0002f80901007387 */ /* 0x0001e80000100600 */
[----:B0-----:R-:W2:Y:S04]  /*6db00*/  LDL.LU R9, [R1+0x37c] ;  /* 0x00037c0001097983 */ /* 0x001ea80000300800 */
[----:B------:R0:W-:Y:S04]  /*6db10*/  STL.S16 [R1+0x2f0], R11 ;  /* 0x0002f00b01007387 */ /* 0x0001e80000100600 */
[----:B0-----:R-:W2:Y:S04]  /*6db20*/  LDL.LU.64 R10, [R1+0x268] ;  /* 0x00026800010a7983 */ /* 0x001ea80000300a00 */
[----:B------:R-:W2:Y:S04]  /*6db30*/  LDL.LU R2, [R1+0x1144] ;  /* 0x0011440001027983 */ /* 0x000ea80000300800 */
[----:B------:R0:W-:Y:S04]  /*6db40*/  STL.S16 [R1+0x2e8], R19 ;  /* 0x0002e81301007387 */ /* 0x0001e80000100600 */
[----:B0-----:R-:W3:Y:S01]  /*6db50*/  LDL.LU R19, [R1+0x374] ;  /* 0x0003740001137983 */ /* 0x001ee20000300800 */
[----:B--2---:R-:W-:-:S03]  /*6db60*/  PRMT R2, R29, 0x7632, R2 ;  /* 0x000076321d027816 */ /* 0x004fc60000000002 */
[----:B------:R-:W2:Y:S04]  /*6db70*/  LDL.LU R29, [R1+0x1140] ;  /* 0x00114000011d7983 */ /* 0x000ea80000300800 */
[----:B------:R0:W-:Y:S04]  /*6db80*/  STL.S16 [R1+0x2e0], R2 ;  /* 0x0002e00201007387 */ /* 0x0001e80000100600 */
[----:B0-----:R-:W3:Y:S01]  /*6db90*/  LDL.LU R2, [R1+0x36c] ;  /* 0x00036c0001027983 */ /* 0x001ee20000300800 */
[----:B--2---:R-:W-:-:S03]  /*6dba0*/  PRMT R29, R25, 0x7632, R29 ;  /* 0x00007632191d7816 */ /* 0x004fc6000000001d */
[----:B------:R-:W2:Y:S04]  /*6dbb0*/  LDL.LU R25, [R1+0x113c] ;  /* 0x00113c0001197983 */ /* 0x000ea80000300800 */
[----:B------:R0:W-:Y:S04]  /*6dbc0*/  STL.S16 [R1+0x2d8], R29 ;  /* 0x0002d81d01007387 */ /* 0x0001e80000100600 */
[----:B0-----:R-:W3:Y:S01]  /*6dbd0*/  LDL.LU R29, [R1+0x1138] ;  /* 0x00113800011d7983 */ /* 0x001ee20000300800 */
[----:B--2---:R-:W-:-:S05]  /*6dbe0*/  PRMT R25, R24, 0x7632, R25 ;  /* 0x0000763218197816 */ /* 0x004fca0000000019 */
[----:B------:R0:W-:Y:S01]  /*6dbf0*/  STL.S16 [R1+0x2d0], R25 ;  /* 0x0002d01901007387 */ /* 0x0001e20000100600 */
[----:B---3--:R-:W-:-:S03]  /*6dc00*/  PRMT R29, R18, 0x7632, R29 ;  /* 0x00007632121d7816 */ /* 0x008fc6000000001d */
[----:B0-----:R-:W2:Y:S04]  /*6dc10*/  LDL.LU.64 R24, [R1+0x258] ;  /* 0x0002580001187983 */ /* 0x001ea80000300a00 */
[----:B------:R-:W3:Y:S04]  /*6dc20*/  LDL.LU R18, [R1+0x1134] ;  /* 0x0011340001127983 */ /* 0x000ee80000300800 */
[----:B------:R0:W-:Y:S04]  /*6dc30*/  STL.S16 [R1+0x2c8], R29 ;  /* 0x0002c81d01007387 */ /* 0x0001e80000100600 */
[----:B0-----:R-:W3:Y:S02]  /*6dc40*/  LDL.LU R29, [R1+0x1130] ;  /* 0x00113000011d7983 */ /* 0x001ee40000300800 */
[----:B---3--:R-:W-:-:S02]  /*6dc50*/  PRMT R29, R18, 0x7632, R29 ;  /* 0x00007632121d7816 */ /* 0x008fc4000000001d */
        /* <DEDUP_REMOVED lines=10> */
[----:B------:R1:W-:Y:S04]  /*6dd00*/  STG.E.U16 [R26.64], R23 ;  /* 0x000000171a007986 */ /* 0x0003e8000c101504 */
[----:B0-----:R-:W2:Y:S04]  /*6dd10*/  LDL.LU R29, [R1+0x364] ;  /* 0x00036400011d7983 */ /* 0x001ea80000300800 */
[----:B-1----:R-:W2:Y:S01]  /*6dd20*/  LDL.LU.64 R26, [R1+0x250] ;  /* 0x00025000011a7983 */ /* 0x002ea20000300a00 */
[----:B---3--:R-:W-:-:S03]  /*6dd30*/  PRMT R18, R23, 0x7632, R18 ;  /* 0x0000763217127816 */ /* 0x008fc60000000012 */
[----:B------:R-:W3:Y:S04]  /*6dd40*/  LDL.LU R23, [R1+0x1118] ;  /* 0x0011180001177983 */ /* 0x000ee80000300800 */
[----:B------:R0:W-:Y:S04]  /*6dd50*/  STL.S16 [R1+0x2a4], R18 ;  /* 0x0002a41201007387 */ /* 0x0001e80000100600 */
[----:B0-----:R-:W2:Y:S04]  /*6dd60*/  LDL.LU R18, [R1+0x1114] ;  /* 0x0011140001127983 */ /* 0x001ea80000300800 */
[----:B---3--:R-:W-:Y:S01]  /*6dd70*/  STG.E.U16 [R22.64], R8 ;  /* 0x0000000816007986 */ /* 0x008fe2000c101504 */
[----:B--2---:R-:W-:-:S05]  /*6dd80*/  PRMT R18, R8, 0x7632, R18 ;  /* 0x0000763208127816 */ /* 0x004fca0000000012 */
[----:B------:R0:W-:Y:S04]  /*6dd90*/  STL.S16 [R1+0x2a0], R18 ;  /* 0x0002a01201007387 */ /* 0x0001e80000100600 */
[----:B0-----:R-:W2:Y:S04]  /*6dda0*/  LDL.LU R18, [R1+0x1110] ;  /* 0x0011100001127983 */ /* 0x001ea80000300800 */
[----:B------:R-:W3:Y:S04]  /*6ddb0*/  LDL.LU.64 R22, [R1+0x1108] ;  /* 0x0011080001167983 */ /* 0x000ee80000300a00 */
[----:B------:R-:W2:Y:S04]  /*6ddc0*/  LDL.LU R8, [R1+0x1104] ;  /* 0x0011040001087983 */ /* 0x000ea80000300800 */
[----:B----4-:R-:W-:Y:S01]  /*6ddd0*/  STG.E.U16 [R20.64], R4 ;  /* 0x0000000414007986 */ /* 0x010fe2000c101504 */
[----:B--2---:R-:W-:-:S05]  /*6dde0*/  PRMT R8, R4, 0x7632, R8 ;  /* 0x0000763204087816 */ /* 0x004fca0000000008 */
[----:B------:R0:W-:Y:S04]  /*6ddf0*/  STL.S16 [R1+0x298], R8 ;  /* 0x0002980801007387 */ /* 0x0001e80000100600 */
[----:B0-----:R-:W2:Y:S04]  /*6de00*/  LDL.LU R8, [R1+0x1100] ;  /* 0x0011000001087983 */ /* 0x001ea80000300800 */
[----:B------:R-:W4:Y:S04]  /*6de10*/  LDL.LU.64 R20, [R1+0x10f8] ;  /* 0x0010f80001147983 */ /* 0x000f280000300a00 */
[----:B------:R-:W2:Y:S02]  /*6de20*/  LDL.LU R4, [R1+0x10f4] ;  /* 0x0010f40001047983 */ /* 0x000ea40000300800 */
[----:B--2---:R-:W-:-:S05]  /*6de30*/  PRMT R4, R5, 0x7632, R4 ;  /* 0x0000763205047816 */ /* 0x004fca0000000004 */
[----:B------:R0:W-:Y:S04]  /*6de40*/  STL.S16 [R1+0x290], R4 ;  /* 0x0002900401007387 */ /* 0x0001e80000100600 */
[----:B0-----:R-:W2:Y:S04]  /*6de50*/  LDL.LU R4, [R1+0x10f0] ;  /* 0x0010f00001047983 */ /* 0x001ea80000300800 */
[----:B-----5:R0:W-:Y:S04]  /*6de60*/  STG.E.U16 [R16.64], R5 ;  /* 0x0000000510007986 */ /* 0x0201e8000c101504 */
[----:B------:R-:W-:Y:S04]  /*6de70*/  STG.E.U16 [R14.64], R3 ;  /* 0x000000030e007986 */ /* 0x000fe8000c101504 */
[----:B0-----:R-:W5:Y:S04]  /*6de80*/  LDL.LU.64 R16, [R1+0x10e8] ;  /* 0x0010e80001107983 */ /* 0x001f680000300a00 */
[----:B------:R-:W5:Y:S01]  /*6de90*/  LDL.LU R5, [R1+0x35c] ;  /* 0x00035c0001057983 */ /* 0x000f620000300800 */
[----:B--2---:R-:W-:-:S05]  /*6dea0*/  PRMT R4, R3, 0x7632, R4 ;  /* 0x0000763203047816 */ /* 0x004fca0000000004 */
[----:B------:R0:W-:Y:S04]  /*6deb0*/  STL.S16 [R1+0x288], R4 ;  /* 0x0002880401007387 */ /* 0x0001e80000100600 */
[----:B0-----:R-:W2:Y:S04]  /*6dec0*/  LDL.LU R4, [R1+0x10e0] ;  /* 0x0010e00001047983 */ /* 0x001ea80000300800 */
[----:B------:R-:W2:Y:S04]  /*6ded0*/  LDL.LU.64 R14, [R1+0x10d8] ;  /* 0x0010d800010e7983 */ /* 0x000ea80000300a00 */
[----:B------:R-:W2:Y:S04]  /*6dee0*/  LDL.LU R3, [R1+0x10d4] ;  /* 0x0010d40001037983 */ /* 0x000ea80000300800 */
[----:B------:R-:W-:Y:S01]  /*6def0*/  STG.E.U16 [R6.64], R28 ;  /* 0x0000001c06007986 */ /* 0x000fe2000c101504 */
[----:B--2---:R-:W-:-:S05]  /*6df00*/  PRMT R3, R28, 0x7632, R3 ;  /* 0x000076321c037816 */ /* 0x004fca0000000003 */
[----:B------:R0:W-:Y:S04]  /*6df10*/  STL.S16 [R1+0x280], R3 ;  /* 0x0002800301007387 */ /* 0x0001e80000100600 */
[----:B0-----:R-:W2:Y:S04]  /*6df20*/  LDL.LU R3, [R1+0x10d0] ;  /* 0x0010d00001037983 */ /* 0x001ea80000300800 */
[----:B------:R-:W2:Y:S01]  /*6df30*/  LDL.LU.64 R6, [R1+0x10c8] ;  /* 0x0010c80001067983 */ /* 0x000ea20000300a00 */
[----:B---3--:R-:W-:-:S03]  /*6df40*/  PRMT R23, R9, 0x7632, R23 ;  /* 0x0000763209177816 */ /* 0x008fc60000000017 */
[----:B------:R-:W3:Y:S01]  /*6df50*/  LDL.LU R28, [R1+0x10c0] ;  /* 0x0010c000011c7983 */ /* 0x000ee20000300800 */
[----:B------:R-:W-:-:S03]  /*6df60*/  PRMT R22, R19, 0x7632, R22 ;  /* 0x0000763213167816 */ /* 0x000fc60000000016 */
[----:B------:R-:W-:Y:S04]  /*6df70*/  STG.E.U16 [R12.64], R0 ;  /* 0x000000000c007986 */ /* 0x000fe8000c101504 */
[----:B------:R-:W-:Y:S01]  /*6df80*/  STG.E.U16 [R10.64], R9 ;  /* 0x000000090a007986 */ /* 0x000fe2000c101504 */
[----:B--2---:R-:W-:-:S05]  /*6df90*/  PRMT R6, R0, 0x7632, R6 ;  /* 0x0000763200067816 */ /* 0x004fca0000000006 */
[----:B------:R0:W-:Y:S04]  /*6dfa0*/  STL.S16 [R1+0x278], R6 ;  /* 0x0002780601007387 */ /* 0x0001e80000100600 */
[----:B0-----:R-:W2:Y:S04]  /*6dfb0*/  LDL.LU R6, [R1+0x354] ;  /* 0x0003540001067983 */ /* 0x001ea80000300800 */
[----:B------:R-:W2:Y:S04]  /*6dfc0*/  LDL.LU.64 R12, [R1+0x10b8] ;  /* 0x0010b800010c7983 */ /* 0x000ea80000300a00 */
[----:B------:R-:W2:Y:S04]  /*6dfd0*/  LDL.LU R0, [R1+0x10b0] ;  /* 0x0010b00001007983 */ /* 0x000ea80000300800 */
[----:B------:R-:W2:Y:S04]  /*6dfe0*/  LDL.LU.64 R10, [R1+0x10a8] ;  /* 0x0010a800010a7983 */ /* 0x000ea80000300a00 */
[----:B------:R-:W-:Y:S04]  /*6dff0*/  STL.S16 [R1+0x270], R23 ;  /* 0x0002701701007387 */ /* 0x000fe80000100600 */
[----:B------:R-:W2:Y:S04]  /*6e000*/  LDL.LU R9, [R1+0x34c] ;  /* 0x00034c0001097983 */ /* 0x000ea80000300800 */
[----:B------:R0:W-:Y:S04]  /*6e010*/  STL [R1+0xe40], R22 ;  /* 0x000e401601007387 */ /* 0x0001e80000100800 */
[----:B0-----:R-:W2:Y:S01]  /*6e020*/  LDL.LU.64 R22, [R1+0x260] ;  /* 0x0002600001167983 */ /* 0x001ea20000300a00 */
[----:B----4-:R-:W-:-:S05]  /*6e030*/  PRMT R20, R2, 0x7632, R20 ;  /* 0x0000763202147816 */ /* 0x010fca0000000014 */
[----:B------:R0:W-:Y:S04]  /*6e040*/  STL.64 [R1+0x1050], R20 ;  /* 0x0010501401007387 */ /* 0x0001e80000100a00 */
[----:B0-----:R-:W4:Y:S04]  /*6e050*/  LDL.LU.64 R20, [R1+0x230] ;  /* 0x0002300001147983 */ /* 0x001f280000300a00 */
[----:B--2---:R-:W-:Y:S04]  /*6e060*/  STG.E.U16 [R22.64], R19 ;  /* 0x0000001316007986 */ /* 0x004fe8000c101504 */
[----:B------:R0:W-:Y:S04]  /*6e070*/  STG.E.U16 [R24.64], R2 ;  /* 0x0000000218007986 */ /* 0x0001e8000c101504 */
[----:B0-----:R-:W2:Y:S04]  /*6e080*/  LDL.LU R25, [R1+0x33c] ;  /* 0x00033c0001197983 */ /* 0x001ea80000300800 */
[----:B------:R-:W2:Y:S01]  /*6e090*/  LDL.LU R23, [R1+0x334] ;  /* 0x0003340001177983 */ /* 0x000ea20000300800 */
[----:B------:R-:W-:-:S03]  /*6e0a0*/  PRMT R18, R29, 0x7632, R18 ;  /* 0x000076321d127816 */ /* 0x000fc60000000012 */
[----:B------:R-:W-:Y:S04]  /*6e0b0*/  STG.E.U16 [R26.64], R29 ;  /* 0x0000001d1a007986 */ /* 0x000fe8000c101504 */
[----:B--2---:R0:W-:Y:S04]  /*6e0c0*/  STL [R1+0x10a0], R23 ;  /* 0x0010a01701007387 */ /* 0x0041e80000100800 */
[----:B0-----:R-:W2:Y:S04]  /*6e0d0*/  LDL.LU.64 R22, [R1+0x228] ;  /* 0x0002280001167983 */ /* 0x001ea80000300a00 */
[----:B------:R-:W2:Y:S04]  /*6e0e0*/  LDL.LU.64 R26, [R1+0x220] ;  /* 0x00022000011a7983 */ /* 0x000ea80000300a00 */
[----:B------:R-:W2:Y:S04]  /*6e0f0*/  LDL.LU R24, [R1+0x32c] ;  /* 0x00032c0001187983 */ /* 0x000ea80000300800 */
[----:B------:R-:W3:Y:S04]  /*6e100*/  LDL.LU R29, [R1+0x324] ;  /* 0x00032400011d7983 */ /* 0x000ee80000300800 */
[----:B---3--:R0:W-:Y:S04]  /*6e110*/  STL.64 [R1+0x1098], R28 ;  /* 0x0010981c01007387 */ /* 0x0081e80000100a00 */
[----:B0-----:R-:W3:Y:S04]  /*6e120*/  LDL.LU.64 R28, [R1+0x218] ;  /* 0x00021800011c7983 */ /* 0x001ee80000300a00 */
[----:B------:R-:W2:Y:S01]  /*6e130*/  LDL.LU R2, [R1+0x31c] ;  /* 0x00031c0001027983 */ /* 0x000ea20000300800 */
[----:B-----5:R-:W-:-:S03]  /*6e140*/  PRMT R16, R5, 0x7632, R16 ;  /* 0x0000763205107816 */ /* 0x020fc60000000010 */
[----:B--2---:R0:W-:Y:S04]  /*6e150*/  STL.64 [R1+0x1090], R2 ;  /* 0x0010900201007387 */ /* 0x0041e80000100a00 */
[----:B0-----:R-:W2:Y:S01]  /*6e160*/  LDL.LU.64 R2, [R1+0x248] ;  /* 0x0002480001027983 */ /* 0x001ea20000300a00 */
[----:B------:R-:W-:-:S03]  /*6e170*/  PRMT R14, R6, 0x7632, R14 ;  /* 0x00007632060e7816 */ /* 0x000fc6000000000e */
[----:B------:R0:W-:Y:S04]  /*6e180*/  STL.64 [R1+0x1060], R16 ;  /* 0x0010601001007387 */ /* 0x0001e80000100a00 */
[----:B0-----:R-:W5:Y:S04]  /*6e190*/  LDL.LU.64 R16, [R1+0x238] ;  /* 0x0002380001107983 */ /* 0x001f680000300a00 */
[----:B--2---:R0:W-:Y:S04]  /*6e1a0*/  STG.E.U16 [R2.64], R5 ;  /* 0x0000000502007986 */ /* 0x0041e8000c101504 */
[----:B0-----:R-:W2:Y:S04]  /*6e1b0*/  LDL.LU.64 R2, [R1+0x210] ;  /* 0x0002100001027983 */ /* 0x001ea80000300a00 */
[----:B------:R-:W2:Y:S04]  /*6e1c0*/  LDL.LU R5, [R1+0x314] ;  /* 0x0003140001057983 */ /* 0x000ea80000300800 */
[----:B------:R0:W-:Y:S04]  /*6e1d0*/  STL.64 [R1+0x1070], R14 ;  /* 0x0010700e01007387 */ /* 0x0001e80000100a00 */
[----:B0-----:R-:W2:Y:S04]  /*6e1e0*/  LDL.LU.64 R14, [R1+0x240] ;  /* 0x00024000010e7983 */ /* 0x001ea80000300a00 */
[----:B--2---:R0:W-:Y:S04]  /*6e1f0*/  STG.E.U16 [R14.64], R6 ;  /* 0x000000060e007986 */ /* 0x0041e8000c101504 */
[----:B0-----:R-:W2:Y:S01]  /*6e200*/  LDL.LU.64 R14, [R1+0x200] ;  /* 0x00020000010e7983 */ /* 0x001ea20000300a00 */
[----:B------:R-:W-:-:S03]  /*6e210*/  PRMT R12, R9, 0x7632, R12 ;  /* 0x00007632090c7816 */ /* 0x000fc6000000000c */
[----:B-----5:R-:W-:Y:S01]  /*6e220*/  STG.E.U16 [R16.64], R9 ;  /* 0x0000000910007986 */ /* 0x020fe2000c101504 */
[----:B------:R-:W-:-:S03]  /*6e230*/  PRMT R10, R0, 0x7632, R10 ;  /* 0x00007632000a7816 */ /* 0x000fc6000000000a */
[----:B----4-:R-:W-:Y:S04]  /*6e240*/  STG.E.U16 [R20.64], R0 ;  /* 0x0000000014007986 */ /* 0x010fe8000c101504 */
[----:B------:R-:W-:Y:S04]  /*6e250*/  STG.E.U16 [R22.64], R25 ;  /* 0x0000001916007986 */ /* 0x000fe8000c101504 */
[----:B--2---:R0:W-:Y:S04]  /*6e260*/  STL.64 [R1+0x1080], R14 ;  /* 0x0010800e01007387 */ /* 0x0041e80000100a00 */
[----:B0-----:R-:W2:Y:S04]  /*6e270*/  LDL.LU.64 R14, [R1+0x208] ;  /* 0x00020800010e7983 */ /* 0x001ea80000300a00 */
[----:B------:R-:W4:Y:S04]  /*6e280*/  LDL.LU R6, [R1+0x30c] ;  /* 0x00030c0001067983 */ /* 0x000f280000300800 */
[----:B------:R-:W4:Y:S04]  /*6e290*/  LDL.LU.64 R16, [R1+0x1f8] ;  /* 0x0001f80001107983 */ /* 0x000f280000300a00 */
[----:B------:R-:W5:Y:S04]  /*6e2a0*/  LDL.LU R9, [R1+0x304] ;  /* 0x0003040001097983 */ /* 0x000f680000300800 */
[----:B------:R-:W2:Y:S04]  /*6e2b0*/  LDL.LU R0, [R1+0x10a4] ;  /* 0x0010a40001007983 */ /* 0x000ea80000300800 */
[----:B------:R-:W3:Y:S04]  /*6e2c0*/  LDL.LU.64 R20, [R1+0x1f0] ;  /* 0x0001f00001147983 */ /* 0x000ee80000300a00 */
[----:B------:R-:W3:Y:S04]  /*6e2d0*/  LDL.LU R19, [R1+0x2fc] ;  /* 0x0002fc0001137983 */ /* 0x000ee80000300800 */
[----:B------:R-:W3:Y:S04]  /*6e2e0*/  LDL.LU R23, [R1+0x10a0] ;  /* 0x0010a00001177983 */ /* 0x000ee80000300800 */
[----:B------:R-:W4:Y:S01]  /*6e2f0*/  LDL.LU R22, [R1+0x2ec] ;  /* 0x0002ec0001167983 */ /* 0x000f220000300800 */
[----:B--2---:R-:W-:-:S03]  /*6e300*/  PRMT R0, R24, 0x7632, R0 ;  /* 0x0000763218007816 */ /* 0x004fc60000000000 */
[----:B---3--:R0:W-:Y:S01]  /*6e310*/  STG.E.U16 [R26.64], R23 ;  /* 0x000000171a007986 */ /* 0x0081e2000c101504 */
[----:B------:R-:W-:-:S03]  /*6e320*/  PRMT R4, R23, 0x7632, R4 ;  /* 0x0000763217047816 */ /* 0x000fc60000000004 */
[----:B------:R-:W-:Y:S04]  /*6e330*/  STG.E.U16 [R28.64], R24 ;  /* 0x000000181c007986 */ /* 0x000fe8000c101504 */
[----:B0-----:R-:W2:Y:S04]  /*6e340*/  LDL.LU R26, [R1+0x2e4] ;  /* 0x0002e400011a7983 */ /* 0x001ea80000300800 */
[----:B------:R-:W3:Y:S04]  /*6e350*/  LDL.LU R27, [R1+0x2dc] ;  /* 0x0002dc00011b7983 */ /* 0x000ee80000300800 */
[----:B------:R-:W2:Y:S04]  /*6e360*/  LDL.LU R23, [R1+0x2d4] ;  /* 0x0002d40001177983 */ /* 0x000ea80000300800 */
[----:B------:R0:W-:Y:S04]  /*6e370*/  STL [R1+0xe50], R0 ;  /* 0x000e500001007387 */ /* 0x0001e80000100800 */
[----:B0-----:R-:W2:Y:S04]  /*6e380*/  LDL.LU R0, [R1+0x2f4] ;  /* 0x0002f40001007983 */ /* 0x001ea80000300800 */
[----:B------:R-:W2:Y:S01]  /*6e390*/  LDL.LU.64 R28, [R1+0x1098] ;  /* 0x00109800011c7983 */ /* 0x000ea20000300a00 */
[----:B------:R-:W-:-:S03]  /*6e3a0*/  PRMT R8, R25, 0x7632, R8 ;  /* 0x0000763219087816 */ /* 0x000fc60000000008 */
[----:B------:R-:W3:Y:S04]  /*6e3b0*/  LDL.LU.64 R24, [R1+0x1c0] ;  /* 0x0001c00001187983 */ /* 0x000ee80000300a00 */
[----:B--2---:R0:W-:Y:S01]  /*6e3c0*/  STG.E.U16 [R2.64], R29 ;  /* 0x0000001d02007986 */ /* 0x0041e2000c101504 */
[----:B------:R-:W-:-:S03]  /*6e3d0*/  PRMT R28, R29, 0x7632, R28 ;  /* 0x000076321d1c7816 */ /* 0x000fc6000000001c */
[----:B0-----:R-:W2:Y:S04]  /*6e3e0*/  LDL.LU.64 R2, [R1+0x1090] ;  /* 0x0010900001027983 */ /* 0x001ea80000300a00 */
[----:B------:R-:W2:Y:S02]  /*6e3f0*/  LDL.LU R29, [R1+0x1088] ;  /* 0x00108800011d7983 */ /* 0x000ea40000300800 */
[----:B--2---:R-:W-:Y:S02]  /*6e400*/  PRMT R29, R2, 0x7632, R29 ;  /* 0x00007632021d7816 */ /* 0x004fe4000000001d */
[----:B------:R-:W-:Y:S04]  /*6e410*/  STG.E.U16 [R14.64], R2 ;  /* 0x000000020e007986 */ /* 0x000fe8000c101504 */
[----:B------:R0:W-:Y:S04]  /*6e420*/  STL.64 [R1+0xda8], R28 ;  /* 0x000da81c01007387 */ /* 0x0001e80000100a00 */
[----:B0-----:R-:W2:Y:S04]  /*6e430*/  LDL.LU.64 R28, [R1+0x1c8] ;  /* 0x0001c800011c7983 */ /* 0x001ea80000300a00 */
[----:B------:R-:W2:Y:S04]  /*6e440*/  LDL.LU.64 R14, [R1+0x1080] ;  /* 0x00108000010e7983 */ /* 0x000ea80000300a00 */
[----:B------:R-:W3:Y:S01]  /*6e450*/  LDL.LU R2, [R1+0x1078] ;  /* 0x0010780001027983 */ /* 0x000ee20000300800 */
[----:B------:R-:W-:-:S03]  /*6e460*/  PRMT R3, R5, 0x7632, R3 ;  /* 0x0000763205037816 */ /* 0x000fc60000000003 */
[----:B--2---:R-:W-:Y:S04]  /*6e470*/  STG.E.U16 [R14.64], R5 ;  /* 0x000000050e007986 */ /* 0x004fe8000c101504 */
[----:B---3--:R0:W-:Y:S04]  /*6e480*/  STL.64 [R1+0xda0], R2 ;  /* 0x000da00201007387 */ /* 0x0081e80000100a00 */
[----:B0-----:R-:W2:Y:S04]  /*6e490*/  LDL.LU.64 R2, [R1+0x1d0] ;  /* 0x0001d00001027983 */ /* 0x001ea80000300a00 */
[----:B------:R-:W3:Y:S04]  /*6e4a0*/  LDL.LU.64 R14, [R1+0x1070] ;  /* 0x00107000010e7983 */ /* 0x000ee80000300a00 */
[----:B------:R-:W2:Y:S04]  /*6e4b0*/  LDL.LU R5, [R1+0x1068] ;  /* 0x0010680001057983 */ /* 0x000ea80000300800 */
[----:B----4-:R-:W-:Y:S01]  /*6e4c0*/  STG.E.U16 [R16.64], R6 ;  /* 0x0000000610007986 */ /* 0x010fe2000c101504 */
[----:B--2---:R-:W-:-:S05]  /*6e4d0*/  PRMT R5, R6, 0x7632, R5 ;  /* 0x0000763206057816 */ /* 0x004fca0000000005 */
[----:B------:R0:W-:Y:S04]  /*6e4e0*/  STL.64 [R1+0xdc8], R4 ;  /* 0x000dc80401007387 */ /* 0x0001e80000100a00 */
[----:B0-----:R-:W2:Y:S04]  /*6e4f0*/  LDL.LU.64 R4, [R1+0x1d8] ;  /* 0x0001d80001047983 */ /* 0x001ea80000300a00 */
[----:B------:R-:W4:Y:S04]  /*6e500*/  LDL.LU.64 R16, [R1+0x1060] ;  /* 0x0010600001107983 */ /* 0x000f280000300a00 */
[----:B------:R-:W2:Y:S01]  /*6e510*/  LDL.LU R6, [R1+0x1058] ;  /* 0x0010580001067983 */ /* 0x000ea20000300800 */
[----:B-----5:R-:W-:-:S03]  /*6e520*/  PRMT R7, R9, 0x7632, R7 ;  /* 0x0000763209077816 */ /* 0x020fc60000000007 */
[----:B------:R-:W-:Y:S04]  /*6e530*/  STG.E.U16 [R20.64], R9 ;  /* 0x0000000914007986 */ /* 0x000fe8000c101504 */
[----:B--2---:R0:W-:Y:S04]  /*6e540*/  STL.64 [R1+0xdb8], R6 ;  /* 0x000db80601007387 */ /* 0x0041e80000100a00 */
[----:B0-----:R-:W2:Y:S04]  /*6e550*/  LDL.LU.64 R6, [R1+0x1e0] ;  /* 0x0001e00001067983 */ /* 0x001ea80000300a00 */
[----:B------:R-:W5:Y:S04]  /*6e560*/  LDL.LU.64 R20, [R1+0x1050] ;  /* 0x0010500001147983 */ /* 0x000f680000300a00 */
[----:B------:R-:W2:Y:S02]  /*6e570*/  LDL.LU R9, [R1+0x104c] ;  /* 0x00104c0001097983 */ /* 0x000ea40000300800 */
[----:B--2---:R-:W-:-:S05]  /*6e580*/  PRMT R9, R19, 0x7632, R9 ;  /* 0x0000763213097816 */ /* 0x004fca0000000009 */
[----:B------:R0:W-:Y:S04]  /*6e590*/  STL.64 [R1+0xdd8], R8 ;  /* 0x000dd80801007387 */ /* 0x0001e80000100a00 */
[----:B0-----:R-:W2:Y:S01]  /*6e5a0*/  LDL.LU.64 R8, [R1+0x1e8] ;  /* 0x0001e80001087983 */ /* 0x001ea20000300a00 */
[----:B------:R-:W-:-:S03]  /*6e5b0*/  PRMT R11, R0, 0x7632, R11 ;  /* 0x00007632000b7816 */ /* 0x000fc6000000000b */
[----:B--2---:R0:W-:Y:S04]  /*6e5c0*/  STG.E.U16 [R8.64], R19 ;  /* 0x0000001308007986 */ /* 0x0041e8000c101504 */
[----:B0-----:R-:W2:Y:S01]  /*6e5d0*/  LDL.LU R19, [R1+0x1048] ;  /* 0x0010480001137983 */ /* 0x001ea20000300800 */
[----:B------:R-:W-:Y:S02]  /*6e5e0*/  PRMT R13, R22, 0x7632, R13 ;  /* 0x00007632160d7816 */ /* 0x000fe4000000000d */
[----:B---3--:R-:W-:Y:S02]  /*6e5f0*/  PRMT R15, R26, 0x7632, R15 ;  /* 0x000076321a0f7816 */ /* 0x008fe4000000000f */
[----:B----4-:R-:W-:Y:S01]  /*6e600*/  PRMT R17, R27, 0x7632, R17 ;  /* 0x000076321b117816 */ /* 0x010fe20000000011 */
[----:B------:R-:W-:Y:S04]  /*6e610*/  STL.64 [R1+0xde8], R10 ;  /* 0x000de80a01007387 */ /* 0x000fe80000100a00 */
[----:B------:R-:W-:Y:S04]  /*6e620*/  STG.E.U16 [R6.64], R0 ;  /* 0x0000000006007986 */ /* 0x000fe8000c101504 */
[----:B------:R-:W-:Y:S04]  /*6e630*/  STL.64 [R1+0xdf8], R12 ;  /* 0x000df80c01007387 */ /* 0x000fe80000100a00 */
[----:B------:R-:W-:Y:S04]  /*6e640*/  STG.E.U16 [R4.64], R22 ;  /* 0x0000001604007986 */ /* 0x000fe8000c101504 */
[----:B------:R-:W-:Y:S04]  /*6e650*/  STL.64 [R1+0xe08], R14 ;  /* 0x000e080e01007387 */ /* 0x000fe80000100a00 */
[----:B------:R-:W-:Y:S04]  /*6e660*/  STG.E.U16 [R2.64], R26 ;  /* 0x0000001a02007986 */ /* 0x000fe8000c101504 */
[----:B------:R-:W-:Y:S04]  /*6e670*/  STL.64 [R1+0xe18], R16 ;  /* 0x000e181001007387 */ /* 0x000fe80000100a00 */
[----:B------:R-:W-:Y:S04]  /*6e680*/  STG.E.U16 [R28.64], R27 ;  /* 0x0000001b1c007986 */ /* 0x000fe8000c101504 */
[----:B------:R0:W-:Y:S01]  /*6e690*/  STG.E.U16 [R24.64], R23 ;  /* 0x0000001718007986 */ /* 0x0001e2000c101504 */
[----:B--2---:R-:W-:-:S05]  /*6e6a0*/  PRMT R19, R23, 0x7632, R19 ;  /* 0x0000763217137816 */ /* 0x004fca0000000013 */
[----:B------:R-:W-:Y:S04]  /*6e6b0*/  STL.64 [R1+0xe28], R18 ;  /* 0x000e281201007387 */ /* 0x000fe80000100a00 */
[----:B0-----:R-:W5:Y:S04]  /*6e6c0*/  LDL.LU R23, [R1+0x2cc] ;  /* 0x0002cc0001177983 */ /* 0x001f680000300800 */
[----:B------:R-:W2:Y:S04]  /*6e6d0*/  LDL.LU R24, [R1+0x2c4] ;  /* 0x0002c40001187983 */ /* 0x000ea80000300800 */
[----:B------:R-:W2:Y:S04]  /*6e6e0*/  LDL.LU R25, [R1+0x2bc] ;  /* 0x0002bc0001197983 */ /* 0x000ea80000300800 */
[----:B--2---:R0:W-:Y:S04]  /*6e6f0*/  STL.64 [R1+0x1040], R24 ;  /* 0x0010401801007387 */ /* 0x0041e80000100a00 */
[----:B0-----:R-:W2:Y:S04]  /*6e700*/  LDL.LU.64 R24, [R1+0x1b8] ;  /* 0x0001b80001187983 */ /* 0x001ea80000300a00 */
[----:B------:R-:W3:Y:S04]  /*6e710*/  LDL.LU.64 R26, [R1+0x148] ;  /* 0x00014800011a7983 */ /* 0x000ee80000300a00 */
[----:B---3--:R0:W-:Y:S04]  /*6e720*/  STL [R1+0xf78], R26 ;  /* 0x000f781a01007387 */ /* 0x0081e80000100800 */
[----:B0-----:R-:W3:Y:S04]  /*6e730*/  LDL.LU.S16 R26, [R1+0x360] ;  /* 0x00036000011a7983 */ /* 0x001ee80000300600 */
        /* <DEDUP_REMOVED lines=15> */
[----:B0-----:R-:W3:Y:S04]  /*6e830*/  LDL.LU R26, [R1+0x2ac] ;  /* 0x0002ac00011a7983 */ /* 0x001ee80000300800 */
[----:B---3--:R0:W-:Y:S04]  /*6e840*/  STL [R1+0x100c], R26 ;  /* 0x00100c1a01007387 */ /* 0x0081e80000100800 */
[----:B0-----:R-:W3:Y:S04]  /*6e850*/  LDL.LU R26, [R1+0x2b4] ;  /* 0x0002b400011a7983 */ /* 0x001ee80000300800 */
[----:B------:R0:W-:Y:S04]  /*6e860*/  STL [R1+0xf68], R27 ;  /* 0x000f681b01007387 */ /* 0x0001e80000100800 */
[----:B0-----:R-:W4:Y:S04]  /*6e870*/  LDL.LU.S16 R27, [R1+0x358] ;  /* 0x00035800011b7983 */ /* 0x001f280000300600 */
[----:B----4-:R-:W-:Y:S04]  /*6e880*/  STL [R1+0x1008], R27 ;  /* 0x0010081b01007387 */ /* 0x010fe80000100800 */
[----:B---3--:R0:W-:Y:S04]  /*6e890*/  STL.64 [R1+0x1020], R26 ;  /* 0x0010201a01007387 */ /* 0x0081e80000100a00 */
[----:B0-----:R-:W3:Y:S04]  /*6e8a0*/  LDL.LU.64 R26, [R1+0x1a8] ;  /* 0x0001a800011a7983 */ /* 0x001ee80000300a00 */
[----:B---3--:R0:W-:Y:S04]  /*6e8b0*/  STL.64 [R1+0x1030], R26 ;  /* 0x0010301a01007387 */ /* 0x0081e80000100a00 */
[----:B0-----:R-:W3:Y:S04]  /*6e8c0*/  LDL.LU.64 R26, [R1+0x1b0] ;  /* 0x0001b000011a7983 */ /* 0x001ee80000300a00 */
[----:B------:R-:W4:Y:S04]  /*6e8d0*/  LDL.LU.S16 R18, [R1+0x348] ;  /* 0x0003480001127983 */ /* 0x000f280000300600 */
[----:B------:R-:W4:Y:S04]  /*6e8e0*/  LDL.LU.S16 R19, [R1+0x340] ;  /* 0x0003400001137983 */ /* 0x000f280000300600 */
[----:B----4-:R0:W-:Y:S04]  /*6e8f0*/  STL.64 [R1+0xf70], R18 ;  /* 0x000f701201007387 */ /* 0x0101e80000100a00 */
[----:B0-----:R-:W4:Y:S04]  /*6e900*/  LDL.LU.64 R18, [R1+0x150] ;  /* 0x0001500001127983 */ /* 0x001f280000300a00 */
        /* <DEDUP_REMOVED lines=17> */
[----:B0-----:R-:W4:Y:S01]  /*6ea20*/  LDL.LU.64 R18, [R1+0x198] ;  /* 0x0001980001127983 */ /* 0x001f220000300a00 */
[----:B-----5:R-:W-:-:S03]  /*6ea30*/  PRMT R21, R23, 0x7632, R21 ;  /* 0x0000763217157816 */ /* 0x020fc60000000015 */
[----:B--2---:R-:W-:Y:S04]  /*6ea40*/  STG.E.U16 [R24.64], R23 ;  /* 0x0000001718007986 */ /* 0x004fe8000c101504 */
[----:B----4-:R0:W-:Y:S04]  /*6ea50*/  STL.64 [R1+0x1010], R18 ;  /* 0x0010101201007387 */ /* 0x0101e80000100a00 */
[----:B0-----:R-:W2:Y:S04]  /*6ea60*/  LDL.LU.64 R18, [R1+0x1a0] ;  /* 0x0001a00001127983 */ /* 0x001ea80000300a00 */
[----:B------:R-:W4:Y:S04]  /*6ea70*/  LDL.LU.64 R16, [R1+0x130] ;  /* 0x0001300001107983 */ /* 0x000f280000300a00 */
[----:B------:R-:W4:Y:S04]  /*6ea80*/  LDL.LU.S16 R12, [R1+0x338] ;  /* 0x00033800010c7983 */ /* 0x000f280000300600 */
[----:B------:R-:W5:Y:S04]  /*6ea90*/  LDL.LU.64 R14, [R1+0x128] ;  /* 0x00012800010e7983 */ /* 0x000f680000300a00 */
[----:B------:R-:W5:Y:S04]  /*6eaa0*/  LDL.LU.S16 R13, [R1+0x330] ;  /* 0x00033000010d7983 */ /* 0x000f680000300600 */
[----:B------:R-:W2:Y:S04]  /*6eab0*/  LDL.LU.64 R10, [R1+0x120] ;  /* 0x00012000010a7983 */ /* 0x000ea80000300a00 */
[----:B------:R-:W2:Y:S04]  /*6eac0*/  LDL.LU.S16 R6, [R1+0x328] ;  /* 0x0003280001067983 */ /* 0x000ea80000300600 */
[----:B------:R-:W2:Y:S04]  /*6ead0*/  LDL.LU.64 R8, [R1+0x118] ;  /* 0x0001180001087983 */ /* 0x000ea80000300a00 */
[----:B------:R-:W2:Y:S04]  /*6eae0*/  LDL.LU.S16 R7, [R1+0x320] ;  /* 0x0003200001077983 */ /* 0x000ea80000300600 */
[----:B------:R-:W2:Y:S04]  /*6eaf0*/  LDL.LU.64 R4, [R1+0x110] ;  /* 0x0001100001047983 */ /* 0x000ea80000300a00 */
[----:B------:R-:W2:Y:S04]  /*6eb00*/  LDL.LU.S16 R0, [R1+0x318] ;  /* 0x0003180001007983 */ /* 0x000ea80000300600 */
[----:B------:R-:W2:Y:S04]  /*6eb10*/  LDL.LU.64 R2, [R1+0x108] ;  /* 0x0001080001027983 */ /* 0x000ea80000300a00 */
[----:B------:R-:W2:Y:S04]  /*6eb20*/  LDL.LU.S16 R22, [R1+0x310] ;  /* 0x0003100001167983 */ /* 0x000ea80000300600 */
[----:B------:R-:W2:Y:S04]  /*6eb30*/  LDL.LU.64 R28, [R1+0x100] ;  /* 0x00010000011c7983 */ /* 0x000ea80000300a00 */
[----:B------:R0:W-:Y:S04]  /*6eb40*/  STL.64 [R1+0xe38], R20 ;  /* 0x000e381401007387 */ /* 0x0001e80000100a00 */
[----:B0-----:R-:W2:Y:S04]  /*6eb50*/  LDL.LU.64 R20, [R1+0x138] ;  /* 0x0001380001147983 */ /* 0x001ea80000300a00 */
[----:B------:R-:W2:Y:S04]  /*6eb60*/  LDL.LU.64 R24, [R1+0x1040] ;  /* 0x0010400001187983 */ /* 0x000ea80000300a00 */
[----:B------:R-:W2:Y:S02]  /*6eb70*/  LDL.LU R23, [R1+0x1038] ;  /* 0x0010380001177983 */ /* 0x000ea40000300800 */
[----:B--2---:R-:W-:-:S02]  /*6eb80*/  PRMT R23, R24, 0x7632, R23 ;  /* 0x0000763218177816 */ /* 0x004fc40000000017 */
[----:B---3--:R-:W-:Y:S04]  /*6eb90*/  STG.E.U16 [R26.64], R24 ;  /* 0x000000181a007986 */ /* 0x008fe8000c101504 */
[----:B------:R0:W-:Y:S04]  /*6eba0*/  STL [R1+0xe60], R23 ;  /* 0x000e601701007387 */ /* 0x0001e80000100800 */
[----:B0-----:R-:W2:Y:S04]  /*6ebb0*/  LDL.LU.S16 R23, [R1+0x350] ;  /* 0x0003500001177983 */ /* 0x001ea80000300600 */
[----:B------:R-:W3:Y:S04]  /*6ebc0*/  LDL.LU.64 R26, [R1+0x1030] ;  /* 0x00103000011a7983 */ /* 0x000ee80000300a00 */
[----:B------:R-:W2:Y:S04]  /*6ebd0*/  LDL.LU R24, [R1+0x1028] ;  /* 0x0010280001187983 */ /* 0x000ea80000300800 */
[----:B---3--:R0:W-:Y:S01]  /*6ebe0*/  STG.E.U16 [R26.64], R25 ;  /* 0x000000191a007986 */ /* 0x0081e2000c101504 */
[----:B--2---:R-:W-:-:S03]  /*6ebf0*/  PRMT R24, R25, 0x7632, R24 ;  /* 0x0000763219187816 */ /* 0x004fc60000000018 */
[----:B0-----:R-:W2:Y:S04]  /*6ec00*/  LDL.LU.64 R26, [R1+0x1020] ;  /* 0x00102000011a7983 */ /* 0x001ea80000300a00 */
[----:B------:R-:W2:Y:S02]  /*6ec10*/  LDL.LU R25, [R1+0x1018] ;  /* 0x0010180001197983 */ /* 0x000ea40000300800 */
[----:B--2---:R-:W-:Y:S02]  /*6ec20*/  PRMT R25, R26, 0x7632, R25 ;  /* 0x000076321a197816 */ /* 0x004fe40000000019 */
[----:B------:R-:W-:Y:S04]  /*6ec30*/  STG.E.U16 [R18.64], R26 ;  /* 0x0000001a12007986 */ /* 0x000fe8000c101504 */
[----:B------:R0:W-:Y:S04]  /*6ec40*/  STL.64 [R1+0xe48], R24 ;  /* 0x000e481801007387 */ /* 0x0001e80000100a00 */
[----:B0-----:R-:W2:Y:S04]  /*6ec50*/  LDL.LU.64 R24, [R1+0x140] ;  /* 0x0001400001187983 */ /* 0x001ea80000300a00 */
[----:B------:R-:W3:Y:S04]  /*6ec60*/  LDL.LU.64 R18, [R1+0x1010] ;  /* 0x0010100001127983 */ /* 0x000ee80000300a00 */
[----:B------:R-:W2:Y:S02]  /*6ec70*/  LDL.LU R26, [R1+0x100c] ;  /* 0x00100c00011a7983 */ /* 0x000ea40000300800 */
[----:B--2---:R-:W-:-:S02]  /*6ec80*/  PRMT R27, R26, 0x7632, R27 ;  /* 0x000076321a1b7816 */ /* 0x004fc4000000001b */
[----:B---3--:R-:W-:Y:S04]  /*6ec90*/  STG.E.U16 [R18.64], R26 ;  /* 0x0000001a12007986 */ /* 0x008fe8000c101504 */
[----:B------:R0:W-:Y:S04]  /*6eca0*/  STL.S16 [R1+0x1a0], R27 ;  /* 0x0001a01b01007387 */ /* 0x0001e80000100600 */
[----:B0-----:R-:W2:Y:S04]  /*6ecb0*/  LDL.LU R27, [R1+0x1008] ;  /* 0x00100800011b7983 */ /* 0x001ea80000300800 */
[----:B------:R-:W3:Y:S04]  /*6ecc0*/  LDL.LU.64 R18, [R1+0x1000] ;  /* 0x0010000001127983 */ /* 0x000ee80000300a00 */
[----:B------:R-:W3:Y:S04]  /*6ecd0*/  LDL.LU R26, [R1+0xff8] ;  /* 0x000ff800011a7983 */ /* 0x000ee80000300800 */
[----:B---3--:R0:W-:Y:S04]  /*6ece0*/  STG.E.U16 [R18.64], R26 ;  /* 0x0000001a12007986 */ /* 0x0081e8000c101504 */
[----:B0-----:R-:W3:Y:S04]  /*6ecf0*/  LDL.LU.64 R18, [R1+0xff0] ;  /* 0x000ff00001127983 */ /* 0x001ee80000300a00 */
        /* <DEDUP_REMOVED lines=20> */
[----:B0-----:R-:W2:Y:S04]  /*6ee40*/  LDL.LU.64 R18, [R1+0xf80] ;  /* 0x000f800001127983 */ /* 0x001ea80000300a00 */
[----:B------:R-:W3:Y:S04]  /*6ee50*/  LDL.LU R26, [R1+0xf78] ;  /* 0x000f7800011a7983 */ /* 0x000ee80000300800 */
[----:B--2---:R0:W-:Y:S04]  /*6ee60*/  STG.E.U16 [R18.64], R27 ;  /* 0x0000001b12007986 */ /* 0x0041e8000c101504 */
[----:B0-----:R-:W2:Y:S04]  /*6ee70*/  LDL.LU.64 R18, [R1+0xf70] ;  /* 0x000f700001127983 */ /* 0x001ea80000300a00 */
[----:B------:R-:W3:Y:S04]  /*6ee80*/  LDL.LU R27, [R1+0xf68] ;  /* 0x000f6800011b7983 */ /* 0x000ee80000300800 */
[----:B---3--:R0:W-:Y:S04]  /*6ee90*/  STG.E.U16 [R26.64], R23 ;  /* 0x000000171a007986 */ /* 0x0081e8000c101504 */
[----:B--2---:R-:W-:Y:S04]  /*6eea0*/  STG.E.U16 [R24.64], R18 ;  /* 0x0000001218007986 */ /* 0x004fe8000c101504 */
[----:B------:R-:W-:Y:S04]  /*6eeb0*/  STG.E.U16 [R20.64], R19 ;  /* 0x0000001314007986 */ /* 0x000fe8000c101504 */
[----:B----4-:R-:W-:Y:S04]  /*6eec0*/  STG.E.U16 [R16.64], R12 ;  /* 0x0000000c10007986 */ /* 0x010fe8000c101504 */
[----:B-----5:R-:W-:Y:S04]  /*6eed0*/  STG.E.U16 [R14.64], R13 ;  /* 0x0000000d0e007986 */ /* 0x020fe8000c101504 */
[----:B------:R-:W-:Y:S04]  /*6eee0*/  STG.E.U16 [R10.64], R6 ;  /* 0x000000060a007986 */ /* 0x000fe8000c101504 */
[----:B------:R-:W-:Y:S04]  /*6eef0*/  STG.E.U16 [R8.64], R7 ;  /* 0x0000000708007986 */ /* 0x000fe8000c101504 */
[----:B------:R-:W-:Y:S04]  /*6ef00*/  STG.E.U16 [R4.64], R0 ;  /* 0x0000000004007986 */ /* 0x000fe8000c101504 */
[----:B0-----:R-:W2:Y:S04]  /*6ef10*/  LDL.LU.64 R26, [R1+0xf60] ;  /* 0x000f6000011a7983 */ /* 0x001ea80000300a00 */
[----:B------:R0:W-:Y:S04]  /*6ef20*/  STG.E.U16 [R2.64], R22 ;  /* 0x0000001602007986 */ /* 0x0001e8000c101504 */
[----:B0-----:R-:W3:Y:S04]  /*6ef30*/  LDL.LU.64 R2, [R1+0xf8] ;  /* 0x0000f80001027983 */ /* 0x001ee80000300a00 */
[----:B------:R-:W4:Y:S04]  /*6ef40*/  LDL.LU.S16 R23, [R1+0x280] ;  /* 0x0002800001177983 */ /* 0x000f280000300600 */
[----:B----4-:R0:W-:Y:S04]  /*6ef50*/  STL [R1+0xe70], R23 ;  /* 0x000e701701007387 */ /* 0x0101e80000100800 */
[----:B0-----:R-:W4:Y:S04]  /*6ef60*/  LDL.LU.S16 R23, [R1+0x288] ;  /* 0x0002880001177983 */ /* 0x001f280000300600 */
        /* <DEDUP_REMOVED lines=28> */
[----:B------:R-:W5:Y:S04]  /*6f130*/  LDL.LU.S16 R0, [R1+0x278] ;  /* 0x0002780001007983 */ /* 0x000f680000300600 */
[----:B------:R-:W2:Y:S04]  /*6f140*/  LDL.LU.64 R24, [R1+0x68] ;  /* 0x0000680001187983 */ /* 0x000ea80000300a00 */
        /* <DEDUP_REMOVED lines=33> */
[----:B0-----:R-:W4:Y:S04]  /*6f360*/  LDL.LU.64 R24, [R1+0xf0] ;  /* 0x0000f00001187983 */ /* 0x001f280000300a00 */
[----:B------:R-:W2:Y:S04]  /*6f370*/  LDL.LU.S16 R22, [R1+0x270] ;  /* 0x0002700001167983 */ /* 0x000ea80000300600 */
[----:B------:R-:W2:Y:S04]  /*6f380*/  LDL.LU.64 R20, [R1+0x60] ;  /* 0x0000600001147983 */ /* 0x000ea80000300a00 */
[----:B------:R-:W2:Y:S04]  /*6f390*/  LDL.LU.64 R18, [R1+0x50] ;  /* 0x0000500001127983 */ /* 0x000ea80000300a00 */
[----:B------:R-:W2:Y:S04]  /*6f3a0*/  LDL.LU.64 R16, [R1+0x48] ;  /* 0x0000480001107983 */ /* 0x000ea80000300a00 */
[----:B------:R-:W2:Y:S04]  /*6f3b0*/  LDL.LU.64 R14, [R1+0x40] ;  /* 0x00004000010e7983 */ /* 0x000ea80000300a00 */
[----:B------:R-:W2:Y:S04]  /*6f3c0*/  LDL.LU.64 R12, [R1+0x38] ;  /* 0x00003800010c7983 */ /* 0x000ea80000300a00 */
[----:B------:R-:W2:Y:S04]  /*6f3d0*/  LDL.LU.64 R10, [R1+0x30] ;  /* 0x00003000010a7983 */ /* 0x000ea80000300a00 */
[----:B------:R-:W2:Y:S04]  /*6f3e0*/  LDL.LU.64 R8, [R1+0x28] ;  /* 0x0000280001087983 */ /* 0x000ea80000300a00 */
[----:B------:R-:W2:Y:S04]  /*6f3f0*/  LDL.LU.64 R4, [R1+0x20] ;  /* 0x0000200001047983 */ /* 0x000ea80000300a00 */
[----:B------:R0:W-:Y:S04]  /*6f400*/  STG.E.U16 [R28.64], R27 ;  /* 0x0000001b1c007986 */ /* 0x0001e8000c101504 */
[----:B------:R-:W2:Y:S04]  /*6f410*/  LDL.LU.64 R6, [R1+0x18] ;  /* 0x0000180001067983 */ /* 0x000ea80000300a00 */
[----:B---3--:R1:W-:Y:S04]  /*6f420*/  STG.E.U16 [R2.64], R26 ;  /* 0x0000001a02007986 */ /* 0x0083e8000c101504 */
[----:B0-----:R-:W3:Y:S04]  /*6f430*/  LDL.LU.64 R28, [R1+0x10] ;  /* 0x00001000011c7983 */ /* 0x001ee80000300a00 */
[----:B-1----:R-:W2:Y:S04]  /*6f440*/  LDL.LU.64 R2, [R1+0x8] ;  /* 0x0000080001027983 */ /* 0x002ea80000300a00 */
[----:B------:R-:W2:Y:S04]  /*6f450*/  LDL.LU.64 R26, [R1] ;  /* 0x00000000011a7983 */ /* 0x000ea80000300a00 */
[----:B----4-:R0:W-:Y:S04]  /*6f460*/  STG.E.U16 [R24.64], R23 ;  /* 0x0000001718007986 */ /* 0x0101e8000c101504 */
[----:B0-----:R-:W4:Y:S04]  /*6f470*/  LDL.LU.64 R24, [R1+0xf58] ;  /* 0x000f580001187983 */ /* 0x001f280000300a00 */
[----:B------:R-:W4:Y:S04]  /*6f480*/  LDL.LU R23, [R1+0xf50] ;  /* 0x000f500001177983 */ /* 0x000f280000300800 */
        /* <DEDUP_REMOVED lines=43> */
[----:B0-----:R-:W5:Y:S04]  /*6f740*/  LDL.LU.64 R24, [R1+0xe68] ;  /* 0x000e680001187983 */ /* 0x001f680000300a00 */
[----:B------:R-:W4:Y:S04]  /*6f750*/  LDL.LU R23, [R1+0xe60] ;  /* 0x000e600001177983 */ /* 0x000f280000300800 */
[----:B-----5:R0:W-:Y:S04]  /*6f760*/  STG.E.U16 [R24.64], R0 ;  /* 0x0000000018007986 */ /* 0x0201e8000c101504 */
[----:B0-----:R-:W2:Y:S04]  /*6f770*/  LDL.LU.64 R24, [R1+0xe58] ;  /* 0x000e580001187983 */ /* 0x001ea80000300a00 */
[----:B------:R-:W3:Y:S04]  /*6f780*/  LDL.LU R0, [R1+0xe50] ;  /* 0x000e500001007983 */ /* 0x000ee80000300800 */
[----:B--2---:R0:W-:Y:S04]  /*6f790*/  STG.E.U16 [R24.64], R22 ;  /* 0x0000001618007986 */ /* 0x0041e8000c101504 */
[----:B0-----:R-:W2:Y:S04]  /*6f7a0*/  LDL.LU.64 R24, [R1+0xe48] ;  /* 0x000e480001187983 */ /* 0x001ea80000300a00 */
[----:B------:R-:W5:Y:S04]  /*6f7b0*/  LDL.LU R22, [R1+0xe40] ;  /* 0x000e400001167983 */ /* 0x000f680000300800 */
[----:B-----5:R0:W-:Y:S04]  /*6f7c0*/  STG.E.U16 [R20.64], R22 ;  /* 0x0000001614007986 */ /* 0x0201e8000c101504 */
[----:B0-----:R-:W5:Y:S04]  /*6f7d0*/  LDL.LU.64 R20, [R1+0xe38] ;  /* 0x000e380001147983 */ /* 0x001f680000300a00 */
[----:B------:R-:W2:Y:S04]  /*6f7e0*/  LDL.LU R22, [R1+0xe30] ;  /* 0x000e300001167983 */ /* 0x000ea80000300800 */
[----:B-----5:R0:W-:Y:S04]  /*6f7f0*/  STG.E.U16 [R18.64], R20 ;  /* 0x0000001412007986 */ /* 0x0201e8000c101504 */
[----:B0-----:R-:W5:Y:S04]  /*6f800*/  LDL.LU.64 R18, [R1+0xe28] ;  /* 0x000e280001127983 */ /* 0x001f680000300a00 */
[----:B------:R-:W4:Y:S04]  /*6f810*/  LDL.LU R20, [R1+0xe20] ;  /* 0x000e200001147983 */ /* 0x000f280000300800 */
[----:B-----5:R0:W-:Y:S04]  /*6f820*/  STG.E.U16 [R16.64], R18 ;  /* 0x0000001210007986 */ /* 0x0201e8000c101504 */
[----:B0-----:R-:W5:Y:S04]  /*6f830*/  LDL.LU.64 R16, [R1+0xe18] ;  /* 0x000e180001107983 */ /* 0x001f680000300a00 */
[----:B------:R-:W2:Y:S04]  /*6f840*/  LDL.LU R18, [R1+0xe10] ;  /* 0x000e100001127983 */ /* 0x000ea80000300800 */
        /* <DEDUP_REMOVED lines=16> */
[----:B---3--:R1:W-:Y:S04]  /*6f950*/  STG.E.U16 [R28.64], R0 ;  /* 0x000000001c007986 */ /* 0x0083e8000c101504 */
[----:B0-----:R-:W3:Y:S04]  /*6f960*/  LDL.LU.64 R6, [R1+0xdb8] ;  /* 0x000db80001067983 */ /* 0x001ee80000300a00 */
[----:B------:R-:W3:Y:S04]  /*6f970*/  LDL.LU R4, [R1+0xdb0] ;  /* 0x000db00001047983 */ /* 0x000ee80000300800 */
[----:B-1----:R-:W5:Y:S04]  /*6f980*/  LDL.LU.64 R28, [R1+0xda8] ;  /* 0x000da800011c7983 */ /* 0x002f680000300a00 */
[----:B------:R-:W2:Y:S04]  /*6f990*/  LDL.LU R0, [R1+0x4dc] ;  /* 0x0004dc0001007983 */ /* 0x000ea80000300800 */
[----:B-----5:R0:W-:Y:S04]  /*6f9a0*/  STG.E.U16 [R2.64], R28 ;  /* 0x0000001c02007986 */ /* 0x0201e8000c101504 */
[----:B------:R1:W-:Y:S04]  /*6f9b0*/  STG.E.U16 [R26.64], R29 ;  /* 0x0000001d1a007986 */ /* 0x0003e8000c101504 */
[----:B0-----:R-:W5:Y:S04]  /*6f9c0*/  LDL.LU.64 R2, [R1+0xda0] ;  /* 0x000da00001027983 */ /* 0x001f680000300a00 */
[----:B------:R-:W5:Y:S04]  /*6f9d0*/  LDL.LU R28, [R1+0xd98] ;  /* 0x000d9800011c7983 */ /* 0x000f680000300800 */
[----:B-1----:R-:W2:Y:S04]  /*6f9e0*/  LDL.LU.64 R26, [R1+0xd90] ;  /* 0x000d9000011a7983 */ /* 0x002ea80000300a00 */
[----:B------:R-:W5:Y:S04]  /*6f9f0*/  LDL.LU R29, [R1+0xd8c] ;  /* 0x000d8c00011d7983 */ /* 0x000f680000300800 */
[----:B-----5:R0:W-:Y:S04]  /*6fa00*/  STG.E.U16 [R28.64], R3 ;  /* 0x000000031c007986 */ /* 0x0201e8000c101504 */
[----:B0-----:R-:W5:Y:S01]  /*6fa10*/  LDL.LU R3, [R1+0xd88] ;  /* 0x000d880001037983 */ /* 0x001f620000300800 */
[----:B------:R-:W2:Y:S02]  /*6fa20*/  LDL.LU R28, [R1+0x4d8] ;  /* 0x0004d800011c7983 */ /* 0x000ea40000300800 */
[----:B------:R-:W2:Y:S01]  /*6fa30*/  LDL.LU R29, [R1+0x778] ;  /* 0x00077800011d7983 */ /* 0x000ea20000300800 */
[----:B-----5:R0:W-:Y:S04]  /*6fa40*/  STG.E.U16 [R2.64], R5 ;  /* 0x0000000502007986 */ /* 0x0201e8000c101504 */
[----:B0-----:R-:W3:Y:S01]  /*6fa50*/  LDL.LU R5, [R1+0xd84] ;  /* 0x000d840001057983 */ /* 0x001ee20000300800 */
[----:B------:R-:W5:Y:S02]  /*6fa60*/  LDL.LU R2, [R1+0x4d4] ;  /* 0x0004d40001027983 */ /* 0x000f640000300800 */
[----:B------:R-:W2:Y:S01]  /*6fa70*/  LDL.LU R3, [R1+0x780] ;  /* 0x0007800001037983 */ /* 0x000ea20000300800 */
[----:B---3--:R0:W-:Y:S04]  /*6fa80*/  STG.E.U16 [R4.64], R7 ;  /* 0x0000000704007986 */ /* 0x0081e8000c101504 */
[----:B0-----:R-:W3:Y:S01]  /*6fa90*/  LDL.LU R7, [R1+0xd80] ;  /* 0x000d800001077983 */ /* 0x001ee20000300800 */
[----:B------:R-:W2:Y:S02]  /*6faa0*/  LDL.LU R4, [R1+0x2a8] ;  /* 0x0002a80001047983 */ /* 0x000ea40000300800 */
[----:B------:R-:W2:Y:S01]  /*6fab0*/  LDL.LU R5, [R1+0x3a0] ;  /* 0x0003a00001057983 */ /* 0x000ea20000300800 */
[----:B---3--:R0:W-:Y:S04]  /*6fac0*/  STG.E.U16 [R6.64], R9 ;  /* 0x0000000906007986 */ /* 0x0081e8000c101504 */
[----:B0-----:R-:W2:Y:S01]  /*6fad0*/  LDL.LU R9, [R1+0xd7c] ;  /* 0x000d7c0001097983 */ /* 0x001ea20000300800 */
[----:B------:R-:W3:Y:S02]  /*6fae0*/  LDL.LU R6, [R1+0x4b8] ;  /* 0x0004b80001067983 */ /* 0x000ee40000300800 */
[----:B------:R-:W3:Y:S01]  /*6faf0*/  LDL.LU R7, [R1+0x4bc] ;  /* 0x0004bc0001077983 */ /* 0x000ee20000300800 */
[----:B--2---:R0:W-:Y:S04]  /*6fb00*/  STG.E.U16 [R8.64], R11 ;  /* 0x0000000b08007986 */ /* 0x0041e8000c101504 */
        /* <DEDUP_REMOVED lines=10> */
[----:B------:R-:W5:Y:S01]  /*6fbb0*/  LDL.LU R13, [R1+0x784] ;  /* 0x00078400010d7983 */ /* 0x000f620000300800 */
        /* <DEDUP_REMOVED lines=9> */
[----:B0-----:R-:W4:Y:S01]  /*6fc50*/  LDL.LU R21, [R1+0xd64] ;  /* 0x000d640001157983 */ /* 0x001f220000300800 */
[----:B------:R-:W2:Y:S02]  /*6fc60*/  LDL.LU R18, [R1+0x7a8] ;  /* 0x0007a80001127983 */ /* 0x000ea40000300800 */
[----:B------:R-:W2:Y:S01]  /*6fc70*/  LDL.LU R19, [R1+0x7a0] ;  /* 0x0007a00001137983 */ /* 0x000ea20000300800 */
[----:B----4-:R0:W-:Y:S04]  /*6fc80*/  STG.E.U16 [R20.64], R23 ;  /* 0x0000001714007986 */ /* 0x0101e8000c101504 */
[----:B0-----:R-:W4:Y:S01]  /*6fc90*/  LDL.LU R23, [R1+0xd60] ;  /* 0x000d600001177983 */ /* 0x001f220000300800 */
[----:B------:R-:W2:Y:S02]  /*6fca0*/  LDL.LU R20, [R1+0x7b4] ;  /* 0x0007b40001147983 */ /* 0x000ea40000300800 */
[----:B------:R-:W3:Y:S01]  /*6fcb0*/  LDL.LU R21, [R1+0x7ac] ;  /* 0x0007ac0001157983 */ /* 0x000ee20000300800 */
[----:B----4-:R0:W-:Y:S01]  /*6fcc0*/  STG.E.U16 [R22.64], R24 ;  /* 0x0000001816007986 */ /* 0x0101e2000c101504 */
[----:B------:R1:W-:Y:S02]  /*6fcd0*/  STG.E.U16 [R26.64], R25 ;  /* 0x000000191a007986 */ /* 0x0003e4000c101504 */
[----:B--2---:R-:W-:Y:S01]  /*6fce0*/  FFMA R5, R5, 0.69314718246459960938, R20 ;  /* 0x3f31721805057823 */ /* 0x004fe20000000014 */
[----:B0-----:R-:W2:Y:S01]  /*6fcf0*/  LDL.LU R24, [R1+0xd5c] ;  /* 0x000d5c0001187983 */ /* 0x001ea20000300800 */
[----:B------:R-:W4:Y:S02]  /*6fd00*/  LDL.LU R23, [R1+0x7b8] ;  /* 0x0007b80001177983 */ /* 0x000f240000300800 */
[----:B-1----:R-:W2:Y:S02]  /*6fd10*/  LDL.LU R25, [R1+0xd58] ;  /* 0x000d580001197983 */ /* 0x002ea40000300800 */
[----:B------:R-:W2:Y:S02]  /*6fd20*/  LDL.LU R20, [R1+0x6b8] ;  /* 0x0006b80001147983 */ /* 0x000ea40000300800 */
[----:B---3--:R-:W-:Y:S01]  /*6fd30*/  FFMA R6, R6, 0.69314718246459960938, R21 ;  /* 0x3f31721806067823 */ /* 0x008fe20000000015 */
[----:B--2---:R-:W-:Y:S01]  /*6fd40*/  STL [R1+0xd2c], R20 ;  /* 0x000d2c1401007387 */ /* 0x004fe20000100800 */
[----:B------:R-:W2:Y:S02]  /*6fd50*/  LDL.LU R21, [R1+0x6bc] ;  /* 0x0006bc0001157983 */ /* 0x000ea40000300800 */
[----:B-----5:R-:W-:-:S02]  /*6fd60*/  FFMA R13, R2, 0.69314718246459960938, R13 ;  /* 0x3f317218020d7823 */ /* 0x020fc4000000000d */
[----:B------:R-:W-:Y:S02]  /*6fd70*/  FFMA R9, R9, 0.69314718246459960938, R16 ;  /* 0x3f31721809097823 */ /* 0x000fe40000000010 */
[----:B------:R-:W-:Y:S01]  /*6fd80*/  FFMA R10, R10, 0.69314718246459960938, R17 ;  /* 0x3f3172180a0a7823 */ /* 0x000fe20000000011 */
[----:B--2---:R-:W-:Y:S01]  /*6fd90*/  STL [R1+0xd30], R21 ;  /* 0x000d301501007387 */ /* 0x004fe20000100800 */
[----:B------:R-:W2:Y:S02]  /*6fda0*/  LDL.LU.S16 R2, [R1+0x1a0] ;  /* 0x0001a00001027983 */ /* 0x000ea40000300600 */
[----:B------:R-:W3:Y:S02]  /*6fdb0*/  LDL.LU R16, [R1+0x4e0] ;  /* 0x0004e00001107983 */ /* 0x000ee40000300800 */
[----:B------:R-:W5:Y:S02]  /*6fdc0*/  LDL.LU R17, [R1+0x4e4] ;  /* 0x0004e40001117983 */ /* 0x000f640000300800 */
[----:B------:R-:W-:Y:S01]  /*6fdd0*/  FFMA R7, R7, 0.69314718246459960938, R18 ;  /* 0x3f31721807077823 */ /* 0x000fe20000000012 */
[----:B-----5:R0:W-:Y:S04]  /*6fde0*/  STL [R1+0xd54], R17 ;  /* 0x000d541101007387 */ /* 0x0201e80000100800 */
[----:B0-----:R-:W3:Y:S01]  /*6fdf0*/  LDL.LU R17, [R1+0x770] ;  /* 0x0007700001117983 */ /* 0x001ee20000300800 */
[----:B------:R-:W5:Y:S02]  /*6fe00*/  LDL.LU R18, [R1+0x4e8] ;  /* 0x0004e80001127983 */ /* 0x000f640000300800 */
[----:B------:R-:W-:Y:S01]  /*6fe10*/  FFMA R8, R8, 0.69314718246459960938, R19 ;  /* 0x3f31721808087823 */ /* 0x000fe20000000013 */
[----:B-----5:R0:W-:Y:S04]  /*6fe20*/  STL [R1+0xd50], R18 ;  /* 0x000d501201007387 */ /* 0x0201e80000100800 */
[----:B0-----:R-:W5:Y:S01]  /*6fe30*/  LDL.LU R18, [R1+0x768] ;  /* 0x0007680001127983 */ /* 0x001f620000300800 */
[----:B------:R-:W2:Y:S03]  /*6fe40*/  LDL.LU R19, [R1+0x4ec] ;  /* 0x0004ec0001137983 */ /* 0x000ea60000300800 */
[----:B--2---:R0:W-:Y:S04]  /*6fe50*/  STL [R1+0xd4c], R19 ;  /* 0x000d4c1301007387 */ /* 0x0041e80000100800 */
[----:B0-----:R-:W2:Y:S01]  /*6fe60*/  LDL.LU R19, [R1+0x758] ;  /* 0x0007580001137983 */ /* 0x001ea20000300800 */
[----:B------:R-:W2:Y:S03]  /*6fe70*/  LDL.LU R21, [R1+0x714] ;  /* 0x0007140001157983 */ /* 0x000ea60000300800 */
        /* <DEDUP_REMOVED lines=8> */
[----:B------:R0:W-:Y:S01]  /*6ff00*/  STG.E.U16 [R24.64], R2 ;  /* 0x0000000218007986 */ /* 0x0001e2000c101504 */
[----:B------:R-:W-:Y:S06]  /*6ff10*/  BAR.SYNC.DEFER_BLOCKING 0x0 ;  /* 0x0000000000007b1d */ /* 0x000fec0000010000 */
[----:B0-----:R-:W0:Y:S04]  /*6ff20*/  S2R R2, SR_TID.X ;  /* 0x0000000000027919 */ /* 0x001e280000002100 */
[----:B--2---:R1:W-:Y:S04]  /*6ff30*/  STL [R1+0xd44], R21 ;  /* 0x000d441501007387 */ /* 0x0043e80000100800 */
[----:B-1----:R-:W2:Y:S01]  /*6ff40*/  LDL.LU R21, [R1+0x730] ;  /* 0x0007300001157983 */ /* 0x002ea20000300800 */
[----:B------:R-:W-:-:S02]  /*6ff50*/  FFMA R12, R12, 0.69314718246459960938, R15 ;  /* 0x3f3172180c0c7823 */ /* 0x000fc4000000000f */
[----:B------:R-:W-:Y:S02]  /*6ff60*/  FFMA R15, R0, 0.69314718246459960938, R29 ;  /* 0x3f317218000f7823 */ /* 0x000fe4000000001d */
[----:B0-----:R-:W-:Y:S02]  /*6ff70*/  IMAD.SHL.U32 R2, R2, 0x4, RZ ;  /* 0x0000000402027824 */ /* 0x001fe400078e00ff */
[----:B----4-:R-:W-:Y:S02]  /*6ff80*/  FFMA R4, R4, 0.69314718246459960938, R23 ;  /* 0x3f31721804047823 */ /* 0x010fe40000000017 */
[----:B------:R-:W-:Y:S02]  /*6ff90*/  FFMA R11, R11, 0.69314718246459960938, R14 ;  /* 0x3f3172180b0b7823 */ /* 0x000fe4000000000e */
[----:B------:R-:W-:Y:S01]  /*6ffa0*/  FFMA R14, R28, 0.69314718246459960938, R3 ;  /* 0x3f3172181c0e7823 */ /* 0x000fe20000000003 */
[----:B------:R-:W-:-:S05]  /*6ffb0*/  LOP3.LUT R2, R2, 0x70, RZ, 0xc0, !PT ;  /* 0x0000007002027812 */ /* 0x000fca00078ec0ff */
[----:B------:R-:W-:Y:S04]  /*6ffc0*/  STS.128 [R2], R4 ;  /* 0x0000000402007388 */ /* 0x000fe80000000c00 */
[----:B------:R-:W-:Y:S04]  /*6ffd0*/  STS.128 [R2+0x80], R8 ;  /* 0x0000800802007388 */ /* 0x000fe80000000c00 */
[----:B------:R-:W-:Y:S01]  /*6ffe0*/  STS.128 [R2+0x100], R12 ;  /* 0x0001000c02007388 */ /* 0x000fe20000000c00 */
[----:B---3--:R-:W-:-:S03]  /*6fff0*/  FFMA R16, R16, 0.69314718246459960938, R17 ;  /* 0x3f31721810107823 */ /* 0x008fc60000000011 */
[----:B--2---:R0:W-:Y:S04]  /*70000*/  STL [R1+0xd48], R21 ;  /* 0x000d481501007387 */ /* 0x0041e80000100800 */
[----:B0-----:R-:W2:Y:S01]  /*70010*/  LDL.LU R21, [R1+0x73c] ;  /* 0x00073c0001157983 */ /* 0x001ea20000300800 */
[----:B------:R-:W3:Y:S02]  /*70020*/  LDL.LU R20, [R1+0x710] ;  /* 0x0007100001147983 */ /* 0x000ee40000300800 */
[----:B------:R-:W4:Y:S02]  /*70030*/  LDL.LU R0, [R1+0x708] ;  /* 0x0007080001007983 */ /* 0x000f240000300800 */
        /* <DEDUP_REMOVED lines=15> */
[----:B------:R-:W3:Y:S02]  /*70130*/  LDL.LU R10, [R1+0x508] ;  /* 0x00050800010a7983 */ /* 0x000ee40000300800 */
[----:B------:R-:W4:Y:S01]  /*70140*/  LDL.LU R11, [R1+0x50c] ;  /* 0x00050c00010b7983 */ /* 0x000f220000300800 */
[----:B------:R-:W2:Y:S01]  /*70150*/  LDL.LU R12, [R1+0x4f0] ;  /* 0x0004f000010c7983 */ /* 0x000ea20000300800 */
[----:B------:R-:W2:Y:S02]  /*70160*/  LDL.LU R13, [R1+0x4f4] ;  /* 0x0004f400010d7983 */ /* 0x000ea40000300800 */
[----:B------:R-:W2:Y:S02]  /*70170*/  LDL.LU R14, [R1+0x4f8] ;  /* 0x0004f800010e7983 */ /* 0x000ea40000300800 */
[----:B------:R-:W2:Y:S01]  /*70180*/  LDL.LU R15, [R1+0x4fc] ;  /* 0x0004fc00010f7983 */ /* 0x000ea20000300800 */
[----:B------:R-:W2:Y:S01]  /*70190*/  LDL.LU R2, [R1+0x704] ;  /* 0x0007040001027983 */ /* 0x000ea20000300800 */
[----:B------:R-:W5:Y:S02]  /*701a0*/  LDL.LU R17, [R1+0xd54] ;  /* 0x000d540001117983 */ /* 0x000f640000300800 */
[----:B-----5:R-:W-:-:S02]  /*701b0*/  FFMA R17, R17, 0.69314718246459960938, R18 ;  /* 0x3f31721811117823 */ /* 0x020fc40000000012 */
[----:B------:R-:W5:Y:S02]  /*701c0*/  LDL.LU R18, [R1+0xd50] ;  /* 0x000d500001127983 */ /* 0x000f640000300800 */
[----:B-----5:R-:W-:Y:S02]  /*701d0*/  FFMA R18, R18, 0.69314718246459960938, R19 ;  /* 0x3f31721812127823 */ /* 0x020fe40000000013 */
[----:B------:R-:W2:Y:S02]  /*701e0*/  LDL.LU R19, [R1+0xd4c] ;  /* 0x000d4c0001137983 */ /* 0x000ea40000300800 */
[----:B--2---:R-:W-:Y:S02]  /*701f0*/  FFMA R19, R19, 0.69314718246459960938, R21 ;  /* 0x3f31721813137823 */ /* 0x004fe40000000015 */
[----:B------:R-:W2:Y:S02]  /*70200*/  LDL.LU R21, [R1+0xd48] ;  /* 0x000d480001157983 */ /* 0x000ea40000300800 */
[----:B--2---:R-:W-:-:S02]  /*70210*/  FFMA R12, R12, 0.69314718246459960938, R21 ;  /* 0x3f3172180c0c7823 */ /* 0x004fc40000000015 */
[----:B------:R-:W2:Y:S02]  /*70220*/  LDL.LU R21, [R1+0xd44] ;  /* 0x000d440001157983 */ /* 0x000ea40000300800 */
[----:B--2---:R-:W-:Y:S02]  /*70230*/  FFMA R13, R13, 0.69314718246459960938, R21 ;  /* 0x3f3172180d0d7823 */ /* 0x004fe40000000015 */
[----:B------:R-:W2:Y:S02]  /*70240*/  LDL.LU R21, [R1+0xd40] ;  /* 0x000d400001157983 */ /* 0x000ea40000300800 */
[----:B--2---:R-:W-:Y:S02]  /*70250*/  FFMA R14, R14, 0.69314718246459960938, R21 ;  /* 0x3f3172180e0e7823 */ /* 0x004fe40000000015 */
[----:B------:R-:W2:Y:S02]  /*70260*/  LDL.LU R21, [R1+0xd3c] ;  /* 0x000d3c0001157983 */ /* 0x000ea40000300800 */
[----:B--2---:R-:W-:-:S02]  /*70270*/  FFMA R15, R15, 0.69314718246459960938, R21 ;  /* 0x3f3172180f0f7823 */ /* 0x004fc40000000015 */
[----:B------:R-:W2:Y:S02]  /*70280*/  LDL.LU R21, [R1+0xd38] ;  /* 0x000d380001157983 */ /* 0x000ea40000300800 */
[----:B--2---:R-:W-:Y:S02]  /*70290*/  FFMA R8, R8, 0.69314718246459960938, R21 ;  /* 0x3f31721808087823 */ /* 0x004fe40000000015 */
[----:B------:R-:W2:Y:S01]  /*702a0*/  LDL.LU R21, [R1+0xd34] ;  /* 0x000d340001157983 */ /* 0x000ea20000300800 */
[----:B---3--:R-:W-:Y:S02]  /*702b0*/  FFMA R10, R10, 0.69314718246459960938, R20 ;  /* 0x3f3172180a0a7823 */ /* 0x008fe40000000014 */
[----:B----4-:R-:W-:Y:S02]  /*702c0*/  FFMA R11, R11, 0.69314718246459960938, R0 ;  /* 0x3f3172180b0b7823 */ /* 0x010fe40000000000 */
[----:B------:R-:W-:Y:S02]  /*702d0*/  FFMA R4, R4, 0.69314718246459960938, R2 ;  /* 0x3f31721804047823 */ /* 0x000fe40000000002 */
[----:B------:R-:W0:Y:S01]  /*702e0*/  S2R R2, SR_TID.X ;  /* 0x0000000000027919 */ /* 0x000e220000002100 */
[----:B--2---:R-:W-:-:S03]  /*702f0*/  FFMA R9, R9, 0.69314718246459960938, R21 ;  /* 0x3f31721809097823 */ /* 0x004fc60000000015 */
[----:B------:R-:W2:Y:S01]  /*70300*/  LDL.LU R21, [R1+0xd30] ;  /* 0x000d300001157983 */ /* 0x000ea20000300800 */
[----:B------:R-:W3:Y:S02]  /*70310*/  LDL.LU R20, [R1+0xd2c] ;  /* 0x000d2c0001147983 */ /* 0x000ee40000300800 */
[----:B------:R-:W4:Y:S02]  /*70320*/  LDL.LU R0, [R1+0xd28] ;  /* 0x000d280001007983 */ /* 0x000f240000300800 */
[----:B------:R-:W-:Y:S02]  /*70330*/  FFMA R5, R6, 0.69314718246459960938, R5 ;  /* 0x3f31721806057823 */ /* 0x000fe40000000005 */
[----:B------:R-:W-:Y:S01]  /*70340*/  FFMA R6, R24, 0.69314718246459960938, R7 ;  /* 0x3f31721818067823 */ /* 0x000fe20000000007 */
[----:B------:R-:W-:Y:S02]  /*70350*/  FSEL R7, R25, -INF , P3 ;  /* 0xff80000019077808 */ /* 0x000fe40001800000 */
[----:B------:R-:W-:-:S02]  /*70360*/  FSEL R22, R22, -INF , P5 ;  /* 0xff80000016167808 */ /* 0x000fc40002800000 */
[----:B------:R-:W-:Y:S02]  /*70370*/  FSEL R23, R23, -INF , P1 ;  /* 0xff80000017177808 */ /* 0x000fe40000800000 */
[----:B0-----:R-:W-:Y:S01]  /*70380*/  SHF.L.U32 R2, R2, 0x2, RZ ;  /* 0x0000000202027819 */ /* 0x001fe200000006ff */
[----:B------:R-:W-:Y:S02]  /*70390*/  FFMA R7, R7, 0.69314718246459960938, R26 ;  /* 0x3f31721807077823 */ /* 0x000fe4000000001a */
[----:B------:R-:W-:Y:S01]  /*703a0*/  FFMA R22, R22, 0.69314718246459960938, R28 ;  /* 0x3f31721816167823 */ /* 0x000fe2000000001c */
[----:B------:R-:W-:Y:S01]  /*703b0*/  LOP3.LUT R2, R2, 0x70, RZ, 0xc0, !PT ;  /* 0x0000007002027812 */ /* 0x000fe200078ec0ff */
[----:B------:R-:W-:-:S04]  /*703c0*/  FFMA R23, R23, 0.69314718246459960938, R29 ;  /* 0x3f31721817177823 */ /* 0x000fc8000000001d */
[----:B------:R0:W-:Y:S04]  /*703d0*/  STS.128 [R2+0x180], R16 ;  /* 0x0001801002007388 */ /* 0x0001e80000000c00 */
[----:B------:R0:W-:Y:S04]  /*703e0*/  STS.128 [R2+0x200], R12 ;  /* 0x0002000c02007388 */ /* 0x0001e80000000c00 */
[----:B------:R0:W-:Y:S04]  /*703f0*/  STS.128 [R2+0x280], R8 ;  /* 0x0002800802007388 */ /* 0x0001e80000000c00 */
[----:B------:R0:W-:Y:S01]  /*70400*/  STS.128 [R2+0x300], R4 ;  /* 0x0003000402007388 */ /* 0x0001e20000000c00 */
[----:B--2---:R-:W-:-:S02]  /*70410*/  FSEL R21, R21, -INF , P0 ;  /* 0xff80000015157808 */ /* 0x004fc40000000000 */
[----:B---3--:R-:W-:-:S03]  /*70420*/  FSEL R20, R20, -INF , P6 ;  /* 0xff80000014147808 */ /* 0x008fc60003000000 */
[----:B------:R-:W-:Y:S02]  /*70430*/  FFMA R21, R21, 0.69314718246459960938, R3 ;  /* 0x3f31721815157823 */ /* 0x000fe40000000003 */
[----:B------:R-:W-:-:S05]  /*70440*/  FFMA R20, R20, 0.69314718246459960938, R27 ;  /* 0x3f31721814147823 */ /* 0x000fca000000001b */
[----:B------:R0:W-:Y:S01]  /*70450*/  STS.128 [R2+0x380], R20 ;  /* 0x0003801402007388 */ /* 0x0001e20000000c00 */
[----:B------:R-:W-:Y:S01]  /*70460*/  BAR.SYNC.DEFER_BLOCKING 0x0 ;  /* 0x0000000000007b1d */ /* 0x000fe20000010000 */
[----:B----4-:R-:W-:-:S13]  /*70470*/  LOP3.LUT P0, RZ, R0, 0x20000000, RZ, 0xc0, !PT ;  /* 0x2000000000ff7812 */ /* 0x010fda000780c0ff */
[----:B------:R-:W-:Y:S05]  /*70480*/  @P0 EXIT ;  /* 0x000000000000094d */ /* 0x000fea0003800000 */
[----:B0-----:R-:W2:Y:S04]  /*70490*/  LDL.LU R3, [R1+0x4b4] ;  /* 0x0004b40001037983 */ /* 0x001ea80000300800 */
[----:B------:R-:W3:Y:S04]  /*704a0*/  LDL.LU R29, [R1+0xd20] ;  /* 0x000d2000011d7983 */ /* 0x000ee80000300800 */
[----:B------:R-:W0:Y:S02]  /*704b0*/  S2R R28, SR_CTAID.Y ;  /* 0x00000000001c7919 */ /* 0x000e240000002600 */
[----:B0-----:R-:W-:-:S04]  /*704c0*/  IMAD R0, R28, c[0x0][0x1cc], RZ ;  /* 0x000073001c007a24 */ /* 0x001fc800078e02ff */
[C---:B------:R-:W-:Y:S02]  /*704d0*/  IMAD.SHL.U32 R2, R0.reuse, 0x4, RZ ;  /* 0x0000000400027824 */ /* 0x040fe400078e00ff */
[----:B------:R-:W-:Y:S01]  /*704e0*/  IMAD.HI R0, R0, 0x4, RZ ;  /* 0x0000000400007827 */ /* 0x000fe200078e02ff */
[----:B--2---:R0:W1:Y:S03]  /*704f0*/  LDS R7, [R3] ;  /* 0x0000000003077984 */ /* 0x0040660000000800 */
[C---:B---3--:R-:W-:Y:S01]  /*70500*/  IMAD.HI R5, R29.reuse, 0x4, RZ ;  /* 0x000000041d057827 */ /* 0x048fe200078e02ff */
[----:B0-----:R-:W-:-:S04]  /*70510*/  SHF.L.U32 R3, R29, 0x2, RZ ;  /* 0x000000021d037819 */ /* 0x001fc800000006ff */
[----:B------:R-:W-:-:S04]  /*70520*/  IADD3 R2, P0, P1, R3, c[0x0][0x180], R2 ;  /* 0x0000600003027a10 */ /* 0x000fc8000791e002 */
[----:B------:R-:W-:-:S05]  /*70530*/  IADD3.X R3, R5, c[0x0][0x184], R0, P0, P1 ;  /* 0x0000610005037a10 */ /* 0x000fca00007e2400 */
[----:B-1----:R-:W-:Y:S01]  /*70540*/  STG.E [R2.64], R7 ;  /* 0x0000000702007986 */ /* 0x002fe2000c101904 */
[----:B------:R-:W-:Y:S05]  /*70550*/  EXIT ;  /* 0x000000000000794d */ /* 0x000fea0003800000 */
.L_x_2:
[----:B------:R-:W-:-:S00]  /*70560*/  BRA `(.L_x_2) ;  /* 0xfffffff000007947 */ /* 0x000fc0000383ffff */
[----:B------:R-:W-:-:S00]  /*70570*/  NOP ;  /* 0x0000000000007918 */ /* 0x000fc00000000000 */
        /* <DEDUP_REMOVED lines=8> */
.L_x_3:


//--------------------- .nv.global.init           --------------------------
	.section	.nv.global.init,"aw",@progbits
.nv.global.init:
	.type		_$_str,@object
	.size		_$_str,(.L_0 - _$_str)
_$_str:
        /*0000*/ 	.byte	0x5f, 0x5f, 0x43, 0x55, 0x44, 0x41, 0x5f, 0x46, 0x54, 0x5a, 0x00
.L_0:


//--------------------- .nv.shared.attn_fwd       --------------------------
	.section	.nv.shared.attn_fwd,"aw",@nobits
	.sectionflags	@""
	.align	16
